def matmul_kernel(
    a_ptr,
    b_ptr,
    c_ptr,
    M,
    N,
    K,
    stride_am,
    stride_ak,
    stride_bk,
    stride_bn,
    stride_cm,
    stride_cn,
    BLOCK_M: tl.constexpr,
    BLOCK_N: tl.constexpr,
    BLOCK_K: tl.constexpr,
    GROUP_M: tl.constexpr,
):
    pid = tl.program_id(axis=0)
    num_pid_m = tl.cdiv(M, BLOCK_M)
    num_pid_n = tl.cdiv(N, BLOCK_N)
    num_pid_in_group = GROUP_M * num_pid_n
    group_id = pid // num_pid_in_group
    first_pid_m = group_id * GROUP_M
    group_size_m = min(num_pid_m - first_pid_m, GROUP_M)
    pid_m = first_pid_m + ((pid % num_pid_in_group) % group_size_m)
    pid_n = (pid % num_pid_in_group) // group_size_m

    offs_am = (pid_m * BLOCK_M + tl.arange(0, BLOCK_M)) % M
    offs_bn = (pid_n * BLOCK_N + tl.arange(0, BLOCK_N)) % N
    offs_k = tl.arange(0, BLOCK_K)
    a_ptrs = a_ptr + offs_am[:, None] * stride_am + offs_k[None, :] * stride_ak
    b_ptrs = b_ptr + offs_k[:, None] * stride_bk + offs_bn[None, :] * stride_bn

    acc = tl.zeros((BLOCK_M, BLOCK_N), dtype=tl.float32)
    for kk in range(0, tl.cdiv(K, BLOCK_K)):
        a = tl.load(a_ptrs, mask=offs_k[None, :] < K - kk * BLOCK_K, other=0.0)
        b = tl.load(b_ptrs, mask=offs_k[:, None] < K - kk * BLOCK_K, other=0.0)
        acc = tl.dot(a, b, acc)
        a_ptrs += BLOCK_K * stride_ak
        b_ptrs += BLOCK_K * stride_bk

    c = acc.to(c_ptr.dtype.element_ty)
    offs_cm = pid_m * BLOCK_M + tl.arange(0, BLOCK_M)
    offs_cn = pid_n * BLOCK_N + tl.arange(0, BLOCK_N)
    c_ptrs = c_ptr + offs_cm[:, None] * stride_cm + offs_cn[None, :] * stride_cn
    mask = (offs_cm[:, None] < M) & (offs_cn[None, :] < N)
    tl.store(c_ptrs, c, mask=mask)

# config = {"BLOCK_K": 64, "BLOCK_M": 32, "BLOCK_N": 512, "GROUP_M": 8, "arch": "sm_100", "dtype": "fp8e4m3", "num_ctas": 1, "num_stages": 2, "num_warps": 8}
# arch = sm_100


// ===== COMPILED SASS (sm_100a) =====

	.target	sm_100a

	.elftype	@"ET_EXEC"


//--------------------- .note.nv.tkinfo           --------------------------
	.section	.note.nv.tkinfo,"",@"SHT_NOTE"
	.sectionflags	@"SHF_NOTE_NV_TKINFO"
	.tkinfo
        /*0018*/ 	.word	0x00000081
        /*0030*/ 	.string	""
        /*0030*/ 	.string	"ptxas-blackwell"
        /*0030*/ 	.string	"Cuda compilation tools, release 12.9, V12.9.86"
        /*0030*/ 	.string	"Build cuda_12.9.r12.9/compiler.36037853_0"
        /*0030*/ 	.string	"-v  -suppress-debug-info  -lineinfo  -arch sm_100a "



//--------------------- .note.nv.cuver            --------------------------
	.section	.note.nv.cuver,"",@"SHT_NOTE"
	.sectionflags	@"SHF_NOTE_NV_CUVER"
        /*0018*/ 	.short	0x0001
        /*001a*/ 	.short	0x0064
        /*001c*/ 	.short	0x0001
        /*001e*/ 	.short	0x0000
        /*0020*/ 	.short	0x0001
        /*0022*/ 	.short	0x0000


//--------------------- .nv.info                  --------------------------
	.section	.nv.info,"",@"SHT_CUDA_INFO"
	.align	4


	//----- nvinfo : EIATTR_REGCOUNT
	.align		4
        /*0000*/ 	.byte	0x04, 0x2f
        /*0002*/ 	.short	(.L_1 - .L_0)
	.align		4
.L_0:
        /*0004*/ 	.word	index@(matmul_kernel)
        /*0008*/ 	.word	0x00000020


	//----- nvinfo : EIATTR_FRAME_SIZE
	.align		4
.L_1:
        /*000c*/ 	.byte	0x04, 0x11
        /*000e*/ 	.short	(.L_3 - .L_2)
	.align		4
.L_2:
        /*0010*/ 	.word	index@(matmul_kernel)
        /*0014*/ 	.word	0x00000c08


	//----- nvinfo : EIATTR_MIN_STACK_SIZE
	.align		4
.L_3:
        /*0018*/ 	.byte	0x04, 0x12
        /*001a*/ 	.short	(.L_5 - .L_4)
	.align		4
.L_4:
        /*001c*/ 	.word	index@(matmul_kernel)
        /*0020*/ 	.word	0x00000c08
.L_5:


//--------------------- .nv.info.matmul_kernel    --------------------------
	.section	.nv.info.matmul_kernel,"",@"SHT_CUDA_INFO"
	.sectionflags	@""
	.align	4


	//----- nvinfo : EIATTR_CUDA_API_VERSION
	.align		4
        /*0000*/ 	.byte	0x04, 0x37
        /*0002*/ 	.short	(.L_7 - .L_6)
.L_6:
        /*0004*/ 	.word	0x00000081


	//----- nvinfo : EIATTR_KPARAM_INFO
	.align		4
.L_7:
        /*0008*/ 	.byte	0x04, 0x17
        /*000a*/ 	.short	(.L_9 - .L_8)
.L_8:
        /*000c*/ 	.word	0x00000000
        /*0010*/ 	.short	0x000d
        /*0012*/ 	.short	0x0048
        /*0014*/ 	.byte	0x00, 0xf4, 0x21, 0x00


	//----- nvinfo : EIATTR_KPARAM_INFO
	.align		4
.L_9:
        /*0018*/ 	.byte	0x04, 0x17
        /*001a*/ 	.short	(.L_11 - .L_10)
.L_10:
        /*001c*/ 	.word	0x00000000
        /*0020*/ 	.short	0x000c
        /*0022*/ 	.short	0x0040
        /*0024*/ 	.byte	0x00, 0xf4, 0x21, 0x00


	//----- nvinfo : EIATTR_KPARAM_INFO
	.align		4
.L_11:
        /*0028*/ 	.byte	0x04, 0x17
        /*002a*/ 	.short	(.L_13 - .L_12)
.L_12:
        /*002c*/ 	.word	0x00000000
        /*0030*/ 	.short	0x000b
        /*0032*/ 	.short	0x0038
        /*0034*/ 	.byte	0x00, 0xf0, 0x11, 0x00


	//----- nvinfo : EIATTR_KPARAM_INFO
	.align		4
.L_13:
        /*0038*/ 	.byte	0x04, 0x17
        /*003a*/ 	.short	(.L_15 - .L_14)
.L_14:
        /*003c*/ 	.word	0x00000000
        /*0040*/ 	.short	0x000a
        /*0042*/ 	.short	0x0034
        /*0044*/ 	.byte	0x00, 0xf0, 0x11, 0x00


	//----- nvinfo : EIATTR_KPARAM_INFO
	.align		4
.L_15:
        /*0048*/ 	.byte	0x04, 0x17
        /*004a*/ 	.short	(.L_17 - .L_16)
.L_16:
        /*004c*/ 	.word	0x00000000
        /*0050*/ 	.short	0x0009
        /*0052*/ 	.short	0x0030
        /*0054*/ 	.byte	0x00, 0xf0, 0x11, 0x00


	//----- nvinfo : EIATTR_KPARAM_INFO
	.align		4
.L_17:
        /*0058*/ 	.byte	0x04, 0x17
        /*005a*/ 	.short	(.L_19 - .L_18)
.L_18:
        /*005c*/ 	.word	0x00000000
        /*0060*/ 	.short	0x0008
        /*0062*/ 	.short	0x002c
        /*0064*/ 	.byte	0x00, 0xf0, 0x11, 0x00


	//----- nvinfo : EIATTR_KPARAM_INFO
	.align		4
.L_19:
        /*0068*/ 	.byte	0x04, 0x17
        /*006a*/ 	.short	(.L_21 - .L_20)
.L_20:
        /*006c*/ 	.word	0x00000000
        /*0070*/ 	.short	0x0007
        /*0072*/ 	.short	0x0028
        /*0074*/ 	.byte	0x00, 0xf0, 0x11, 0x00


	//----- nvinfo : EIATTR_KPARAM_INFO
	.align		4
.L_21:
        /*0078*/ 	.byte	0x04, 0x17
        /*007a*/ 	.short	(.L_23 - .L_22)
.L_22:
        /*007c*/ 	.word	0x00000000
        /*0080*/ 	.short	0x0006
        /*0082*/ 	.short	0x0024
        /*0084*/ 	.byte	0x00, 0xf0, 0x11, 0x00


	//----- nvinfo : EIATTR_KPARAM_INFO
	.align		4
.L_23:
        /*0088*/ 	.byte	0x04, 0x17
        /*008a*/ 	.short	(.L_25 - .L_24)
.L_24:
        /*008c*/ 	.word	0x00000000
        /*0090*/ 	.short	0x0005
        /*0092*/ 	.short	0x0020
        /*0094*/ 	.byte	0x00, 0xf0, 0x11, 0x00


	//----- nvinfo : EIATTR_KPARAM_INFO
	.align		4
.L_25:
        /*0098*/ 	.byte	0x04, 0x17
        /*009a*/ 	.short	(.L_27 - .L_26)
.L_26:
        /*009c*/ 	.word	0x00000000
        /*00a0*/ 	.short	0x0004
        /*00a2*/ 	.short	0x001c
        /*00a4*/ 	.byte	0x00, 0xf0, 0x11, 0x00


	//----- nvinfo : EIATTR_KPARAM_INFO
	.align		4
.L_27:
        /*00a8*/ 	.byte	0x04, 0x17
        /*00aa*/ 	.short	(.L_29 - .L_28)
.L_28:
        /*00ac*/ 	.word	0x00000000
        /*00b0*/ 	.short	0x0003
        /*00b2*/ 	.short	0x0018
        /*00b4*/ 	.byte	0x00, 0xf0, 0x11, 0x00


	//----- nvinfo : EIATTR_KPARAM_INFO
	.align		4
.L_29:
        /*00b8*/ 	.byte	0x04, 0x17
        /*00ba*/ 	.short	(.L_31 - .L_30)
.L_30:
        /*00bc*/ 	.word	0x00000000
        /*00c0*/ 	.short	0x0002
        /*00c2*/ 	.short	0x0010
        /*00c4*/ 	.byte	0x00, 0xf4, 0x21, 0x00


	//----- nvinfo : EIATTR_KPARAM_INFO
	.align		4
.L_31:
        /*00c8*/ 	.byte	0x04, 0x17
        /*00ca*/ 	.short	(.L_33 - .L_32)
.L_32:
        /*00cc*/ 	.word	0x00000000
        /*00d0*/ 	.short	0x0001
        /*00d2*/ 	.short	0x0008
        /*00d4*/ 	.byte	0x00, 0xf4, 0x21, 0x00


	//----- nvinfo : EIATTR_KPARAM_INFO
	.align		4
.L_33:
        /*00d8*/ 	.byte	0x04, 0x17
        /*00da*/ 	.short	(.L_35 - .L_34)
.L_34:
        /*00dc*/ 	.word	0x00000000
        /*00e0*/ 	.short	0x0000
        /*00e2*/ 	.short	0x0000
        /*00e4*/ 	.byte	0x00, 0xf4, 0x21, 0x00


	//----- nvinfo : EIATTR_SPARSE_MMA_MASK
	.align		4
.L_35:
        /*00e8*/ 	.byte	0x03, 0x50
        /*00ea*/ 	.short	0x0000


	//----- nvinfo : EIATTR_MAXREG_COUNT
	.align		4
        /*00ec*/ 	.byte	0x03, 0x1b
        /*00ee*/ 	.short	0x00ff


	//----- nvinfo : EIATTR_NUM_BARRIERS
	.align		4
        /*00f0*/ 	.byte	0x02, 0x4c
        /*00f2*/ 	.byte	0x01
	.zero		1


	//----- nvinfo : EIATTR_ANNOTATIONS
	.align		4
        /*00f4*/ 	.byte	0x04, 0x55
        /*00f6*/ 	.short	(.L_37 - .L_36)


	//   ....[0]....
.L_36:
        /*00f8*/ 	.word	0x00000001
        /*00fc*/ 	.byte	0x50, 0x05, 0x00, 0x00, 0x01, 0x00, 0x00, 0x00, 0x80, 0x05, 0x00, 0x00, 0x01, 0x00, 0x00, 0x00
        /* <DEDUP_REMOVED lines=1534> */
        /*60ec*/ 	.byte	0xe0, 0xdb, 0x01, 0x00, 0x01, 0x00, 0x00, 0x00, 0x30, 0xdc, 0x01, 0x00


	//----- nvinfo : EIATTR_VRC_CTA_INIT_COUNT
	.align		4
.L_37:
        /*60f8*/ 	.byte	0x02, 0x4a
	.zero		1
	.zero		1


	//----- nvinfo : EIATTR_EXIT_INSTR_OFFSETS
	.align		4
        /*60fc*/ 	.byte	0x04, 0x1c
        /*60fe*/ 	.short	(.L_39 - .L_38)


	//   ....[0]....
.L_38:
        /*6100*/ 	.word	0x0001df80


	//   ....[1]....
        /*6104*/ 	.word	0x0001dfa0


	//----- nvinfo : EIATTR_REQNTID
	.align		4
.L_39:
        /*6108*/ 	.byte	0x04, 0x10
        /*610a*/ 	.short	(.L_41 - .L_40)
.L_40:
        /*610c*/ 	.word	0x00000100
        /*6110*/ 	.word	0x00000001
        /*6114*/ 	.word	0x00000001


	//----- nvinfo : EIATTR_CBANK_PARAM_SIZE
	.align		4
.L_41:
        /*6118*/ 	.byte	0x03, 0x19
        /*611a*/ 	.short	0x0050


	//----- nvinfo : EIATTR_PARAM_CBANK
	.align		4
        /*611c*/ 	.byte	0x04, 0x0a
        /*611e*/ 	.short	(.L_43 - .L_42)
	.align		4
.L_42:
        /*6120*/ 	.word	index@(.nv.constant0.matmul_kernel)
        /*6124*/ 	.short	0x0380
        /*6126*/ 	.short	0x0050


	//----- nvinfo : EIATTR_SW_WAR
	.align		4
.L_43:
        /*6128*/ 	.byte	0x04, 0x36
        /*612a*/ 	.short	(.L_45 - .L_44)
.L_44:
        /*612c*/ 	.word	0x00000008
.L_45:


//--------------------- .nv.compat                --------------------------
	.section	.nv.compat,"",@"SHT_CUDA_COMPAT_INFO"
	.align	4
        /*0000*/ 	.byte	0x02, 0x02, 0x02, 0x00, 0x02, 0x05, 0x05, 0x00, 0x02, 0x03, 0x00, 0x00, 0x02, 0x06, 0x01, 0x00


//--------------------- .nv.callgraph             --------------------------
	.section	.nv.callgraph,"",@"SHT_CUDA_CALLGRAPH"
	.align	4
	.sectionentsize	8
	.align		4
        /*0000*/ 	.word	0x00000000
	.align		4
        /*0004*/ 	.word	0xffffffff
	.align		4
        /*0008*/ 	.word	0x00000000
	.align		4
        /*000c*/ 	.word	0xfffffffe
	.align		4
        /*0010*/ 	.word	0x00000000
	.align		4
        /*0014*/ 	.word	0xfffffffd
	.align		4
        /*0018*/ 	.word	0x00000000
	.align		4
        /*001c*/ 	.word	0xfffffffc


//--------------------- .text.matmul_kernel       --------------------------
	.section	.text.matmul_kernel,"ax",@progbits
	.align	128
        .global         matmul_kernel
        .type           matmul_kernel,@function
        .size           matmul_kernel,(.L_x_4 - matmul_kernel)
        .other          matmul_kernel,@"STO_CUDA_ENTRY STV_DEFAULT"
matmul_kernel:
.text.matmul_kernel:
[----:B------:R-:W0:Y:S08]  /*0000*/  LDC R1, c[0x0][0x37c] ;  /* 0x0000df00ff017b82 */ /* 0x000e300000000800 */
[----:B------:R-:W1:Y:S01]  /*0010*/  LDC.64 R2, c[0x0][0x398] ;  /* 0x0000e600ff027b82 */ /* 0x000e620000000a00 */
[----:B------:R-:W2:Y:S01]  /*0020*/  S2R R14, SR_TID.X ;  /* 0x00000000000e7919 */ /* 0x000ea20000002100 */
[----:B------:R-:W3:Y:S01]  /*0030*/  LDCU UR5, c[0x0][0x3a0] ;  /* 0x00007400ff0577ac */ /* 0x000ee20008000800 */
[----:B0-----:R-:W-:Y:S01]  /*0040*/  VIADD R1, R1, 0xfffff3f8 ;  /* 0xfffff3f801017836 */ /* 0x001fe20000000000 */
[----:B------:R-:W0:Y:S01]  /*0050*/  LDCU.64 UR6, c[0x0][0x358] ;  /* 0x00006b00ff0677ac */ /* 0x000e220008000a00 */
[----:B------:R-:W4:Y:S01]  /*0060*/  LDCU UR17, c[0x0][0x3a0] ;  /* 0x00007400ff1177ac */ /* 0x000f220008000800 */
[----:B---3--:R-:W-:Y:S01]  /*0070*/  UIADD3 UR5, UPT, UPT, UR5, 0x3f, URZ ;  /* 0x0000003f05057890 */ /* 0x008fe2000fffe0ff */
[----:B-1----:R-:W-:-:S03]  /*0080*/  VIADD R0, R3, 0x1ff ;  /* 0x000001ff03007836 */ /* 0x002fc60000000000 */
[----:B------:R-:W-:Y:S02]  /*0090*/  UISETP.GT.AND UP0, UPT, UR5, 0x3f, UPT ;  /* 0x0000003f0500788c */ /* 0x000fe4000bf04270 */
[----:B------:R-:W-:-:S04]  /*00a0*/  SHF.R.S32.HI R5, RZ, 0x1f, R0 ;  /* 0x0000001fff057819 */ /* 0x000fc80000011400 */
[----:B------:R-:W-:-:S04]  /*00b0*/  LEA.HI R5, R5, R0, RZ, 0x9 ;  /* 0x0000000005057211 */ /* 0x000fc800078f48ff */
[----:B------:R-:W-:Y:S02]  /*00c0*/  SHF.R.S32.HI R0, RZ, 0x9, R5 ;  /* 0x00000009ff007819 */ /* 0x000fe40000011405 */
[----:B------:R-:W1:Y:S03]  /*00d0*/  S2R R5, SR_CTAID.X ;  /* 0x0000000000057919 */ /* 0x000e660000002500 */
[----:B------:R-:W-:-:S05]  /*00e0*/  IMAD.SHL.U32 R0, R0, 0x8, RZ ;  /* 0x0000000800007824 */ /* 0x000fca00078e00ff */
[-C--:B------:R-:W-:Y:S02]  /*00f0*/  IABS R9, R0.reuse ;  /* 0x0000000000097213 */ /* 0x080fe40000000000 */
[----:B------:R-:W-:Y:S02]  /*0100*/  IABS R12, R0 ;  /* 0x00000000000c7213 */ /* 0x000fe40000000000 */
[----:B------:R-:W3:Y:S08]  /*0110*/  I2F.RP R4, R9 ;  /* 0x0000000900047306 */ /* 0x000ef00000209400 */
[----:B---3--:R-:W3:Y:S01]  /*0120*/  MUFU.RCP R4, R4 ;  /* 0x0000000400047308 */ /* 0x008ee20000001000 */
[----:B-1----:R-:W-:Y:S01]  /*0130*/  IABS R10, R5 ;  /* 0x00000005000a7213 */ /* 0x002fe20000000000 */
[----:B---3--:R-:W-:-:S02]  /*0140*/  VIADD R6, R4, 0xffffffe ;  /* 0x0ffffffe04067836 */ /* 0x008fc40000000000 */
[----:B------:R-:W-:-:S04]  /*0150*/  IMAD.MOV R4, RZ, RZ, -R12 ;  /* 0x000000ffff047224 */ /* 0x000fc800078e0a0c */
[----:B------:R1:W3:Y:S02]  /*0160*/  F2I.FTZ.U32.TRUNC.NTZ R7, R6 ;  /* 0x0000000600077305 */ /* 0x0002e4000021f000 */
[----:B-1----:R-:W-:Y:S02]  /*0170*/  IMAD.MOV.U32 R6, RZ, RZ, RZ ;  /* 0x000000ffff067224 */ /* 0x002fe400078e00ff */
[----:B---3--:R-:W-:-:S04]  /*0180*/  IMAD.MOV R8, RZ, RZ, -R7 ;  /* 0x000000ffff087224 */ /* 0x008fc800078e0a07 */
[----:B------:R-:W-:Y:S02]  /*0190*/  IMAD R11, R8, R9, RZ ;  /* 0x00000009080b7224 */ /* 0x000fe400078e02ff */
[----:B------:R-:W-:Y:S02]  /*01a0*/  IMAD.MOV.U32 R8, RZ, RZ, R10 ;  /* 0x000000ffff087224 */ /* 0x000fe400078e000a */
[----:B------:R-:W-:-:S06]  /*01b0*/  IMAD.HI.U32 R7, R7, R11, R6 ;  /* 0x0000000b07077227 */ /* 0x000fcc00078e0006 */
[----:B------:R-:W-:-:S04]  /*01c0*/  IMAD.HI.U32 R7, R7, R8, RZ ;  /* 0x0000000807077227 */ /* 0x000fc800078e00ff */
[----:B------:R-:W-:-:S05]  /*01d0*/  IMAD R4, R7, R4, R8 ;  /* 0x0000000407047224 */ /* 0x000fca00078e0208 */
[----:B------:R-:W-:-:S13]  /*01e0*/  ISETP.GT.U32.AND P1, PT, R9, R4, PT ;  /* 0x000000040900720c */ /* 0x000fda0003f24070 */
[----:B------:R-:W-:Y:S02]  /*01f0*/  @!P1 IMAD.IADD R4, R4, 0x1, -R9 ;  /* 0x0000000104049824 */ /* 0x000fe400078e0a09 */
[----:B------:R-:W-:Y:S01]  /*0200*/  @!P1 VIADD R7, R7, 0x1 ;  /* 0x0000000107079836 */ /* 0x000fe20000000000 */
[----:B------:R-:W-:Y:S02]  /*0210*/  ISETP.NE.AND P1, PT, R0, RZ, PT ;  /* 0x000000ff0000720c */ /* 0x000fe40003f25270 */
[----:B------:R-:W-:Y:S02]  /*0220*/  ISETP.GE.U32.AND P0, PT, R4, R9, PT ;  /* 0x000000090400720c */ /* 0x000fe40003f06070 */
[----:B------:R-:W-:-:S04]  /*0230*/  LOP3.LUT R4, R5, R0, RZ, 0x3c, !PT ;  /* 0x0000000005047212 */ /* 0x000fc800078e3cff */
[----:B------:R-:W-:Y:S01]  /*0240*/  ISETP.GE.AND P2, PT, R4, RZ, PT ;  /* 0x000000ff0400720c */ /* 0x000fe20003f46270 */
[----:B------:R-:W-:-:S06]  /*0250*/  VIADD R4, R2, 0x1f ;  /* 0x0000001f02047836 */ /* 0x000fcc0000000000 */
[----:B------:R-:W-:-:S04]  /*0260*/  @P0 VIADD R7, R7, 0x1 ;  /* 0x0000000107070836 */ /* 0x000fc80000000000 */
[----:B------:R-:W-:Y:S01]  /*0270*/  IMAD.MOV.U32 R6, RZ, RZ, R7 ;  /* 0x000000ffff067224 */ /* 0x000fe200078e0007 */
[----:B------:R-:W-:-:S03]  /*0280*/  SHF.R.S32.HI R7, RZ, 0x1f, R4 ;  /* 0x0000001fff077819 */ /* 0x000fc60000011404 */
[----:B------:R-:W-:Y:S01]  /*0290*/  @!P2 IMAD.MOV R6, RZ, RZ, -R6 ;  /* 0x000000ffff06a224 */ /* 0x000fe200078e0a06 */
[----:B------:R-:W-:Y:S02]  /*02a0*/  @!P1 LOP3.LUT R6, RZ, R0, RZ, 0x33, !PT ;  /* 0x00000000ff069212 */ /* 0x000fe400078e33ff */
[----:B------:R-:W-:-:S03]  /*02b0*/  LEA.HI R7, R7, R4, RZ, 0x5 ;  /* 0x0000000407077211 */ /* 0x000fc600078f28ff */
[----:B------:R-:W-:Y:S02]  /*02c0*/  IMAD.SHL.U32 R4, R6, 0x8, RZ ;  /* 0x0000000806047824 */ /* 0x000fe400078e00ff */
[----:B------:R-:W-:-:S03]  /*02d0*/  IMAD.MOV R6, RZ, RZ, -R6 ;  /* 0x000000ffff067224 */ /* 0x000fc600078e0a06 */
[----:B------:R-:W-:Y:S01]  /*02e0*/  LEA.HI.SX32 R7, R7, -R4, 0x1b ;  /* 0x8000000407077211 */ /* 0x000fe200078fdaff */
[----:B------:R-:W-:Y:S02]  /*02f0*/  IMAD R15, R0, R6, R5 ;  /* 0x00000006000f7224 */ /* 0x000fe400078e0205 */
[----:B------:R-:W-:Y:S01]  /*0300*/  IMAD.MOV.U32 R6, RZ, RZ, RZ ;  /* 0x000000ffff067224 */ /* 0x000fe200078e00ff */
[----:B------:R-:W-:Y:S02]  /*0310*/  VIMNMX R8, PT, PT, R7, 0x8, PT ;  /* 0x0000000807087848 */ /* 0x000fe40003fe0100 */
[----:B------:R-:W-:Y:S02]  /*0320*/  IABS R13, R15 ;  /* 0x0000000f000d7213 */ /* 0x000fe40000000000 */
[----:B------:R-:W-:-:S04]  /*0330*/  IABS R11, R8 ;  /* 0x00000008000b7213 */ /* 0x000fc80000000000 */
[----:B------:R-:W1:Y:S08]  /*0340*/  I2F.RP R9, R11 ;  /* 0x0000000b00097306 */ /* 0x000e700000209400 */
[----:B-1----:R-:W1:Y:S02]  /*0350*/  MUFU.RCP R9, R9 ;  /* 0x0000000900097308 */ /* 0x002e640000001000 */
[----:B-1----:R-:W-:-:S06]  /*0360*/  VIADD R7, R9, 0xffffffe ;  /* 0x0ffffffe09077836 */ /* 0x002fcc0000000000 */
[----:B------:R-:W1:Y:S02]  /*0370*/  F2I.FTZ.U32.TRUNC.NTZ R7, R7 ;  /* 0x0000000700077305 */ /* 0x000e64000021f000 */
[----:B-1----:R-:W-:-:S04]  /*0380*/  IMAD.MOV R10, RZ, RZ, -R7 ;  /* 0x000000ffff0a7224 */ /* 0x002fc800078e0a07 */
[----:B------:R-:W-:-:S04]  /*0390*/  IMAD.MOV.U32 R0, RZ, RZ, R10 ;  /* 0x000000ffff007224 */ /* 0x000fc800078e000a */
[----:B------:R-:W-:Y:S01]  /*03a0*/  IMAD R5, R0, R11, RZ ;  /* 0x0000000b00057224 */ /* 0x000fe200078e02ff */
[----:B------:R-:W-:-:S03]  /*03b0*/  IABS R0, R8 ;  /* 0x0000000800007213 */ /* 0x000fc60000000000 */
[----:B------:R-:W-:Y:S01]  /*03c0*/  IMAD.HI.U32 R6, R7, R5, R6 ;  /* 0x0000000507067227 */ /* 0x000fe200078e0006 */
[----:B--2---:R-:W-:-:S03]  /*03d0*/  LOP3.LUT R7, R14, 0xe0, RZ, 0xc0, !PT ;  /* 0x000000e00e077812 */ /* 0x004fc600078ec0ff */
[----:B------:R-:W-:Y:S01]  /*03e0*/  IMAD.MOV R0, RZ, RZ, -R0 ;  /* 0x000000ffff007224 */ /* 0x000fe200078e0a00 */
[----:B------:R-:W-:Y:S01]  /*03f0*/  R2UR UR4, R7 ;  /* 0x00000000070472ca */ /* 0x000fe200000e0000 */
[----:B------:R-:W-:Y:S01]  /*0400*/  IMAD.HI.U32 R6, R6, R13, RZ ;  /* 0x0000000d06067227 */ /* 0x000fe200078e00ff */
[----:B------:R-:W-:-:S03]  /*0410*/  LOP3.LUT R7, R14, 0xc0, RZ, 0xc0, !PT ;  /* 0x000000c00e077812 */ /* 0x000fc600078ec0ff */
[----:B------:R-:W-:-:S05]  /*0420*/  IMAD R0, R6, R0, R13 ;  /* 0x0000000006007224 */ /* 0x000fca00078e020d */
[----:B------:R-:W-:-:S13]  /*0430*/  ISETP.GT.U32.AND P1, PT, R11, R0, PT ;  /* 0x000000000b00720c */ /* 0x000fda0003f24070 */
[----:B------:R-:W-:Y:S02]  /*0440*/  @!P1 IMAD.IADD R0, R0, 0x1, -R11 ;  /* 0x0000000100009824 */ /* 0x000fe400078e0a0b */
[----:B------:R-:W-:Y:S01]  /*0450*/  @!P1 VIADD R6, R6, 0x1 ;  /* 0x0000000106069836 */ /* 0x000fe20000000000 */
[----:B------:R-:W-:Y:S02]  /*0460*/  ISETP.NE.AND P1, PT, R8, RZ, PT ;  /* 0x000000ff0800720c */ /* 0x000fe40003f25270 */
[----:B------:R-:W-:Y:S02]  /*0470*/  ISETP.GE.U32.AND P0, PT, R0, R11, PT ;  /* 0x0000000b0000720c */ /* 0x000fe40003f06070 */
[----:B------:R-:W-:-:S04]  /*0480*/  LOP3.LUT R0, R15, R8, RZ, 0x3c, !PT ;  /* 0x000000080f007212 */ /* 0x000fc800078e3cff */
[----:B------:R-:W-:Y:S02]  /*0490*/  ISETP.GE.AND P2, PT, R0, RZ, PT ;  /* 0x000000ff0000720c */ /* 0x000fe40003f46270 */
[----:B------:R-:W-:-:S05]  /*04a0*/  LOP3.LUT R0, R14, 0x1f, RZ, 0xc0, !PT ;  /* 0x0000001f0e007812 */ /* 0x000fca00078ec0ff */
[----:B------:R-:W-:-:S06]  /*04b0*/  @P0 VIADD R6, R6, 0x1 ;  /* 0x0000000106060836 */ /* 0x000fcc0000000000 */
[----:B------:R-:W-:Y:S01]  /*04c0*/  @!P2 IMAD.MOV R6, RZ, RZ, -R6 ;  /* 0x000000ffff06a224 */ /* 0x000fe200078e0a06 */
[----:B------:R-:W-:-:S05]  /*04d0*/  @!P1 LOP3.LUT R6, RZ, R8, RZ, 0x33, !PT ;  /* 0x00000008ff069212 */ /* 0x000fca00078e33ff */
[----:B------:R-:W-:Y:S02]  /*04e0*/  IMAD.MOV R5, RZ, RZ, -R6 ;  /* 0x000000ffff057224 */ /* 0x000fe400078e0a06 */
[----:B------:R-:W-:Y:S02]  /*04f0*/  IMAD.SHL.U32 R10, R6, 0x200, RZ ;  /* 0x00000200060a7824 */ /* 0x000fe400078e00ff */
[----:B------:R-:W-:-:S04]  /*0500*/  IMAD R5, R8, R5, R15 ;  /* 0x0000000508057224 */ /* 0x000fc800078e020f */
[----:B------:R-:W-:Y:S01]  /*0510*/  IMAD.IADD R5, R4, 0x1, R5 ;  /* 0x0000000104057824 */ /* 0x000fe200078e0205 */
[----:B------:R-:W-:-:S03]  /*0520*/  SHF.R.U32.HI R4, RZ, 0x5, R14 ;  /* 0x00000005ff047819 */ /* 0x000fc6000001160e */
[----:B------:R-:W-:Y:S01]  /*0530*/  IMAD R16, R5, 0x20, R0 ;  /* 0x0000002005107824 */ /* 0x000fe200078e0200 */
[----:B------:R-:W-:-:S04]  /*0540*/  SGXT.U32 R4, R4, 0x3 ;  /* 0x000000030404781a */ /* 0x000fc80000000000 */
[----:B------:R1:W-:Y:S01]  /*0550*/  STL [R1+0x6bc], R16 ;  /* 0x0006bc1001007387 */ /* 0x0003e20000100800 */
[C---:B------:R-:W-:Y:S02]  /*0560*/  LOP3.LUT R0, R4.reuse, 0x8, RZ, 0xfc, !PT ;  /* 0x0000000804007812 */ /* 0x040fe400078efcff */
[C---:B------:R-:W-:Y:S01]  /*0570*/  LOP3.LUT R5, R4.reuse, 0x10, RZ, 0xfc, !PT ;  /* 0x0000001004057812 */ /* 0x040fe200078efcff */
[----:B------:R1:W-:Y:S01]  /*0580*/  STL [R1+0x2f4], R10 ;  /* 0x0002f40a01007387 */ /* 0x0003e20000100800 */
[C---:B------:R-:W-:Y:S02]  /*0590*/  LOP3.LUT R0, R4.reuse, 0x18, RZ, 0xfc, !PT ;  /* 0x0000001804007812 */ /* 0x040fe400078efcff */
[C---:B------:R-:W-:Y:S02]  /*05a0*/  LOP3.LUT R8, R4.reuse, 0x20, RZ, 0xfc, !PT ;  /* 0x0000002004087812 */ /* 0x040fe400078efcff */
[C---:B------:R-:W-:Y:S02]  /*05b0*/  LOP3.LUT R5, R4.reuse, 0x28, RZ, 0xfc, !PT ;  /* 0x0000002804057812 */ /* 0x040fe400078efcff */
[----:B------:R-:W-:Y:S01]  /*05c0*/  LOP3.LUT R0, R4, 0x30, RZ, 0xfc, !PT ;  /* 0x0000003004007812 */ /* 0x000fe200078efcff */
[----:B0---4-:R-:W-:Y:S06]  /*05d0*/  BRA.U UP0, `(.L_x_0) ;  /* 0x0000000500007547 */ /* 0x011fec000b800000 */
[----:B------:R0:W-:Y:S01]  /*05e0*/  STL [R1+0xb0], RZ ;  /* 0x0000b0ff01007387 */ /* 0x0001e20000100800 */
[----:B------:R-:W-:Y:S02]  /*05f0*/  CS2R R12, SRZ ;  /* 0x00000000000c7805 */ /* 0x000fe4000001ff00 */
[----:B------:R-:W-:Y:S01]  /*0600*/  CS2R R14, SRZ ;  /* 0x00000000000e7805 */ /* 0x000fe2000001ff00 */
[----:B------:R-:W-:Y:S01]  /*0610*/  USHF.L.U32 UR4, UR4, 0x4, URZ ;  /* 0x0000000404047899 */ /* 0x000fe200080006ff */
[----:B------:R0:W-:Y:S04]  /*0620*/  STL [R1+0xb4], RZ ;  /* 0x0000b4ff01007387 */ /* 0x0001e80000100800 */
        /* <DEDUP_REMOVED lines=54> */
[----:B------:R0:W-:Y:S04]  /*0990*/  STL [R1], RZ ;  /* 0x000000ff01007387 */ /* 0x0001e80000100800 */
[----:B------:R0:W-:Y:S04]  /*09a0*/  STL [R1+0x4], RZ ;  /* 0x000004ff01007387 */ /* 0x0001e80000100800 */
[----:B------:R0:W-:Y:S04]  /*09b0*/  STL [R1+0x8], RZ ;  /* 0x000008ff01007387 */ /* 0x0001e80000100800 */
[----:B------:R0:W-:Y:S01]  /*09c0*/  STL [R1+0xc], RZ ;  /* 0x00000cff01007387 */ /* 0x0001e20000100800 */
[----:B------:R-:W-:Y:S05]  /*09d0*/  BRA `(.L_x_1) ;  /* 0x0000019400747947 */ /* 0x000fea0003800000 */
.L_x_0:
[----:B------:R-:W-:Y:S01]  /*09e0*/  IABS R6, R2 ;  /* 0x0000000200067213 */ /* 0x000fe20000000000 */
[----:B------:R0:W-:Y:S01]  /*09f0*/  STL [R1+0x790], R3 ;  /* 0x0007900301007387 */ /* 0x0001e20000100800 */
[----:B------:R-:W-:Y:S01]  /*0a00*/  IABS R0, R3 ;  /* 0x0000000300007213 */ /* 0x000fe20000000000 */
[----:B------:R-:W2:Y:S01]  /*0a10*/  LDCU UR18, c[0x0][0x3b0] ;  /* 0x00007600ff1277ac */ /* 0x000ea20008000800 */
[----:B------:R-:W3:Y:S01]  /*0a20*/  I2F.RP R9, R6 ;  /* 0x0000000600097306 */ /* 0x000ee20000209400 */
[----:B------:R-:W-:Y:S01]  /*0a30*/  ISETP.GE.AND P3, PT, R16, RZ, PT ;  /* 0x000000ff1000720c */ /* 0x000fe20003f66270 */
[----:B------:R-:W4:Y:S01]  /*0a40*/  LDCU.128 UR8, c[0x0][0x380] ;  /* 0x00007000ff0877ac */ /* 0x000f220008000c00 */
[----:B------:R-:W5:Y:S05]  /*0a50*/  LDCU UR19, c[0x0][0x3a4] ;  /* 0x00007480ff1377ac */ /* 0x000f6a0008000800 */
[----:B------:R-:W1:Y:S01]  /*0a60*/  I2F.RP R8, R0 ;  /* 0x0000000000087306 */ /* 0x000e620000209400 */
[----:B------:R-:W0:Y:S01]  /*0a70*/  LDCU UR72, c[0x0][0x3a8] ;  /* 0x00007500ff4877ac */ /* 0x000e220008000800 */
[----:B------:R-:W0:Y:S06]  /*0a80*/  LDCU UR69, c[0x0][0x3a8] ;  /* 0x00007500ff4577ac */ /* 0x000e2c0008000800 */
[----:B---3--:R-:W3:Y:S01]  /*0a90*/  MUFU.RCP R9, R9 ;  /* 0x0000000900097308 */ /* 0x008ee20000001000 */
[----:B------:R-:W0:Y:S01]  /*0aa0*/  LDCU UR70, c[0x0][0x3a8] ;  /* 0x00007500ff4677ac */ /* 0x000e220008000800 */
[----:B------:R-:W0:Y:S06]  /*0ab0*/  LDCU UR68, c[0x0][0x3a8] ;  /* 0x00007500ff4477ac */ /* 0x000e2c0008000800 */
[----:B-1----:R-:W1:Y:S01]  /*0ac0*/  MUFU.RCP R8, R8 ;  /* 0x0000000800087308 */ /* 0x002e620000001000 */
[----:B------:R-:W0:Y:S01]  /*0ad0*/  LDCU UR71, c[0x0][0x3a8] ;  /* 0x00007500ff4777ac */ /* 0x000e220008000800 */
[----:B------:R-:W0:Y:S01]  /*0ae0*/  LDCU UR77, c[0x0][0x3a8] ;  /* 0x00007500ff4d77ac */ /* 0x000e220008000800 */
[----:B---3--:R-:W-:-:S05]  /*0af0*/  VIADD R4, R9, 0xffffffe ;  /* 0x0ffffffe09047836 */ /* 0x008fca0000000000 */
[----:B------:R3:W0:Y:S01]  /*0b00*/  F2I.FTZ.U32.TRUNC.NTZ R5, R4 ;  /* 0x0000000400057305 */ /* 0x000622000021f000 */
[----:B-1----:R-:W-:Y:S01]  /*0b10*/  VIADD R18, R8, 0xffffffe ;  /* 0x0ffffffe08127836 */ /* 0x002fe20000000000 */
[----:B------:R-:W-:-:S06]  /*0b20*/  IABS R8, R16 ;  /* 0x0000001000087213 */ /* 0x000fcc0000000000 */
[----:B------:R1:W2:Y:S01]  /*0b30*/  F2I.FTZ.U32.TRUNC.NTZ R19, R18 ;  /* 0x0000001200137305 */ /* 0x0002a2000021f000 */
[----:B---3--:R-:W-:Y:S02]  /*0b40*/  IMAD.MOV.U32 R4, RZ, RZ, RZ ;  /* 0x000000ffff047224 */ /* 0x008fe400078e00ff */
[----:B0-----:R-:W-:Y:S02]  /*0b50*/  IMAD.MOV R11, RZ, RZ, -R5 ;  /* 0x000000ffff0b7224 */ /* 0x001fe400078e0a05 */
[----:B-1----:R-:W-:Y:S02]  /*0b60*/  IMAD.MOV.U32 R18, RZ, RZ, RZ ;  /* 0x000000ffff127224 */ /* 0x002fe400078e00ff */
[----:B------:R-:W-:-:S04]  /*0b70*/  IMAD R11, R11, R6, RZ ;  /* 0x000000060b0b7224 */ /* 0x000fc800078e02ff */
[----:B------:R-:W-:-:S04]  /*0b80*/  IMAD.HI.U32 R5, R5, R11, R4 ;  /* 0x0000000b05057227 */ /* 0x000fc800078e0004 */
[----:B--2---:R-:W-:Y:S02]  /*0b90*/  IMAD.MOV R9, RZ, RZ, -R19 ;  /* 0x000000ffff097224 */ /* 0x004fe400078e0a13 */
[----:B------:R-:W-:Y:S01]  /*0ba0*/  IMAD.HI.U32 R4, R5, R8, RZ ;  /* 0x0000000805047227 */ /* 0x000fe200078e00ff */
[----:B------:R-:W-:-:S03]  /*0bb0*/  LEA.HI R5, R7, R10, RZ, 0x1a ;  /* 0x0000000a07057211 */ /* 0x000fc600078fd0ff */
[----:B------:R-:W-:Y:S01]  /*0bc0*/  IMAD.MOV R7, RZ, RZ, -R4 ;  /* 0x000000ffff077224 */ /* 0x000fe200078e0a04 */
[----:B------:R-:W-:Y:S01]  /*0bd0*/  IABS R21, R5 ;  /* 0x0000000500157213 */ /* 0x000fe20000000000 */
[----:B------:R-:W-:Y:S02]  /*0be0*/  IMAD R9, R9, R0, RZ ;  /* 0x0000000009097224 */ /* 0x000fe400078e02ff */
[----:B------:R-:W-:Y:S02]  /*0bf0*/  IMAD R7, R6, R7, R8 ;  /* 0x0000000706077224 */ /* 0x000fe400078e0208 */
[----:B------:R-:W-:-:S03]  /*0c00*/  IMAD.HI.U32 R18, R19, R9, R18 ;  /* 0x0000000913127227 */ /* 0x000fc600078e0012 */
[----:B------:R-:W-:Y:S01]  /*0c10*/  ISETP.GT.U32.AND P0, PT, R6, R7, PT ;  /* 0x000000070600720c */ /* 0x000fe20003f04070 */
[----:B------:R-:W-:Y:S02]  /*0c20*/  VIADD R8, R5, 0x1fc ;  /* 0x000001fc05087836 */ /* 0x000fe40000000000 */
[----:B------:R-:W-:-:S03]  /*0c30*/  IMAD.HI.U32 R4, R18, R21, RZ ;  /* 0x0000001512047227 */ /* 0x000fc600078e00ff */
[----:B------:R-:W-:Y:S01]  /*0c40*/  IABS R15, R8 ;  /* 0x00000008000f7213 */ /* 0x000fe20000000000 */
[----:B------:R-:W-:Y:S01]  /*0c50*/  IMAD.MOV R4, RZ, RZ, -R4 ;  /* 0x000000ffff047224 */ /* 0x000fe200078e0a04 */
[----:B------:R-:W-:Y:S01]  /*0c60*/  ISETP.GE.AND P5, PT, R8, RZ, PT ;  /* 0x000000ff0800720c */ /* 0x000fe20003fa6270 */
[----:B------:R-:W-:Y:S02]  /*0c70*/  VIADD R10, R5, 0x1f4 ;  /* 0x000001f4050a7836 */ /* 0x000fe40000000000 */
[----:B------:R-:W-:Y:S02]  /*0c80*/  IMAD R21, R0, R4, R21 ;  /* 0x0000000400157224 */ /* 0x000fe400078e0215 */
[----:B------:R-:W-:Y:S01]  /*0c90*/  @!P0 IMAD.IADD R7, R7, 0x1, -R6 ;  /* 0x0000000107078824 */ /* 0x000fe200078e0a06 */
[----:B------:R-:W-:Y:S01]  /*0ca0*/  IABS R23, R10 ;  /* 0x0000000a00177213 */ /* 0x000fe20000000000 */
[----:B------:R-:W-:Y:S01]  /*0cb0*/  IMAD.HI.U32 R4, R18, R15, RZ ;  /* 0x0000000f12047227 */ /* 0x000fe200078e00ff */
[----:B------:R-:W-:-:S02]  /*0cc0*/  ISETP.GT.U32.AND P1, PT, R0, R21, PT ;  /* 0x000000150000720c */ /* 0x000fc40003f24070 */
[----:B------:R-:W-:Y:S01]  /*0cd0*/  ISETP.GT.U32.AND P0, PT, R6, R7, PT ;  /* 0x000000070600720c */ /* 0x000fe20003f04070 */
[----:B------:R-:W-:Y:S02]  /*0ce0*/  IMAD.MOV R4, RZ, RZ, -R4 ;  /* 0x000000ffff047224 */ /* 0x000fe400078e0a04 */
[C---:B------:R-:W-:Y:S02]  /*0cf0*/  VIADD R9, R5.reuse, 0x1f8 ;  /* 0x000001f805097836 */ /* 0x040fe40000000000 */
[C---:B------:R-:W-:Y:S02]  /*0d00*/  IMAD R15, R0.reuse, R4, R15 ;  /* 0x00000004000f7224 */ /* 0x040fe400078e020f */
[C---:B------:R-:W-:Y:S01]  /*0d10*/  VIADD R8, R5.reuse, 0x1f0 ;  /* 0x000001f005087836 */ /* 0x040fe20000000000 */
[----:B------:R-:W-:Y:S01]  /*0d20*/  IABS R19, R9 ;  /* 0x0000000900137213 */ /* 0x000fe20000000000 */
[----:B------:R-:W-:Y:S01]  /*0d30*/  VIADD R22, R5, 0x1d4 ;  /* 0x000001d405167836 */ /* 0x000fe20000000000 */
[----:B------:R-:W-:Y:S01]  /*0d40*/  ISETP.GT.U32.AND P2, PT, R0, R15, PT ;  /* 0x0000000f0000720c */ /* 0x000fe20003f44070 */
[----:B------:R-:W-:Y:S01]  /*0d50*/  @!P1 IMAD.IADD R21, R21, 0x1, -R0 ;  /* 0x0000000115159824 */ /* 0x000fe200078e0a00 */
[----:B------:R-:W-:Y:S01]  /*0d60*/  IABS R13, R8 ;  /* 0x00000008000d7213 */ /* 0x000fe20000000000 */
[----:B------:R-:W-:Y:S01]  /*0d70*/  @!P0 IMAD.IADD R7, R7, 0x1, -R6 ;  /* 0x0000000107078824 */ /* 0x000fe200078e0a06 */
[----:B------:R-:W-:Y:S01]  /*0d80*/  ISETP.NE.AND P0, PT, R2, RZ, PT ;  /* 0x000000ff0200720c */ /* 0x000fe20003f05270 */
[----:B------:R-:W-:Y:S01]  /*0d90*/  IMAD.HI.U32 R6, R18, R23, RZ ;  /* 0x0000001712067227 */ /* 0x000fe200078e00ff */
[----:B------:R-:W-:-:S02]  /*0da0*/  ISETP.GT.U32.AND P1, PT, R0, R21, PT ;  /* 0x000000150000720c */ /* 0x000fc40003f24070 */
[----:B------:R-:W-:Y:S01]  /*0db0*/  ISETP.GE.AND P4, PT, R9, RZ, PT ;  /* 0x000000ff0900720c */ /* 0x000fe20003f86270 */
[----:B------:R-:W-:Y:S02]  /*0dc0*/  IMAD.MOV R6, RZ, RZ, -R6 ;  /* 0x000000ffff067224 */ /* 0x000fe400078e0a06 */
[----:B------:R-:W-:Y:S02]  /*0dd0*/  IMAD.MOV.U32 R3, RZ, RZ, R7 ;  /* 0x000000ffff037224 */ /* 0x000fe400078e0007 */
[----:B------:R-:W-:Y:S02]  /*0de0*/  IMAD R23, R0, R6, R23 ;  /* 0x0000000600177224 */ /* 0x000fe400078e0217 */
[----:B------:R-:W-:Y:S01]  /*0df0*/  @!P3 IMAD.MOV R3, RZ, RZ, -R3 ;  /* 0x000000ffff03b224 */ /* 0x000fe200078e0a03 */
[----:B------:R-:W-:Y:S01]  /*0e00*/  ISETP.GE.AND P3, PT, R5, RZ, PT ;  /* 0x000000ff0500720c */ /* 0x000fe20003f66270 */
[----:B------:R-:W-:Y:S01]  /*0e10*/  IMAD.HI.U32 R4, R18, R19, RZ ;  /* 0x0000001312047227 */ /* 0x000fe200078e00ff */
[----:B------:R-:W-:-:S02]  /*0e20*/  ISETP.GT.U32.AND P6, PT, R0, R23, PT ;  /* 0x000000170000720c */ /* 0x000fc40003fc4070 */
[----:B------:R-:W-:Y:S01]  /*0e30*/  @!P0 LOP3.LUT R3, RZ, R2, RZ, 0x33, !PT ;  /* 0x00000002ff038212 */ /* 0x000fe200078e33ff */
[----:B------:R-:W-:Y:S02]  /*0e40*/  @!P2 IMAD.IADD R15, R15, 0x1, -R0 ;  /* 0x000000010f0fa824 */ /* 0x000fe400078e0a00 */
[----:B------:R-:W-:Y:S02]  /*0e50*/  IMAD.MOV R4, RZ, RZ, -R4 ;  /* 0x000000ffff047224 */ /* 0x000fe400078e0a04 */
[----:B------:R-:W-:Y:S01]  /*0e60*/  VIADD R6, R5, 0x1ec ;  /* 0x000001ec05067836 */ /* 0x000fe20000000000 */
[----:B------:R-:W-:Y:S01]  /*0e70*/  ISETP.GT.U32.AND P2, PT, R0, R15, PT ;  /* 0x0000000f0000720c */ /* 0x000fe20003f44070 */
[----:B------:R-:W-:Y:S01]  /*0e80*/  IMAD.HI.U32 R2, R18, R13, RZ ;  /* 0x0000000d12027227 */ /* 0x000fe200078e00ff */
[----:B------:R0:W-:Y:S02]  /*0e90*/  STL [R1+0x1ac], R3 ;  /* 0x0001ac0301007387 */ /* 0x0001e40000100800 */
[----:B------:R-:W-:Y:S01]  /*0ea0*/  IABS R9, R6 ;  /* 0x0000000600097213 */ /* 0x000fe20000000000 */
[----:B------:R-:W-:-:S02]  /*0eb0*/  IMAD R19, R0, R4, R19 ;  /* 0x0000000400137224 */ /* 0x000fc400078e0213 */
[--C-:B------:R-:W-:Y:S01]  /*0ec0*/  @!P1 IMAD.IADD R21, R21, 0x1, -R0.reuse ;  /* 0x0000000115159824 */ /* 0x100fe200078e0a00 */
[----:B------:R-:W-:Y:S01]  /*0ed0*/  ISETP.GE.AND P1, PT, R10, RZ, PT ;  /* 0x000000ff0a00720c */ /* 0x000fe20003f26270 */
[----:B------:R-:W-:Y:S01]  /*0ee0*/  @!P6 IMAD.IADD R23, R23, 0x1, -R0 ;  /* 0x000000011717e824 */ /* 0x000fe200078e0a00 */
[----:B------:R-:W-:Y:S01]  /*0ef0*/  ISETP.GT.U32.AND P0, PT, R0, R19, PT ;  /* 0x000000130000720c */ /* 0x000fe20003f04070 */
[----:B------:R-:W-:Y:S01]  /*0f00*/  IMAD.MOV R2, RZ, RZ, -R2 ;  /* 0x000000ffff027224 */ /* 0x000fe200078e0a02 */
[----:B------:R-:W-:Y:S01]  /*0f10*/  ISETP.GE.AND P6, PT, R8, RZ, PT ;  /* 0x000000ff0800720c */ /* 0x000fe20003fc6270 */
[----:B------:R-:W-:Y:S01]  /*0f20*/  @!P3 IMAD.MOV R21, RZ, RZ, -R21 ;  /* 0x000000ffff15b224 */ /* 0x000fe200078e0a15 */
[C---:B------:R-:W-:Y:S01]  /*0f30*/  ISETP.GT.U32.AND P3, PT, R0.reuse, R23, PT ;  /* 0x000000170000720c */ /* 0x040fe20003f64070 */
[----:B------:R-:W-:Y:S02]  /*0f40*/  IMAD R13, R0, R2, R13 ;  /* 0x00000002000d7224 */ /* 0x000fe400078e020d */
[----:B------:R-:W-:Y:S01]  /*0f50*/  IMAD.HI.U32 R2, R18, R9, RZ ;  /* 0x0000000912027227 */ /* 0x000fe200078e00ff */
[----:B------:R-:W-:Y:S03]  /*0f60*/  STL [R1+0x794], R21 ;  /* 0x0007941501007387 */ /* 0x000fe60000100800 */
[----:B------:R-:W-:-:S02]  /*0f70*/  IMAD.MOV R2, RZ, RZ, -R2 ;  /* 0x000000ffff027224 */ /* 0x000fc400078e0a02 */
[--C-:B------:R-:W-:Y:S01]  /*0f80*/  @!P2 IMAD.IADD R15, R15, 0x1, -R0.reuse ;  /* 0x000000010f0fa824 */ /* 0x100fe200078e0a00 */
[C---:B------:R-:W-:Y:S01]  /*0f90*/  ISETP.GT.U32.AND P2, PT, R0.reuse, R13, PT ;  /* 0x0000000d0000720c */ /* 0x040fe20003f44070 */
[C---:B------:R-:W-:Y:S02]  /*0fa0*/  IMAD R9, R0.reuse, R2, R9 ;  /* 0x0000000200097224 */ /* 0x040fe400078e0209 */
[--C-:B------:R-:W-:Y:S02]  /*0fb0*/  @!P0 IMAD.IADD R19, R19, 0x1, -R0.reuse ;  /* 0x0000000113138824 */ /* 0x100fe400078e0a00 */
[----:B------:R-:W-:Y:S01]  /*0fc0*/  @!P3 IMAD.IADD R23, R23, 0x1, -R0 ;  /* 0x000000011717b824 */ /* 0x000fe200078e0a00 */
[C---:B------:R-:W-:Y:S01]  /*0fd0*/  ISETP.GT.U32.AND P3, PT, R0.reuse, R9, PT ;  /* 0x000000090000720c */ /* 0x040fe20003f64070 */
[C---:B------:R-:W-:Y:S01]  /*0fe0*/  VIADD R4, R5.reuse, 0x1e8 ;  /* 0x000001e805047836 */ /* 0x040fe20000000000 */
[----:B------:R-:W-:Y:S01]  /*0ff0*/  ISETP.GT.U32.AND P0, PT, R0, R19, PT ;  /* 0x000000130000720c */ /* 0x000fe20003f04070 */
[----:B------:R-:W-:-:S02]  /*1000*/  VIADD R2, R5, 0x1e4 ;  /* 0x000001e405027836 */ /* 0x000fc40000000000 */
[----:B------:R-:W-:Y:S01]  /*1010*/  @!P1 IMAD.MOV R23, RZ, RZ, -R23 ;  /* 0x000000ffff179224 */ /* 0x000fe200078e0a17 */
[----:B------:R-:W-:Y:S01]  /*1020*/  IABS R7, R4 ;  /* 0x0000000400077213 */ /* 0x000fe20000000000 */
[--C-:B------:R-:W-:Y:S01]  /*1030*/  @!P2 IMAD.IADD R13, R13, 0x1, -R0.reuse ;  /* 0x000000010d0da824 */ /* 0x100fe200078e0a00 */
[----:B------:R-:W-:Y:S01]  /*1040*/  IABS R25, R2 ;  /* 0x0000000200197213 */ /* 0x000fe20000000000 */
[----:B------:R-:W-:Y:S01]  /*1050*/  @!P5 IMAD.MOV R15, RZ, RZ, -R15 ;  /* 0x000000ffff0fd224 */ /* 0x000fe200078e0a0f */
[----:B------:R-:W-:Y:S01]  /*1060*/  ISETP.GE.AND P5, PT, R6, RZ, PT ;  /* 0x000000ff0600720c */ /* 0x000fe20003fa6270 */
[----:B------:R-:W-:Y:S01]  /*1070*/  IMAD.HI.U32 R10, R18, R7, RZ ;  /* 0x00000007120a7227 */ /* 0x000fe200078e00ff */
[----:B------:R-:W-:Y:S02]  /*1080*/  ISETP.GT.U32.AND P2, PT, R0, R13, PT ;  /* 0x0000000d0000720c */ /* 0x000fe40003f44070 */
[----:B------:R-:W-:Y:S01]  /*1090*/  STL [R1+0x798], R15 ;  /* 0x0007980f01007387 */ /* 0x000fe20000100800 */
[----:B------:R-:W-:-:S02]  /*10a0*/  @!P3 IMAD.IADD R9, R9, 0x1, -R0 ;  /* 0x000000010909b824 */ /* 0x000fc400078e0a00 */
[----:B------:R-:W-:Y:S01]  /*10b0*/  @!P0 IMAD.IADD R19, R19, 0x1, -R0 ;  /* 0x0000000113138824 */ /* 0x000fe200078e0a00 */
[----:B------:R-:W-:Y:S01]  /*10c0*/  ISETP.GE.AND P0, PT, R4, RZ, PT ;  /* 0x000000ff0400720c */ /* 0x000fe20003f06270 */
[----:B------:R-:W-:Y:S01]  /*10d0*/  IMAD.MOV R10, RZ, RZ, -R10 ;  /* 0x000000ffff0a7224 */ /* 0x000fe200078e0a0a */
[----:B------:R-:W-:Y:S01]  /*10e0*/  ISETP.GT.U32.AND P3, PT, R0, R9, PT ;  /* 0x000000090000720c */ /* 0x000fe20003f64070 */
[----:B------:R-:W-:Y:S02]  /*10f0*/  VIADD R4, R5, 0x1e0 ;  /* 0x000001e005047836 */ /* 0x000fe40000000000 */
[----:B------:R-:W-:-:S03]  /*1100*/  IMAD.HI.U32 R8, R18, R25, RZ ;  /* 0x0000001912087227 */ /* 0x000fc600078e00ff */
[----:B------:R-:W-:Y:S01]  /*1110*/  IABS R27, R4 ;  /* 0x00000004001b7213 */ /* 0x000fe20000000000 */
[----:B------:R-:W-:Y:S01]  /*1120*/  IMAD R24, R0, R10, R7 ;  /* 0x0000000a00187224 */ /* 0x000fe200078e0207 */
[----:B------:R-:W-:Y:S01]  /*1130*/  ISETP.GE.AND P1, PT, R4, RZ, PT ;  /* 0x000000ff0400720c */ /* 0x000fe20003f26270 */
[----:B------:R-:W-:Y:S02]  /*1140*/  IMAD.MOV R8, RZ, RZ, -R8 ;  /* 0x000000ffff087224 */ /* 0x000fe400078e0a08 */
[--C-:B------:R-:W-:Y:S01]  /*1150*/  @!P2 IMAD.IADD R13, R13, 0x1, -R0.reuse ;  /* 0x000000010d0da824 */ /* 0x100fe200078e0a00 */
[----:B------:R-:W-:Y:S01]  /*1160*/  ISETP.GT.U32.AND P2, PT, R0, R24, PT ;  /* 0x000000180000720c */ /* 0x000fe20003f44070 */
[----:B------:R-:W-:Y:S01]  /*1170*/  @!P4 IMAD.MOV R19, RZ, RZ, -R19 ;  /* 0x000000ffff13c224 */ /* 0x000fe200078e0a13 */
[----:B------:R-:W-:Y:S01]  /*1180*/  ISETP.GE.AND P4, PT, R2, RZ, PT ;  /* 0x000000ff0200720c */ /* 0x000fe20003f86270 */
[----:B------:R-:W-:Y:S02]  /*1190*/  IMAD R25, R0, R8, R25 ;  /* 0x0000000800197224 */ /* 0x000fe400078e0219 */
[----:B------:R-:W-:Y:S01]  /*11a0*/  IMAD.HI.U32 R2, R18, R27, RZ ;  /* 0x0000001b12027227 */ /* 0x000fe200078e00ff */
[----:B------:R-:W-:Y:S03]  /*11b0*/  STL [R1+0x79c], R19 ;  /* 0x00079c1301007387 */ /* 0x000fe60000100800 */
[----:B------:R-:W-:Y:S01]  /*11c0*/  @!P3 IMAD.IADD R9, R9, 0x1, -R0 ;  /* 0x000000010909b824 */ /* 0x000fe200078e0a00 */
[----:B------:R-:W-:Y:S01]  /*11d0*/  ISETP.GT.U32.AND P3, PT, R0, R25, PT ;  /* 0x000000190000720c */ /* 0x000fe20003f64070 */
[----:B------:R-:W-:Y:S01]  /*11e0*/  IMAD.MOV R2, RZ, RZ, -R2 ;  /* 0x000000ffff027224 */ /* 0x000fe200078e0a02 */
[----:B------:R-:W-:Y:S01]  /*11f0*/  STL [R1+0x7a0], R23 ;  /* 0x0007a01701007387 */ /* 0x000fe20000100800 */
[----:B------:R-:W-:-:S02]  /*1200*/  IMAD.MOV.U32 R12, RZ, RZ, R13 ;  /* 0x000000ffff0c7224 */ /* 0x000fc400078e000d */
[----:B------:R-:W-:Y:S02]  /*1210*/  IMAD R27, R0, R2, R27 ;  /* 0x00000002001b7224 */ /* 0x000fe400078e021b */
[----:B------:R-:W-:Y:S02]  /*1220*/  @!P2 IMAD.IADD R24, R24, 0x1, -R0 ;  /* 0x000000011818a824 */ /* 0x000fe400078e0a00 */
[----:B------:R-:W-:Y:S02]  /*1230*/  VIADD R4, R5, 0x1dc ;  /* 0x000001dc05047836 */ /* 0x000fe40000000000 */
[----:B------:R-:W-:Y:S01]  /*1240*/  @!P6 IMAD.MOV R12, RZ, RZ, -R12 ;  /* 0x000000ffff0ce224 */ /* 0x000fe200078e0a0c */
[C---:B------:R-:W-:Y:S01]  /*1250*/  ISETP.GT.U32.AND P6, PT, R0.reuse, R27, PT ;  /* 0x0000001b0000720c */ /* 0x040fe20003fc4070 */
[----:B------:R-:W-:Y:S01]  /*1260*/  @!P3 IMAD.IADD R25, R25, 0x1, -R0 ;  /* 0x000000011919b824 */ /* 0x000fe200078e0a00 */
[C---:B------:R-:W-:Y:S01]  /*1270*/  ISETP.GT.U32.AND P2, PT, R0.reuse, R24, PT ;  /* 0x000000180000720c */ /* 0x040fe20003f44070 */
[C---:B------:R-:W-:Y:S01]  /*1280*/  VIADD R6, R5.reuse, 0x1d8 ;  /* 0x000001d805067836 */ /* 0x040fe20000000000 */
[----:B------:R-:W-:Y:S01]  /*1290*/  IABS R11, R4 ;  /* 0x00000004000b7213 */ /* 0x000fe20000000000 */
[----:B------:R-:W-:Y:S01]  /*12a0*/  VIADD R26, R5, 0x1d0 ;  /* 0x000001d0051a7836 */ /* 0x000fe20000000000 */
[----:B------:R-:W-:Y:S01]  /*12b0*/  ISETP.GT.U32.AND P3, PT, R0, R25, PT ;  /* 0x000000190000720c */ /* 0x000fe20003f64070 */
[----:B0-----:R-:W-:Y:S01]  /*12c0*/  IMAD.MOV.U32 R3, RZ, RZ, R9 ;  /* 0x000000ffff037224 */ /* 0x001fe200078e0009 */
[----:B------:R-:W-:Y:S01]  /*12d0*/  IABS R7, R6 ;  /* 0x0000000600077213 */ /* 0x000fe20000000000 */
[----:B------:R-:W-:Y:S01]  /*12e0*/  IMAD.HI.U32 R2, R18, R11, RZ ;  /* 0x0000000b12027227 */ /* 0x000fe200078e00ff */
[----:B------:R-:W-:Y:S01]  /*12f0*/  IABS R14, R26 ;  /* 0x0000001a000e7213 */ /* 0x000fe20000000000 */
[----:B------:R0:W-:Y:S02]  /*1300*/  STL [R1+0x1d8], R12 ;  /* 0x0001d80c01007387 */ /* 0x0001e40000100800 */
[----:B------:R-:W-:-:S02]  /*1310*/  IMAD.MOV R2, RZ, RZ, -R2 ;  /* 0x000000ffff027224 */ /* 0x000fc400078e0a02 */
[--C-:B------:R-:W-:Y:S02]  /*1320*/  @!P6 IMAD.IADD R27, R27, 0x1, -R0.reuse ;  /* 0x000000011b1be824 */ /* 0x100fe400078e0a00 */
[----:B------:R-:W-:Y:S01]  /*1330*/  @!P2 IMAD.IADD R24, R24, 0x1, -R0 ;  /* 0x000000011818a824 */ /* 0x000fe200078e0a00 */
[----:B------:R-:W-:Y:S01]  /*1340*/  ISETP.GE.AND P2, PT, R6, RZ, PT ;  /* 0x000000ff0600720c */ /* 0x000fe20003f46270 */
[----:B------:R-:W-:Y:S01]  /*1350*/  IMAD R11, R0, R2, R11 ;  /* 0x00000002000b7224 */ /* 0x000fe200078e020b */
[----:B------:R-:W-:Y:S01]  /*1360*/  IABS R6, R22 ;  /* 0x0000001600067213 */ /* 0x000fe20000000000 */
[----:B------:R-:W-:Y:S01]  /*1370*/  IMAD.HI.U32 R16, R18, R7, RZ ;  /* 0x0000000712107227 */ /* 0x000fe200078e00ff */
[----:B------:R-:W-:-:S03]  /*1380*/  ISETP.GT.U32.AND P6, PT, R0, R27, PT ;  /* 0x0000001b0000720c */ /* 0x000fc60003fc4070 */
[----:B------:R-:W-:Y:S01]  /*1390*/  @!P3 IMAD.IADD R25, R25, 0x1, -R0 ;  /* 0x000000011919b824 */ /* 0x000fe200078e0a00 */
[----:B------:R-:W-:Y:S01]  /*13a0*/  ISETP.GT.U32.AND P3, PT, R0, R11, PT ;  /* 0x0000000b0000720c */ /* 0x000fe20003f64070 */
[----:B------:R-:W-:Y:S02]  /*13b0*/  IMAD.MOV R16, RZ, RZ, -R16 ;  /* 0x000000ffff107224 */ /* 0x000fe400078e0a10 */
[----:B------:R-:W-:-:S04]  /*13c0*/  IMAD.HI.U32 R8, R18, R6, RZ ;  /* 0x0000000612087227 */ /* 0x000fc800078e00ff */
[C---:B------:R-:W-:Y:S02]  /*13d0*/  IMAD R16, R0.reuse, R16, R7 ;  /* 0x0000001000107224 */ /* 0x040fe400078e0207 */
[----:B------:R-:W-:Y:S02]  /*13e0*/  IMAD.MOV R8, RZ, RZ, -R8 ;  /* 0x000000ffff087224 */ /* 0x000fe400078e0a08 */
[----:B------:R-:W-:Y:S01]  /*13f0*/  @!P6 IMAD.IADD R27, R27, 0x1, -R0 ;  /* 0x000000011b1be824 */ /* 0x000fe200078e0a00 */
[C---:B------:R-:W-:Y:S01]  /*1400*/  ISETP.GT.U32.AND P6, PT, R0.reuse, R16, PT ;  /* 0x000000100000720c */ /* 0x040fe20003fc4070 */
[----:B------:R-:W-:Y:S02]  /*1410*/  IMAD R6, R0, R8, R6 ;  /* 0x0000000800067224 */ /* 0x000fe400078e0206 */
[----:B------:R-:W-:-:S04]  /*1420*/  IMAD.HI.U32 R17, R18, R14, RZ ;  /* 0x0000000e12117227 */ /* 0x000fc800078e00ff */
[----:B------:R-:W-:Y:S01]  /*1430*/  @!P3 IMAD.IADD R11, R11, 0x1, -R0 ;  /* 0x000000010b0bb824 */ /* 0x000fe200078e0a00 */
[----:B------:R-:W-:Y:S01]  /*1440*/  ISETP.GT.U32.AND P3, PT, R0, R6, PT ;  /* 0x000000060000720c */ /* 0x000fe20003f64070 */
[----:B------:R-:W-:Y:S01]  /*1450*/  @!P5 IMAD.MOV R3, RZ, RZ, -R3 ;  /* 0x000000ffff03d224 */ /* 0x000fe200078e0a03 */
[----:B------:R-:W-:Y:S01]  /*1460*/  ISETP.GE.AND P5, PT, R4, RZ, PT ;  /* 0x000000ff0400720c */ /* 0x000fe20003fa6270 */
[----:B------:R-:W-:Y:S02]  /*1470*/  IMAD.MOV R17, RZ, RZ, -R17 ;  /* 0x000000ffff117224 */ /* 0x000fe400078e0a11 */
[C---:B------:R-:W-:Y:S01]  /*1480*/  VIADD R4, R5.reuse, 0x1cc ;  /* 0x000001cc05047836 */ /* 0x040fe20000000000 */
[----:B------:R1:W-:Y:S01]  /*1490*/  STL [R1+0x1dc], R3 ;  /* 0x0001dc0301007387 */ /* 0x0003e20000100800 */
[----:B------:R-:W-:Y:S02]  /*14a0*/  VIADD R20, R5, 0x1c8 ;  /* 0x000001c805147836 */ /* 0x000fe40000000000 */
[----:B------:R-:W-:Y:S01]  /*14b0*/  IMAD R14, R0, R17, R14 ;  /* 0x00000011000e7224 */ /* 0x000fe200078e020e */
[----:B------:R-:W-:Y:S01]  /*14c0*/  IABS R10, R4 ;  /* 0x00000004000a7213 */ /* 0x000fe20000000000 */
[--C-:B------:R-:W-:Y:S01]  /*14d0*/  @!P6 IMAD.IADD R16, R16, 0x1, -R0.reuse ;  /* 0x000000011010e824 */ /* 0x100fe200078e0a00 */
[----:B------:R-:W-:Y:S01]  /*14e0*/  IABS R7, R20 ;  /* 0x0000001400077213 */ /* 0x000fe20000000000 */
[----:B------:R-:W-:Y:S01]  /*14f0*/  @!P3 IMAD.IADD R6, R6, 0x1, -R0 ;  /* 0x000000010606b824 */ /* 0x000fe200078e0a00 */
[----:B------:R-:W-:Y:S01]  /*1500*/  ISETP.GT.U32.AND P6, PT, R0, R14, PT ;  /* 0x0000000e0000720c */ /* 0x000fe20003fc4070 */
[----:B------:R-:W-:Y:S01]  /*1510*/  IMAD.HI.U32 R13, R18, R10, RZ ;  /* 0x0000000a120d7227 */ /* 0x000fe200078e00ff */
[----:B------:R-:W-:-:S03]  /*1520*/  ISETP.GT.U32.AND P3, PT, R0, R11, PT ;  /* 0x0000000b0000720c */ /* 0x000fc60003f64070 */
[----:B0-----:R-:W-:Y:S02]  /*1530*/  VIADD R12, R5, 0x1c4 ;  /* 0x000001c4050c7836 */ /* 0x001fe40000000000 */
[----:B------:R-:W-:-:S03]  /*1540*/  IMAD.HI.U32 R9, R18, R7, RZ ;  /* 0x0000000712097227 */ /* 0x000fc600078e00ff */
[----:B------:R-:W-:Y:S01]  /*1550*/  IABS R2, R12 ;  /* 0x0000000c00027213 */ /* 0x000fe20000000000 */
[----:B------:R-:W-:Y:S02]  /*1560*/  IMAD.MOV R13, RZ, RZ, -R13 ;  /* 0x000000ffff0d7224 */ /* 0x000fe400078e0a0d */
[----:B------:R-:W-:Y:S02]  /*1570*/  IMAD.MOV R17, RZ, RZ, -R9 ;  /* 0x000000ffff117224 */ /* 0x000fe400078e0a09 */
[C---:B------:R-:W-:Y:S02]  /*1580*/  IMAD R9, R0.reuse, R13, R10 ;  /* 0x0000000d00097224 */ /* 0x040fe400078e020a */
[----:B-1----:R-:W-:Y:S02]  /*1590*/  IMAD.MOV.U32 R3, RZ, RZ, R27 ;  /* 0x000000ffff037224 */ /* 0x002fe400078e001b */
[C---:B------:R-:W-:Y:S02]  /*15a0*/  IMAD R7, R0.reuse, R17, R7 ;  /* 0x0000001100077224 */ /* 0x040fe400078e0207 */
[----:B------:R-:W-:Y:S01]  /*15b0*/  @!P0 IMAD.MOV R24, RZ, RZ, -R24 ;  /* 0x000000ffff188224 */ /* 0x000fe200078e0a18 */
[----:B------:R-:W-:Y:S01]  /*15c0*/  ISETP.GT.U32.AND P0, PT, R0, R16, PT ;  /* 0x000000100000720c */ /* 0x000fe20003f04070 */
[--C-:B------:R-:W-:Y:S01]  /*15d0*/  @!P6 IMAD.IADD R14, R14, 0x1, -R0.reuse ;  /* 0x000000010e0ee824 */ /* 0x100fe200078e0a00 */
[----:B------:R-:W-:Y:S01]  /*15e0*/  ISETP.GT.U32.AND P6, PT, R0, R6, PT ;  /* 0x000000060000720c */ /* 0x000fe20003fc4070 */
[----:B------:R-:W-:Y:S01]  /*15f0*/  IMAD.HI.U32 R8, R18, R2, RZ ;  /* 0x0000000212087227 */ /* 0x000fe200078e00ff */
[----:B------:R-:W-:Y:S03]  /*1600*/  STL [R1+0x7a4], R24 ;  /* 0x0007a41801007387 */ /* 0x000fe60000100800 */
[----:B------:R-:W-:Y:S01]  /*1610*/  @!P1 IMAD.MOV R3, RZ, RZ, -R3 ;  /* 0x000000ffff039224 */ /* 0x000fe200078e0a03 */
[C---:B------:R-:W-:Y:S01]  /*1620*/  ISETP.GT.U32.AND P1, PT, R0.reuse, R9, PT ;  /* 0x000000090000720c */ /* 0x040fe20003f24070 */
[----:B------:R-:W-:Y:S01]  /*1630*/  @!P3 IMAD.IADD R11, R11, 0x1, -R0 ;  /* 0x000000010b0bb824 */ /* 0x000fe200078e0a00 */
[----:B------:R-:W-:Y:S01]  /*1640*/  ISETP.GT.U32.AND P3, PT, R0, R7, PT ;  /* 0x000000070000720c */ /* 0x000fe20003f64070 */
[----:B------:R-:W-:-:S02]  /*1650*/  IMAD.MOV R8, RZ, RZ, -R8 ;  /* 0x000000ffff087224 */ /* 0x000fc400078e0a08 */
[----:B------:R-:W-:Y:S01]  /*1660*/  @!P4 IMAD.MOV R25, RZ, RZ, -R25 ;  /* 0x000000ffff19c224 */ /* 0x000fe200078e0a19 */
[C---:B------:R-:W-:Y:S01]  /*1670*/  ISETP.GT.U32.AND P4, PT, R0.reuse, R14, PT ;  /* 0x0000000e0000720c */ /* 0x040fe20003f84070 */
[----:B------:R-:W-:Y:S02]  /*1680*/  IMAD R2, R0, R8, R2 ;  /* 0x0000000800027224 */ /* 0x000fe400078e0202 */
[C---:B------:R-:W-:Y:S01]  /*1690*/  VIADD R10, R5.reuse, 0x1bc ;  /* 0x000001bc050a7836 */ /* 0x040fe20000000000 */
[----:B------:R-:W-:Y:S01]  /*16a0*/  STL [R1+0x7a8], R25 ;  /* 0x0007a81901007387 */ /* 0x000fe20000100800 */
[----:B------:R-:W-:Y:S02]  /*16b0*/  VIADD R13, R5, 0x1c0 ;  /* 0x000001c0050d7836 */ /* 0x000fe40000000000 */
[--C-:B------:R-:W-:Y:S01]  /*16c0*/  @!P0 IMAD.IADD R16, R16, 0x1, -R0.reuse ;  /* 0x0000000110108824 */ /* 0x100fe200078e0a00 */
[----:B------:R-:W-:Y:S01]  /*16d0*/  IABS R8, R10 ;  /* 0x0000000a00087213 */ /* 0x000fe20000000000 */
[--C-:B------:R-:W-:Y:S01]  /*16e0*/  @!P6 IMAD.IADD R6, R6, 0x1, -R0.reuse ;  /* 0x000000010606e824 */ /* 0x100fe200078e0a00 */
[----:B------:R-:W-:Y:S01]  /*16f0*/  ISETP.GT.U32.AND P6, PT, R0, R2, PT ;  /* 0x000000020000720c */ /* 0x000fe20003fc4070 */
[--C-:B------:R-:W-:Y:S01]  /*1700*/  @!P1 IMAD.IADD R9, R9, 0x1, -R0.reuse ;  /* 0x0000000109099824 */ /* 0x100fe200078e0a00 */
[----:B------:R0:W-:Y:S01]  /*1710*/  STL [R1+0x1d4], R3 ;  /* 0x0001d40301007387 */ /* 0x0001e20000100800 */
[----:B------:R-:W-:Y:S01]  /*1720*/  IMAD.MOV.U32 R15, RZ, RZ, R11 ;  /* 0x000000ffff0f7224 */ /* 0x000fe200078e000b */
[----:B------:R-:W-:Y:S01]  /*1730*/  IABS R17, R13 ;  /* 0x0000000d00117213 */ /* 0x000fe20000000000 */
[--C-:B------:R-:W-:Y:S01]  /*1740*/  @!P3 IMAD.IADD R7, R7, 0x1, -R0.reuse ;  /* 0x000000010707b824 */ /* 0x100fe200078e0a00 */
[----:B------:R-:W-:Y:S01]  /*1750*/  ISETP.GE.AND P0, PT, R22, RZ, PT ;  /* 0x000000ff1600720c */ /* 0x000fe20003f06270 */
[----:B------:R-:W-:Y:S01]  /*1760*/  @!P4 IMAD.IADD R14, R14, 0x1, -R0 ;  /* 0x000000010e0ec824 */ /* 0x000fe200078e0a00 */
[----:B------:R-:W-:Y:S01]  /*1770*/  ISETP.GE.AND P4, PT, R26, RZ, PT ;  /* 0x000000ff1a00720c */ /* 0x000fe20003f86270 */
[----:B------:R-:W-:Y:S01]  /*1780*/  @!P5 IMAD.MOV R15, RZ, RZ, -R15 ;  /* 0x000000ffff0fd224 */ /* 0x000fe200078e0a0f */
[----:B------:R-:W-:Y:S01]  /*1790*/  ISETP.GT.U32.AND P5, PT, R0, R9, PT ;  /* 0x000000090000720c */ /* 0x000fe20003fa4070 */
[----:B------:R-:W-:Y:S01]  /*17a0*/  IMAD.HI.U32 R22, R18, R8, RZ ;  /* 0x0000000812167227 */ /* 0x000fe200078e00ff */
[----:B------:R-:W-:-:S02]  /*17b0*/  ISETP.GE.AND P1, PT, R4, RZ, PT ;  /* 0x000000ff0400720c */ /* 0x000fc40003f26270 */
[----:B------:R1:W-:Y:S01]  /*17c0*/  STL [R1+0x30], R15 ;  /* 0x0000300f01007387 */ /* 0x0003e20000100800 */
[----:B0-----:R-:W-:Y:S01]  /*17d0*/  IMAD.MOV.U32 R3, RZ, RZ, R16 ;  /* 0x000000ffff037224 */ /* 0x001fe200078e0010 */
[----:B------:R-:W-:Y:S01]  /*17e0*/  ISETP.GE.AND P3, PT, R20, RZ, PT ;  /* 0x000000ff1400720c */ /* 0x000fe20003f66270 */
[----:B------:R-:W-:-:S04]  /*17f0*/  IMAD.HI.U32 R27, R18, R17, RZ ;  /* 0x00000011121b7227 */ /* 0x000fc800078e00ff */
[----:B------:R-:W-:Y:S01]  /*1800*/  @!P2 IMAD.MOV R3, RZ, RZ, -R3 ;  /* 0x000000ffff03a224 */ /* 0x000fe200078e0a03 */
[----:B------:R-:W-:Y:S01]  /*1810*/  ISETP.GT.U32.AND P2, PT, R0, R7, PT ;  /* 0x000000070000720c */ /* 0x000fe20003f44070 */
[----:B------:R-:W-:Y:S02]  /*1820*/  IMAD.MOV R22, RZ, RZ, -R22 ;  /* 0x000000ffff167224 */ /* 0x000fe400078e0a16 */
[----:B------:R-:W-:Y:S01]  /*1830*/  IMAD.MOV R27, RZ, RZ, -R27 ;  /* 0x000000ffff1b7224 */ /* 0x000fe200078e0a1b */
[----:B------:R0:W-:Y:S01]  /*1840*/  STL [R1+0x50], R3 ;  /* 0x0000500301007387 */ /* 0x0001e20000100800 */
[----:B------:R-:W-:Y:S02]  /*1850*/  @!P6 IMAD.IADD R2, R2, 0x1, -R0 ;  /* 0x000000010202e824 */ /* 0x000fe400078e0a00 */
[----:B-1----:R-:W-:Y:S02]  /*1860*/  IMAD.MOV.U32 R15, RZ, RZ, R6 ;  /* 0x000000ffff0f7224 */ /* 0x002fe400078e0006 */
[C---:B------:R-:W-:Y:S01]  /*1870*/  IMAD R8, R0.reuse, R22, R8 ;  /* 0x0000001600087224 */ /* 0x040fe200078e0208 */
[C---:B------:R-:W-:Y:S01]  /*1880*/  ISETP.GT.U32.AND P6, PT, R0.reuse, R2, PT ;  /* 0x000000020000720c */ /* 0x040fe20003fc4070 */
[----:B------:R-:W-:-:S02]  /*1890*/  IMAD R4, R0, R27, R17 ;  /* 0x0000001b00047224 */ /* 0x000fc400078e0211 */
[----:B------:R-:W-:Y:S02]  /*18a0*/  VIADD R11, R5, 0x1b8 ;  /* 0x000001b8050b7836 */ /* 0x000fe40000000000 */
[----:B0-----:R-:W-:Y:S02]  /*18b0*/  IMAD.MOV.U32 R3, RZ, RZ, R14 ;  /* 0x000000ffff037224 */ /* 0x001fe400078e000e */
[----:B------:R-:W-:Y:S01]  /*18c0*/  @!P0 IMAD.MOV R15, RZ, RZ, -R15 ;  /* 0x000000ffff0f8224 */ /* 0x000fe200078e0a0f */
[C---:B------:R-:W-:Y:S01]  /*18d0*/  ISETP.GT.U32.AND P0, PT, R0.reuse, R4, PT ;  /* 0x000000040000720c */ /* 0x040fe20003f04070 */
[----:B------:R-:W-:Y:S01]  /*18e0*/  @!P4 IMAD.MOV R3, RZ, RZ, -R3 ;  /* 0x000000ffff03c224 */ /* 0x000fe200078e0a03 */
[----:B------:R-:W-:Y:S01]  /*18f0*/  IABS R16, R11 ;  /* 0x0000000b00107213 */ /* 0x000fe20000000000 */
[--C-:B------:R-:W-:Y:S01]  /*1900*/  @!P5 IMAD.IADD R9, R9, 0x1, -R0.reuse ;  /* 0x000000010909d824 */ /* 0x100fe200078e0a00 */
[----:B------:R-:W-:Y:S01]  /*1910*/  ISETP.GT.U32.AND P5, PT, R0, R8, PT ;  /* 0x000000080000720c */ /* 0x000fe20003fa4070 */
[----:B------:R-:W-:Y:S01]  /*1920*/  @!P2 IMAD.IADD R7, R7, 0x1, -R0 ;  /* 0x000000010707a824 */ /* 0x000fe200078e0a00 */
[----:B------:R-:W-:Y:S01]  /*1930*/  STL [R1+0xec], R15 ;  /* 0x0000ec0f01007387 */ /* 0x000fe20000100800 */
[----:B------:R-:W-:Y:S01]  /*1940*/  IMAD.MOV.U32 R14, RZ, RZ, R9 ;  /* 0x000000ffff0e7224 */ /* 0x000fe200078e0009 */
[----:B------:R-:W-:Y:S01]  /*1950*/  ISETP.GE.AND P4, PT, R12, RZ, PT ;  /* 0x000000ff0c00720c */ /* 0x000fe20003f86270 */
[----:B------:R-:W-:Y:S01]  /*1960*/  VIADD R6, R5, 0x1b4 ;  /* 0x000001b405067836 */ /* 0x000fe20000000000 */
[----:B------:R0:W-:Y:S01]  /*1970*/  STL [R1+0x148], R3 ;  /* 0x0001480301007387 */ /* 0x0001e20000100800 */
[----:B------:R-:W-:Y:S01]  /*1980*/  ISETP.GE.AND P2, PT, R13, RZ, PT ;  /* 0x000000ff0d00720c */ /* 0x000fe20003f46270 */
[----:B------:R-:W-:-:S02]  /*1990*/  IMAD.HI.U32 R13, R18, R16, RZ ;  /* 0x00000010120d7227 */ /* 0x000fc400078e00ff */
[----:B------:R-:W-:Y:S02]  /*19a0*/  IABS R12, R6 ;  /* 0x00000006000c7213 */ /* 0x000fe40000000000 */
[----:B------:R-:W-:Y:S02]  /*19b0*/  @!P1 IMAD.MOV R14, RZ, RZ, -R14 ;  /* 0x000000ffff0e9224 */ /* 0x000fe400078e0a0e */
[--C-:B------:R-:W-:Y:S01]  /*19c0*/  @!P6 IMAD.IADD R2, R2, 0x1, -R0.reuse ;  /* 0x000000010202e824 */ /* 0x100fe200078e0a00 */
[----:B------:R-:W-:Y:S01]  /*19d0*/  ISETP.GE.AND P6, PT, R10, RZ, PT ;  /* 0x000000ff0a00720c */ /* 0x000fe20003fc6270 */
[----:B0-----:R-:W-:Y:S01]  /*19e0*/  IMAD.MOV.U32 R3, RZ, RZ, R7 ;  /* 0x000000ffff037224 */ /* 0x001fe200078e0007 */
[----:B------:R0:W-:Y:S01]  /*19f0*/  STL [R1+0x198], R14 ;  /* 0x0001980e01007387 */ /* 0x0001e20000100800 */
[----:B------:R-:W-:Y:S02]  /*1a00*/  IMAD.MOV R13, RZ, RZ, -R13 ;  /* 0x000000ffff0d7224 */ /* 0x000fe400078e0a0d */
[----:B------:R-:W-:Y:S01]  /*1a10*/  @!P3 IMAD.MOV R3, RZ, RZ, -R3 ;  /* 0x000000ffff03b224 */ /* 0x000fe200078e0a03 */
[----:B------:R-:W-:Y:S01]  /*1a20*/  ISETP.GE.AND P3, PT, R6, RZ, PT ;  /* 0x000000ff0600720c */ /* 0x000fe20003f66270 */
[----:B------:R-:W-:-:S02]  /*1a30*/  @!P5 IMAD.IADD R8, R8, 0x1, -R0 ;  /* 0x000000010808d824 */ /* 0x000fc400078e0a00 */
[----:B------:R-:W-:Y:S01]  /*1a40*/  @!P0 IMAD.IADD R4, R4, 0x1, -R0 ;  /* 0x0000000104048824 */ /* 0x000fe200078e0a00 */
[----:B------:R1:W-:Y:S01]  /*1a50*/  STL [R1+0x19c], R3 ;  /* 0x00019c0301007387 */ /* 0x0003e20000100800 */
[C---:B------:R-:W-:Y:S01]  /*1a60*/  IMAD R16, R0.reuse, R13, R16 ;  /* 0x0000000d00107224 */ /* 0x040fe200078e0210 */
[----:B------:R-:W-:Y:S01]  /*1a70*/  ISETP.GT.U32.AND P5, PT, R0, R8, PT ;  /* 0x000000080000720c */ /* 0x000fe20003fa4070 */
[----:B------:R-:W-:Y:S01]  /*1a80*/  IMAD.HI.U32 R10, R18, R12, RZ ;  /* 0x0000000c120a7227 */ /* 0x000fe200078e00ff */
[----:B------:R-:W-:Y:S02]  /*1a90*/  ISETP.GT.U32.AND P1, PT, R0, R4, PT ;  /* 0x000000040000720c */ /* 0x000fe40003f24070 */
[----:B------:R-:W-:Y:S01]  /*1aa0*/  ISETP.GE.AND P0, PT, R11, RZ, PT ;  /* 0x000000ff0b00720c */ /* 0x000fe20003f06270 */
[----:B------:R-:W-:Y:S02]  /*1ab0*/  IMAD.MOV R10, RZ, RZ, -R10 ;  /* 0x000000ffff0a7224 */ /* 0x000fe400078e0a0a */
[----:B0-----:R-:W-:-:S02]  /*1ac0*/  VIADD R14, R5, 0x1b0 ;  /* 0x000001b0050e7836 */ /* 0x001fc40000000000 */
[----:B-1----:R-:W-:Y:S02]  /*1ad0*/  IMAD.MOV.U32 R3, RZ, RZ, R2 ;  /* 0x000000ffff037224 */ /* 0x002fe400078e0002 */
[C---:B------:R-:W-:Y:S02]  /*1ae0*/  IMAD R12, R0.reuse, R10, R12 ;  /* 0x0000000a000c7224 */ /* 0x040fe400078e020c */
[----:B------:R-:W-:Y:S01]  /*1af0*/  @!P4 IMAD.MOV R3, RZ, RZ, -R3 ;  /* 0x000000ffff03c224 */ /* 0x000fe200078e0a03 */
[----:B------:R-:W-:Y:S01]  /*1b00*/  ISETP.GT.U32.AND P4, PT, R0, R16, PT ;  /* 0x000000100000720c */ /* 0x000fe20003f84070 */
[--C-:B------:R-:W-:Y:S01]  /*1b10*/  @!P5 IMAD.IADD R8, R8, 0x1, -R0.reuse ;  /* 0x000000010808d824 */ /* 0x100fe200078e0a00 */
[----:B------:R-:W-:Y:S01]  /*1b20*/  ISETP.GT.U32.AND P5, PT, R0, R12, PT ;  /* 0x0000000c0000720c */ /* 0x000fe20003fa4070 */
[----:B------:R-:W-:Y:S01]  /*1b30*/  @!P1 IMAD.IADD R4, R4, 0x1, -R0 ;  /* 0x0000000104049824 */ /* 0x000fe200078e0a00 */
[----:B------:R-:W-:Y:S01]  /*1b40*/  ISETP.GE.AND P1, PT, R14, RZ, PT ;  /* 0x000000ff0e00720c */ /* 0x000fe20003f26270 */
[----:B------:R0:W-:Y:S01]  /*1b50*/  STL [R1+0x1a4], R3 ;  /* 0x0001a40301007387 */ /* 0x0001e20000100800 */
[----:B------:R-:W-:Y:S01]  /*1b60*/  IABS R14, R14 ;  /* 0x0000000e000e7213 */ /* 0x000fe20000000000 */
[----:B------:R-:W-:-:S02]  /*1b70*/  VIADD R6, R5, 0x1a8 ;  /* 0x000001a805067836 */ /* 0x000fc40000000000 */
[----:B------:R-:W-:Y:S02]  /*1b80*/  VIADD R2, R5, 0x1ac ;  /* 0x000001ac05027836 */ /* 0x000fe40000000000 */
[----:B------:R-:W-:Y:S01]  /*1b90*/  IMAD.HI.U32 R7, R18, R14, RZ ;  /* 0x0000000e12077227 */ /* 0x000fe200078e00ff */
[----:B------:R-:W-:Y:S02]  /*1ba0*/  IABS R9, R6 ;  /* 0x0000000600097213 */ /* 0x000fe40000000000 */
[----:B------:R-:W-:Y:S01]  /*1bb0*/  IABS R11, R2 ;  /* 0x00000002000b7213 */ /* 0x000fe20000000000 */
[----:B------:R-:W-:Y:S02]  /*1bc0*/  @!P4 IMAD.IADD R16, R16, 0x1, -R0 ;  /* 0x000000011010c824 */ /* 0x000fe400078e0a00 */
[----:B0-----:R-:W-:Y:S02]  /*1bd0*/  IMAD.MOV.U32 R3, RZ, RZ, R4 ;  /* 0x000000ffff037224 */ /* 0x001fe400078e0004 */
[----:B------:R-:W-:Y:S01]  /*1be0*/  IMAD.MOV R7, RZ, RZ, -R7 ;  /* 0x000000ffff077224 */ /* 0x000fe200078e0a07 */
[----:B------:R-:W-:Y:S01]  /*1bf0*/  ISETP.GT.U32.AND P4, PT, R0, R16, PT ;  /* 0x000000100000720c */ /* 0x000fe20003f84070 */
[----:B------:R-:W-:Y:S01]  /*1c00*/  @!P2 IMAD.MOV R3, RZ, RZ, -R3 ;  /* 0x000000ffff03a224 */ /* 0x000fe200078e0a03 */
[----:B------:R-:W-:Y:S01]  /*1c10*/  ISETP.GE.AND P2, PT, R2, RZ, PT ;  /* 0x000000ff0200720c */ /* 0x000fe20003f46270 */
[----:B------:R-:W-:-:S02]  /*1c20*/  @!P5 IMAD.IADD R12, R12, 0x1, -R0 ;  /* 0x000000010c0cd824 */ /* 0x000fc400078e0a00 */
[----:B------:R-:W-:Y:S01]  /*1c30*/  IMAD R14, R0, R7, R14 ;  /* 0x00000007000e7224 */ /* 0x000fe200078e020e */
[----:B------:R0:W-:Y:S01]  /*1c40*/  STL [R1+0x1d0], R3 ;  /* 0x0001d00301007387 */ /* 0x0001e20000100800 */
[----:B------:R-:W-:Y:S01]  /*1c50*/  IMAD.HI.U32 R2, R18, R9, RZ ;  /* 0x0000000912027227 */ /* 0x000fe200078e00ff */
[----:B------:R-:W-:-:S03]  /*1c60*/  ISETP.GT.U32.AND P5, PT, R0, R12, PT ;  /* 0x0000000c0000720c */ /* 0x000fc60003fa4070 */
[----:B------:R-:W-:-:S04]  /*1c70*/  IMAD.HI.U32 R4, R18, R11, RZ ;  /* 0x0000000b12047227 */ /* 0x000fc800078e00ff */
[----:B------:R-:W-:Y:S01]  /*1c80*/  @!P4 IMAD.IADD R16, R16, 0x1, -R0 ;  /* 0x000000011010c824 */ /* 0x000fe200078e0a00 */
[----:B------:R-:W-:Y:S01]  /*1c90*/  ISETP.GT.U32.AND P4, PT, R0, R14, PT ;  /* 0x0000000e0000720c */ /* 0x000fe20003f84070 */
[----:B0-----:R-:W-:Y:S02]  /*1ca0*/  IMAD.MOV.U32 R3, RZ, RZ, R8 ;  /* 0x000000ffff037224 */ /* 0x001fe400078e0008 */
[----:B------:R-:W-:Y:S02]  /*1cb0*/  IMAD.MOV R4, RZ, RZ, -R4 ;  /* 0x000000ffff047224 */ /* 0x000fe400078e0a04 */
[----:B------:R-:W-:Y:S01]  /*1cc0*/  @!P6 IMAD.MOV R3, RZ, RZ, -R3 ;  /* 0x000000ffff03e224 */ /* 0x000fe200078e0a03 */
[----:B------:R-:W-:Y:S01]  /*1cd0*/  ISETP.GE.AND P6, PT, R6, RZ, PT ;  /* 0x000000ff0600720c */ /* 0x000fe20003fc6270 */
[----:B------:R-:W-:Y:S02]  /*1ce0*/  IMAD.MOV R6, RZ, RZ, -R2 ;  /* 0x000000ffff067224 */ /* 0x000fe400078e0a02 */
[C---:B------:R-:W-:Y:S01]  /*1cf0*/  IMAD R11, R0.reuse, R4, R11 ;  /* 0x00000004000b7224 */ /* 0x040fe200078e020b */
[----:B------:R0:W-:Y:S01]  /*1d00*/  STL [R1+0x1cc], R3 ;  /* 0x0001cc0301007387 */ /* 0x0001e20000100800 */
[----:B------:R-:W-:-:S02]  /*1d10*/  IMAD R9, R0, R6, R9 ;  /* 0x0000000600097224 */ /* 0x000fc400078e0209 */
[C---:B------:R-:W-:Y:S02]  /*1d20*/  VIADD R10, R5.reuse, 0x1a0 ;  /* 0x000001a0050a7836 */ /* 0x040fe40000000000 */
[C---:B------:R-:W-:Y:S02]  /*1d30*/  VIADD R2, R5.reuse, 0x1a4 ;  /* 0x000001a405027836 */ /* 0x040fe40000000000 */
[--C-:B------:R-:W-:Y:S01]  /*1d40*/  @!P5 IMAD.IADD R12, R12, 0x1, -R0.reuse ;  /* 0x000000010c0cd824 */ /* 0x100fe200078e0a00 */
[----:B------:R-:W-:Y:S01]  /*1d50*/  ISETP.GT.U32.AND P5, PT, R0, R11, PT ;  /* 0x0000000b0000720c */ /* 0x000fe20003fa4070 */
[----:B------:R-:W-:Y:S01]  /*1d60*/  @!P4 IMAD.IADD R14, R14, 0x1, -R0 ;  /* 0x000000010e0ec824 */ /* 0x000fe200078e0a00 */
[----:B------:R-:W-:Y:S01]  /*1d70*/  IABS R17, R10 ;  /* 0x0000000a00117213 */ /* 0x000fe20000000000 */
[----:B0-----:R-:W-:Y:S01]  /*1d80*/  IMAD.MOV.U32 R3, RZ, RZ, R16 ;  /* 0x000000ffff037224 */ /* 0x001fe200078e0010 */
[----:B------:R-:W-:Y:S01]  /*1d90*/  IABS R8, R2 ;  /* 0x0000000200087213 */ /* 0x000fe20000000000 */
[----:B------:R-:W-:Y:S01]  /*1da0*/  VIADD R4, R5, 0x19c ;  /* 0x0000019c05047836 */ /* 0x000fe20000000000 */
[C---:B------:R-:W-:Y:S01]  /*1db0*/  ISETP.GT.U32.AND P4, PT, R0.reuse, R14, PT ;  /* 0x0000000e0000720c */ /* 0x040fe20003f84070 */
[----:B------:R-:W-:Y:S01]  /*1dc0*/  @!P0 IMAD.MOV R3, RZ, RZ, -R3 ;  /* 0x000000ffff038224 */ /* 0x000fe200078e0a03 */
[----:B------:R-:W-:Y:S01]  /*1dd0*/  ISETP.GT.U32.AND P0, PT, R0, R9, PT ;  /* 0x000000090000720c */ /* 0x000fe20003f04070 */
[----:B------:R-:W-:Y:S01]  /*1de0*/  IMAD.MOV.U32 R16, RZ, RZ, R17 ;  /* 0x000000ffff107224 */ /* 0x000fe200078e0011 */
[----:B------:R-:W-:Y:S01]  /*1df0*/  IABS R13, R4 ;  /* 0x00000004000d7213 */ /* 0x000fe20000000000 */
[----:B------:R-:W-:Y:S01]  /*1e00*/  IMAD.HI.U32 R17, R18, R8, RZ ;  /* 0x0000000812117227 */ /* 0x000fe200078e00ff */
[----:B------:R0:W-:Y:S03]  /*1e10*/  STL [R1+0x1a8], R3 ;  /* 0x0001a80301007387 */ /* 0x0001e60000100800 */
[----:B------:R-:W-:-:S02]  /*1e20*/  IMAD.MOV R17, RZ, RZ, -R17 ;  /* 0x000000ffff117224 */ /* 0x000fc400078e0a11 */
[--C-:B------:R-:W-:Y:S02]  /*1e30*/  @!P5 IMAD.IADD R11, R11, 0x1, -R0.reuse ;  /* 0x000000010b0bd824 */ /* 0x100fe400078e0a00 */
[----:B------:R-:W-:Y:S02]  /*1e40*/  VIADD R6, R5, 0x198 ;  /* 0x0000019805067836 */ /* 0x000fe40000000000 */
[----:B------:R-:W-:Y:S01]  /*1e50*/  @!P0 IMAD.IADD R9, R9, 0x1, -R0 ;  /* 0x0000000109098824 */ /* 0x000fe200078e0a00 */
[C---:B------:R-:W-:Y:S01]  /*1e60*/  ISETP.GT.U32.AND P5, PT, R0.reuse, R11, PT ;  /* 0x0000000b0000720c */ /* 0x040fe20003fa4070 */
[----:B0-----:R-:W-:Y:S01]  /*1e70*/  IMAD.MOV.U32 R3, RZ, RZ, R12 ;  /* 0x000000ffff037224 */ /* 0x001fe200078e000c */
[----:B------:R-:W-:Y:S01]  /*1e80*/  IABS R7, R6 ;  /* 0x0000000600077213 */ /* 0x000fe20000000000 */
[----:B------:R-:W-:Y:S01]  /*1e90*/  IMAD.MOV.U32 R12, RZ, RZ, R13 ;  /* 0x000000ffff0c7224 */ /* 0x000fe200078e000d */
[----:B------:R-:W-:Y:S01]  /*1ea0*/  ISETP.GT.U32.AND P0, PT, R0, R9, PT ;  /* 0x000000090000720c */ /* 0x000fe20003f04070 */
[----:B------:R-:W-:Y:S01]  /*1eb0*/  @!P3 IMAD.MOV R3, RZ, RZ, -R3 ;  /* 0x000000ffff03b224 */ /* 0x000fe200078e0a03 */
[----:B------:R-:W-:Y:S01]  /*1ec0*/  ISETP.GE.AND P3, PT, R2, RZ, PT ;  /* 0x000000ff0200720c */ /* 0x000fe20003f66270 */
[----:B------:R-:W-:-:S02]  /*1ed0*/  IMAD R2, R0, R17, R8 ;  /* 0x0000001100027224 */ /* 0x000fc400078e0208 */
[----:B------:R-:W-:Y:S01]  /*1ee0*/  @!P4 IMAD.IADD R14, R14, 0x1, -R0 ;  /* 0x000000010e0ec824 */ /* 0x000fe200078e0a00 */
[----:B------:R0:W-:Y:S01]  /*1ef0*/  STL [R1+0x1a0], R3 ;  /* 0x0001a00301007387 */ /* 0x0001e20000100800 */
[----:B------:R-:W-:Y:S01]  /*1f00*/  IMAD.HI.U32 R8, R18, R12, RZ ;  /* 0x0000000c12087227 */ /* 0x000fe200078e00ff */
[----:B------:R-:W-:-:S03]  /*1f10*/  ISETP.GT.U32.AND P4, PT, R0, R2, PT ;  /* 0x000000020000720c */ /* 0x000fc60003f84070 */
[----:B------:R-:W-:-:S04]  /*1f20*/  IMAD.HI.U32 R17, R18, R16, RZ ;  /* 0x0000001012117227 */ /* 0x000fc800078e00ff */
[----:B------:R-:W-:-:S04]  /*1f30*/  IMAD.HI.U32 R13, R18, R7, RZ ;  /* 0x00000007120d7227 */ /* 0x000fc800078e00ff */
[----:B0-----:R-:W-:Y:S02]  /*1f40*/  IMAD.MOV.U32 R3, RZ, RZ, R14 ;  /* 0x000000ffff037224 */ /* 0x001fe400078e000e */
[----:B------:R-:W-:Y:S02]  /*1f50*/  IMAD.MOV R8, RZ, RZ, -R8 ;  /* 0x000000ffff087224 */ /* 0x000fe400078e0a08 */
[----:B------:R-:W-:Y:S02]  /*1f60*/  @!P1 IMAD.MOV R3, RZ, RZ, -R3 ;  /* 0x000000ffff039224 */ /* 0x000fe400078e0a03 */
[----:B------:R-:W-:Y:S02]  /*1f70*/  IMAD.MOV R17, RZ, RZ, -R17 ;  /* 0x000000ffff117224 */ /* 0x000fe400078e0a11 */
[----:B------:R-:W-:Y:S01]  /*1f80*/  IMAD.MOV R13, RZ, RZ, -R13 ;  /* 0x000000ffff0d7224 */ /* 0x000fe200078e0a0d */
[----:B------:R0:W-:Y:S01]  /*1f90*/  STL [R1+0x174], R3 ;  /* 0x0001740301007387 */ /* 0x0001e20000100800 */
[----:B------:R-:W-:-:S02]  /*1fa0*/  IMAD R12, R0, R8, R12 ;  /* 0x00000008000c7224 */ /* 0x000fc400078e020c */
[--C-:B------:R-:W-:Y:S02]  /*1fb0*/  @!P0 IMAD.IADD R9, R9, 0x1, -R0.reuse ;  /* 0x0000000109098824 */ /* 0x100fe400078e0a00 */
[----:B------:R-:W-:Y:S01]  /*1fc0*/  @!P5 IMAD.IADD R11, R11, 0x1, -R0 ;  /* 0x000000010b0bd824 */ /* 0x000fe200078e0a00 */
[----:B------:R-:W-:Y:S01]  /*1fd0*/  ISETP.GE.AND P5, PT, R10, RZ, PT ;  /* 0x000000ff0a00720c */ /* 0x000fe20003fa6270 */
[C---:B------:R-:W-:Y:S01]  /*1fe0*/  IMAD R10, R0.reuse, R17, R16 ;  /* 0x00000011000a7224 */ /* 0x040fe200078e0210 */
[C---:B------:R-:W-:Y:S01]  /*1ff0*/  ISETP.GT.U32.AND P0, PT, R0.reuse, R12, PT ;  /* 0x0000000c0000720c */ /* 0x040fe20003f04070 */
[C---:B------:R-:W-:Y:S02]  /*2000*/  IMAD R7, R0.reuse, R13, R7 ;  /* 0x0000000d00077224 */ /* 0x040fe400078e0207 */
[----:B0-----:R-:W-:Y:S01]  /*2010*/  IMAD.MOV.U32 R3, RZ, RZ, R9 ;  /* 0x000000ffff037224 */ /* 0x001fe200078e0009 */
[----:B------:R-:W-:Y:S01]  /*2020*/  ISETP.GT.U32.AND P1, PT, R0, R10, PT ;  /* 0x0000000a0000720c */ /* 0x000fe20003f24070 */
[----:B------:R-:W-:-:S02]  /*2030*/  @!P4 IMAD.IADD R2, R2, 0x1, -R0 ;  /* 0x000000010202c824 */ /* 0x000fc400078e0a00 */
[C---:B------:R-:W-:Y:S02]  /*2040*/  VIADD R8, R5.reuse, 0x194 ;  /* 0x0000019405087836 */ /* 0x040fe40000000000 */
[----:B------:R-:W-:Y:S01]  /*2050*/  IMAD.MOV.U32 R14, RZ, RZ, R11 ;  /* 0x000000ffff0e7224 */ /* 0x000fe200078e000b */
[C---:B------:R-:W-:Y:S01]  /*2060*/  ISETP.GT.U32.AND P4, PT, R0.reuse, R2, PT ;  /* 0x000000020000720c */ /* 0x040fe20003f84070 */
[----:B------:R-:W-:Y:S01]  /*2070*/  @!P6 IMAD.MOV R3, RZ, RZ, -R3 ;  /* 0x000000ffff03e224 */ /* 0x000fe200078e0a03 */
[----:B------:R-:W-:Y:S01]  /*2080*/  ISETP.GT.U32.AND P6, PT, R0, R7, PT ;  /* 0x000000070000720c */ /* 0x000fe20003fc4070 */
[----:B------:R-:W-:Y:S01]  /*2090*/  @!P2 IMAD.MOV R14, RZ, RZ, -R14 ;  /* 0x000000ffff0ea224 */ /* 0x000fe200078e0a0e */
[----:B------:R-:W-:Y:S01]  /*20a0*/  IABS R13, R8 ;  /* 0x00000008000d7213 */ /* 0x000fe20000000000 */
[----:B------:R-:W-:Y:S01]  /*20b0*/  @!P0 IMAD.IADD R12, R12, 0x1, -R0 ;  /* 0x000000010c0c8824 */ /* 0x000fe200078e0a00 */
[----:B------:R-:W-:Y:S01]  /*20c0*/  ISETP.GE.AND P2, PT, R4, RZ, PT ;  /* 0x000000ff0400720c */ /* 0x000fe20003f46270 */
[----:B------:R-:W-:Y:S01]  /*20d0*/  VIADD R4, R5, 0x190 ;  /* 0x0000019005047836 */ /* 0x000fe20000000000 */
[----:B------:R-:W-:Y:S01]  /*20e0*/  STL [R1+0x18c], R14 ;  /* 0x00018c0e01007387 */ /* 0x000fe20000100800 */
[----:B------:R-:W-:-:S02]  /*20f0*/  IMAD.MOV.U32 R11, RZ, RZ, R13 ;  /* 0x000000ffff0b7224 */ /* 0x000fc400078e000d */
[--C-:B------:R-:W-:Y:S01]  /*2100*/  @!P1 IMAD.IADD R10, R10, 0x1, -R0.reuse ;  /* 0x000000010a0a9824 */ /* 0x100fe200078e0a00 */
[----:B------:R-:W-:Y:S01]  /*2110*/  IABS R13, R4 ;  /* 0x00000004000d7213 */ /* 0x000fe20000000000 */
[--C-:B------:R-:W-:Y:S01]  /*2120*/  @!P4 IMAD.IADD R2, R2, 0x1, -R0.reuse ;  /* 0x000000010202c824 */ /* 0x100fe200078e0a00 */
[----:B------:R-:W-:Y:S01]  /*2130*/  ISETP.GE.AND P1, PT, R8, RZ, PT ;  /* 0x000000ff0800720c */ /* 0x000fe20003f26270 */
[----:B------:R-:W-:Y:S01]  /*2140*/  @!P6 IMAD.IADD R7, R7, 0x1, -R0 ;  /* 0x000000010707e824 */ /* 0x000fe200078e0a00 */
[----:B------:R-:W-:Y:S01]  /*2150*/  ISETP.GT.U32.AND P6, PT, R0, R12, PT ;  /* 0x0000000c0000720c */ /* 0x000fe20003fc4070 */
[----:B------:R-:W-:Y:S01]  /*2160*/  IMAD.HI.U32 R8, R18, R13, RZ ;  /* 0x0000000d12087227 */ /* 0x000fe200078e00ff */
[----:B------:R0:W-:Y:S01]  /*2170*/  STL [R1+0x190], R3 ;  /* 0x0001900301007387 */ /* 0x0001e20000100800 */
[----:B------:R-:W-:Y:S02]  /*2180*/  ISETP.GT.U32.AND P0, PT, R0, R10, PT ;  /* 0x0000000a0000720c */ /* 0x000fe40003f04070 */
[----:B------:R-:W-:Y:S01]  /*2190*/  IMAD.HI.U32 R9, R18, R11, RZ ;  /* 0x0000000b12097227 */ /* 0x000fe200078e00ff */
[----:B------:R-:W-:-:S03]  /*21a0*/  ISETP.GE.AND P4, PT, R6, RZ, PT ;  /* 0x000000ff0600720c */ /* 0x000fc60003f86270 */
[----:B------:R-:W-:Y:S02]  /*21b0*/  IMAD.MOV R8, RZ, RZ, -R8 ;  /* 0x000000ffff087224 */ /* 0x000fe400078e0a08 */
[----:B------:R-:W-:Y:S02]  /*21c0*/  IMAD.MOV R9, RZ, RZ, -R9 ;  /* 0x000000ffff097224 */ /* 0x000fe400078e0a09 */
[----:B0-----:R-:W-:Y:S02]  /*21d0*/  IMAD.MOV.U32 R3, RZ, RZ, R2 ;  /* 0x000000ffff037224 */ /* 0x001fe400078e0002 */
[C---:B------:R-:W-:Y:S02]  /*21e0*/  IMAD R13, R0.reuse, R8, R13 ;  /* 0x00000008000d7224 */ /* 0x040fe400078e020d */
[----:B------:R-:W-:Y:S01]  /*21f0*/  @!P3 IMAD.MOV R3, RZ, RZ, -R3 ;  /* 0x000000ffff03b224 */ /* 0x000fe200078e0a03 */
[C---:B------:R-:W-:Y:S01]  /*2200*/  ISETP.GT.U32.AND P3, PT, R0.reuse, R7, PT ;  /* 0x000000070000720c */ /* 0x040fe20003f64070 */
[----:B------:R-:W-:-:S02]  /*2210*/  IMAD R11, R0, R9, R11 ;  /* 0x00000009000b7224 */ /* 0x000fc400078e020b */
[--C-:B------:R-:W-:Y:S01]  /*2220*/  @!P6 IMAD.IADD R12, R12, 0x1, -R0.reuse ;  /* 0x000000010c0ce824 */ /* 0x100fe200078e0a00 */
[----:B------:R-:W-:Y:S01]  /*2230*/  ISETP.GT.U32.AND P6, PT, R0, R13, PT ;  /* 0x0000000d0000720c */ /* 0x000fe20003fc4070 */
[C---:B------:R-:W-:Y:S01]  /*2240*/  VIADD R9, R5.reuse, 0x184 ;  /* 0x0000018405097836 */ /* 0x040fe20000000000 */
[----:B------:R0:W-:Y:S01]  /*2250*/  STL [R1+0x194], R3 ;  /* 0x0001940301007387 */ /* 0x0001e20000100800 */
[C---:B------:R-:W-:Y:S02]  /*2260*/  VIADD R6, R5.reuse, 0x18c ;  /* 0x0000018c05067836 */ /* 0x040fe40000000000 */
[--C-:B------:R-:W-:Y:S01]  /*2270*/  @!P0 IMAD.IADD R10, R10, 0x1, -R0.reuse ;  /* 0x000000010a0a8824 */ /* 0x100fe200078e0a00 */
[----:B------:R-:W-:Y:S01]  /*2280*/  ISETP.GT.U32.AND P0, PT, R0, R11, PT ;  /* 0x0000000b0000720c */ /* 0x000fe20003f04070 */
[----:B------:R-:W-:Y:S01]  /*2290*/  VIADD R2, R5, 0x188 ;  /* 0x0000018805027836 */ /* 0x000fe20000000000 */
[----:B------:R-:W-:Y:S01]  /*22a0*/  IABS R16, R9 ;  /* 0x0000000900107213 */ /* 0x000fe20000000000 */
[----:B------:R-:W-:Y:S01]  /*22b0*/  @!P3 IMAD.IADD R7, R7, 0x1, -R0 ;  /* 0x000000010707b824 */ /* 0x000fe200078e0a00 */
[----:B------:R-:W-:Y:S01]  /*22c0*/  IABS R14, R6 ;  /* 0x00000006000e7213 */ /* 0x000fe20000000000 */
[----:B------:R-:W-:Y:S01]  /*22d0*/  @!P2 IMAD.MOV R12, RZ, RZ, -R12 ;  /* 0x000000ffff0ca224 */ /* 0x000fe200078e0a0c */
[----:B------:R-:W-:Y:S01]  /*22e0*/  ISETP.GE.AND P3, PT, R4, RZ, PT ;  /* 0x000000ff0400720c */ /* 0x000fe20003f66270 */
[----:B------:R-:W-:Y:S01]  /*22f0*/  IMAD.MOV.U32 R4, RZ, RZ, R16 ;  /* 0x000000ffff047224 */ /* 0x000fe200078e0010 */
[----:B------:R-:W-:Y:S01]  /*2300*/  IABS R8, R2 ;  /* 0x0000000200087213 */ /* 0x000fe20000000000 */
[----:B------:R-:W-:-:S04]  /*2310*/  IMAD.HI.U32 R16, R18, R14, RZ ;  /* 0x0000000e12107227 */ /* 0x000fc800078e00ff */
[----:B0-----:R-:W-:Y:S02]  /*2320*/  IMAD.MOV.U32 R3, RZ, RZ, R10 ;  /* 0x000000ffff037224 */ /* 0x001fe400078e000a */
[----:B------:R-:W-:Y:S02]  /*2330*/  @!P6 IMAD.IADD R13, R13, 0x1, -R0 ;  /* 0x000000010d0de824 */ /* 0x000fe400078e0a00 */
[----:B------:R-:W-:-:S03]  /*2340*/  IMAD.HI.U32 R17, R18, R8, RZ ;  /* 0x0000000812117227 */ /* 0x000fc600078e00ff */
[----:B------:R-:W-:Y:S01]  /*2350*/  ISETP.GT.U32.AND P6, PT, R0, R13, PT ;  /* 0x0000000d0000720c */ /* 0x000fe20003fc4070 */
[----:B------:R-:W-:Y:S02]  /*2360*/  IMAD.MOV R16, RZ, RZ, -R16 ;  /* 0x000000ffff107224 */ /* 0x000fe400078e0a10 */
[----:B------:R-:W-:Y:S01]  /*2370*/  @!P0 IMAD.IADD R11, R11, 0x1, -R0 ;  /* 0x000000010b0b8824 */ /* 0x000fe200078e0a00 */
[----:B------:R-:W-:Y:S01]  /*2380*/  ISETP.GE.AND P0, PT, R6, RZ, PT ;  /* 0x000000ff0600720c */ /* 0x000fe20003f06270 */
[----:B------:R-:W-:Y:S02]  /*2390*/  @!P5 IMAD.MOV R3, RZ, RZ, -R3 ;  /* 0x000000ffff03d224 */ /* 0x000fe400078e0a03 */
[----:B------:R-:W-:Y:S01]  /*23a0*/  IMAD.HI.U32 R6, R18, R4, RZ ;  /* 0x0000000412067227 */ /* 0x000fe200078e00ff */
[----:B------:R-:W-:Y:S02]  /*23b0*/  ISETP.GT.U32.AND P5, PT, R0, R11, PT ;  /* 0x0000000b0000720c */ /* 0x000fe40003fa4070 */
[----:B------:R0:W-:Y:S01]  /*23c0*/  STL [R1+0x188], R3 ;  /* 0x0001880301007387 */ /* 0x0001e20000100800 */
[----:B------:R-:W-:-:S02]  /*23d0*/  IMAD.MOV R10, RZ, RZ, -R17 ;  /* 0x000000ffff0a7224 */ /* 0x000fc400078e0a11 */
[C---:B------:R-:W-:Y:S01]  /*23e0*/  IMAD R14, R0.reuse, R16, R14 ;  /* 0x00000010000e7224 */ /* 0x040fe200078e020e */
[----:B------:R-:W-:Y:S01]  /*23f0*/  STL [R1+0x17c], R12 ;  /* 0x00017c0c01007387 */ /* 0x000fe20000100800 */
[----:B------:R-:W-:Y:S02]  /*2400*/  IMAD.MOV R6, RZ, RZ, -R6 ;  /* 0x000000ffff067224 */ /* 0x000fe400078e0a06 */
[C---:B------:R-:W-:Y:S01]  /*2410*/  IMAD R8, R0.reuse, R10, R8 ;  /* 0x0000000a00087224 */ /* 0x040fe200078e0208 */
[C---:B------:R-:W-:Y:S01]  /*2420*/  ISETP.GT.U32.AND P2, PT, R0.reuse, R14, PT ;  /* 0x0000000e0000720c */ /* 0x040fe20003f44070 */
[C---:B------:R-:W-:Y:S02]  /*2430*/  IMAD R4, R0.reuse, R6, R4 ;  /* 0x0000000600047224 */ /* 0x040fe400078e0204 */
[----:B0-----:R-:W-:Y:S02]  /*2440*/  IMAD.MOV.U32 R3, RZ, RZ, R7 ;  /* 0x000000ffff037224 */ /* 0x001fe400078e0007 */
[----:B------:R-:W-:Y:S01]  /*2450*/  @!P6 IMAD.IADD R13, R13, 0x1, -R0 ;  /* 0x000000010d0de824 */ /* 0x000fe200078e0a00 */
[C---:B------:R-:W-:Y:S01]  /*2460*/  ISETP.GT.U32.AND P6, PT, R0.reuse, R4, PT ;  /* 0x000000040000720c */ /* 0x040fe20003fc4070 */
[----:B------:R-:W-:Y:S01]  /*2470*/  @!P4 IMAD.MOV R3, RZ, RZ, -R3 ;  /* 0x000000ffff03c224 */ /* 0x000fe200078e0a03 */
[----:B------:R-:W-:Y:S01]  /*2480*/  ISETP.GT.U32.AND P4, PT, R0, R8, PT ;  /* 0x000000080000720c */ /* 0x000fe20003f84070 */
[----:B------:R-:W-:-:S02]  /*2490*/  VIADD R16, R5, 0x180 ;  /* 0x0000018005107836 */ /* 0x000fc40000000000 */
[--C-:B------:R-:W-:Y:S01]  /*24a0*/  @!P5 IMAD.IADD R11, R11, 0x1, -R0.reuse ;  /* 0x000000010b0bd824 */ /* 0x100fe200078e0a00 */
[----:B------:R-:W-:Y:S01]  /*24b0*/  ISETP.GE.AND P5, PT, R2, RZ, PT ;  /* 0x000000ff0200720c */ /* 0x000fe20003fa6270 */
[----:B------:R-:W-:Y:S01]  /*24c0*/  VIADD R2, R5, 0x17c ;  /* 0x0000017c05027836 */ /* 0x000fe20000000000 */
[----:B------:R-:W-:Y:S01]  /*24d0*/  IABS R6, R16 ;  /* 0x0000001000067213 */ /* 0x000fe20000000000 */
[----:B------:R-:W-:Y:S01]  /*24e0*/  @!P2 IMAD.IADD R14, R14, 0x1, -R0 ;  /* 0x000000010e0ea824 */ /* 0x000fe200078e0a00 */
[----:B------:R0:W-:Y:S01]  /*24f0*/  STL [R1+0x180], R3 ;  /* 0x0001800301007387 */ /* 0x0001e20000100800 */
[----:B------:R-:W-:Y:S01]  /*2500*/  ISETP.GE.AND P2, PT, R9, RZ, PT ;  /* 0x000000ff0900720c */ /* 0x000fe20003f46270 */
[----:B------:R-:W-:Y:S01]  /*2510*/  VIADD R9, R5, 0x178 ;  /* 0x0000017805097836 */ /* 0x000fe20000000000 */
[----:B------:R-:W-:Y:S01]  /*2520*/  IABS R7, R2 ;  /* 0x0000000200077213 */ /* 0x000fe20000000000 */
[----:B------:R-:W-:-:S03]  /*2530*/  IMAD.HI.U32 R10, R18, R6, RZ ;  /* 0x00000006120a7227 */ /* 0x000fc600078e00ff */
[----:B------:R-:W-:Y:S01]  /*2540*/  IABS R20, R9 ;  /* 0x0000000900147213 */ /* 0x000fe20000000000 */
[--C-:B------:R-:W-:Y:S01]  /*2550*/  @!P4 IMAD.IADD R8, R8, 0x1, -R0.reuse ;  /* 0x000000010808c824 */ /* 0x100fe200078e0a00 */
[----:B------:R-:W-:Y:S01]  /*2560*/  ISETP.GT.U32.AND P4, PT, R0, R14, PT ;  /* 0x0000000e0000720c */ /* 0x000fe20003f84070 */
[----:B------:R-:W-:Y:S02]  /*2570*/  @!P6 IMAD.IADD R4, R4, 0x1, -R0 ;  /* 0x000000010404e824 */ /* 0x000fe400078e0a00 */
[----:B0-----:R-:W-:Y:S01]  /*2580*/  IMAD.MOV.U32 R3, RZ, RZ, R11 ;  /* 0x000000ffff037224 */ /* 0x001fe200078e000b */
[----:B------:R-:W-:Y:S01]  /*2590*/  ISETP.GT.U32.AND P6, PT, R0, R8, PT ;  /* 0x000000080000720c */ /* 0x000fe20003fc4070 */
[----:B------:R-:W-:Y:S02]  /*25a0*/  IMAD.MOV R10, RZ, RZ, -R10 ;  /* 0x000000ffff0a7224 */ /* 0x000fe400078e0a0a */
[----:B------:R-:W-:-:S04]  /*25b0*/  IMAD.HI.U32 R11, R18, R7, RZ ;  /* 0x00000007120b7227 */ /* 0x000fc800078e00ff */
[----:B------:R-:W-:Y:S02]  /*25c0*/  IMAD R6, R0, R10, R6 ;  /* 0x0000000a00067224 */ /* 0x000fe400078e0206 */
[----:B------:R-:W-:Y:S02]  /*25d0*/  IMAD.MOV R11, RZ, RZ, -R11 ;  /* 0x000000ffff0b7224 */ /* 0x000fe400078e0a0b */
[--C-:B------:R-:W-:Y:S01]  /*25e0*/  @!P4 IMAD.IADD R14, R14, 0x1, -R0.reuse ;  /* 0x000000010e0ec824 */ /* 0x100fe200078e0a00 */
[C---:B------:R-:W-:Y:S01]  /*25f0*/  ISETP.GT.U32.AND P4, PT, R0.reuse, R6, PT ;  /* 0x000000060000720c */ /* 0x040fe20003f84070 */
[----:B------:R-:W-:Y:S02]  /*2600*/  IMAD R7, R0, R11, R7 ;  /* 0x0000000b00077224 */ /* 0x000fe400078e0207 */
[--C-:B------:R-:W-:Y:S02]  /*2610*/  @!P6 IMAD.IADD R8, R8, 0x1, -R0.reuse ;  /* 0x000000010808e824 */ /* 0x100fe400078e0a00 */
[----:B------:R-:W-:Y:S01]  /*2620*/  @!P1 IMAD.MOV R3, RZ, RZ, -R3 ;  /* 0x000000ffff039224 */ /* 0x000fe200078e0a03 */
[C---:B------:R-:W-:Y:S01]  /*2630*/  ISETP.GT.U32.AND P6, PT, R0.reuse, R7, PT ;  /* 0x000000070000720c */ /* 0x040fe20003fc4070 */
[----:B------:R-:W-:Y:S01]  /*2640*/  VIADD R10, R5, 0x174 ;  /* 0x00000174050a7836 */ /* 0x000fe20000000000 */
[----:B------:R-:W-:Y:S01]  /*2650*/  ISETP.GT.U32.AND P1, PT, R0, R4, PT ;  /* 0x000000040000720c */ /* 0x000fe20003f24070 */
[----:B------:R-:W-:Y:S01]  /*2660*/  IMAD.HI.U32 R22, R18, R20, RZ ;  /* 0x0000001412167227 */ /* 0x000fe200078e00ff */
[----:B------:R0:W-:Y:S02]  /*2670*/  STL [R1+0x184], R3 ;  /* 0x0001840301007387 */ /* 0x0001e40000100800 */
[----:B------:R-:W-:Y:S01]  /*2680*/  IABS R11, R10 ;  /* 0x0000000a000b7213 */ /* 0x000fe20000000000 */
[----:B------:R-:W-:Y:S01]  /*2690*/  @!P4 IMAD.IADD R6, R6, 0x1, -R0 ;  /* 0x000000010606c824 */ /* 0x000fe200078e0a00 */
[----:B------:R-:W-:Y:S01]  /*26a0*/  ISETP.GE.AND P4, PT, R2, RZ, PT ;  /* 0x000000ff0200720c */ /* 0x000fe20003f86270 */
[----:B------:R-:W-:-:S02]  /*26b0*/  @!P3 IMAD.MOV R13, RZ, RZ, -R13 ;  /* 0x000000ffff0db224 */ /* 0x000fc400078e0a0d */
[----:B------:R-:W-:Y:S02]  /*26c0*/  IMAD.MOV R22, RZ, RZ, -R22 ;  /* 0x000000ffff167224 */ /* 0x000fe400078e0a16 */
[----:B------:R-:W-:Y:S01]  /*26d0*/  @!P6 IMAD.IADD R7, R7, 0x1, -R0 ;  /* 0x000000010707e824 */ /* 0x000fe200078e0a00 */
[----:B------:R-:W-:Y:S01]  /*26e0*/  ISETP.GT.U32.AND P6, PT, R0, R6, PT ;  /* 0x000000060000720c */ /* 0x000fe20003fc4070 */
[----:B0-----:R-:W-:Y:S01]  /*26f0*/  IMAD.MOV.U32 R3, RZ, RZ, R14 ;  /* 0x000000ffff037224 */ /* 0x001fe200078e000e */
[----:B------:R-:W-:Y:S01]  /*2700*/  STL [R1+0x178], R13 ;  /* 0x0001780d01007387 */ /* 0x000fe20000100800 */
[----:B------:R-:W-:-:S04]  /*2710*/  IMAD.HI.U32 R17, R18, R11, RZ ;  /* 0x0000000b12117227 */ /* 0x000fc800078e00ff */
[----:B------:R-:W-:Y:S01]  /*2720*/  @!P0 IMAD.MOV R3, RZ, RZ, -R3 ;  /* 0x000000ffff038224 */ /* 0x000fe200078e0a03 */
[----:B------:R-:W-:Y:S01]  /*2730*/  ISETP.GT.U32.AND P0, PT, R0, R7, PT ;  /* 0x000000070000720c */ /* 0x000fe20003f04070 */
[----:B------:R-:W-:Y:S01]  /*2740*/  @!P1 IMAD.IADD R4, R4, 0x1, -R0 ;  /* 0x0000000104049824 */ /* 0x000fe200078e0a00 */
[----:B------:R-:W-:Y:S01]  /*2750*/  ISETP.GE.AND P1, PT, R16, RZ, PT ;  /* 0x000000ff1000720c */ /* 0x000fe20003f26270 */
[C---:B------:R-:W-:Y:S01]  /*2760*/  IMAD R2, R0.reuse, R22, R20 ;  /* 0x0000001600027224 */ /* 0x040fe200078e0214 */
[----:B------:R0:W-:Y:S01]  /*2770*/  STL [R1+0x170], R3 ;  /* 0x0001700301007387 */ /* 0x0001e20000100800 */
[----:B------:R-:W-:Y:S02]  /*2780*/  IMAD.MOV R17, RZ, RZ, -R17 ;  /* 0x000000ffff117224 */ /* 0x000fe400078e0a11 */
[----:B------:R-:W-:Y:S01]  /*2790*/  VIADD R12, R5, 0x170 ;  /* 0x00000170050c7836 */ /* 0x000fe20000000000 */
[C---:B------:R-:W-:Y:S01]  /*27a0*/  ISETP.GT.U32.AND P3, PT, R0.reuse, R2, PT ;  /* 0x000000020000720c */ /* 0x040fe20003f64070 */
[----:B------:R-:W-:-:S02]  /*27b0*/  IMAD R11, R0, R17, R11 ;  /* 0x00000011000b7224 */ /* 0x000fc400078e020b */
[----:B------:R-:W-:Y:S01]  /*27c0*/  @!P5 IMAD.MOV R8, RZ, RZ, -R8 ;  /* 0x000000ffff08d224 */ /* 0x000fe200078e0a08 */
[----:B------:R-:W-:Y:S01]  /*27d0*/  IABS R16, R12 ;  /* 0x0000000c00107213 */ /* 0x000fe20000000000 */
[----:B------:R-:W-:Y:S01]  /*27e0*/  @!P6 IMAD.IADD R6, R6, 0x1, -R0 ;  /* 0x000000010606e824 */ /* 0x000fe200078e0a00 */
[----:B------:R-:W-:Y:S01]  /*27f0*/  ISETP.GT.U32.AND P6, PT, R0, R11, PT ;  /* 0x0000000b0000720c */ /* 0x000fe20003fc4070 */
[----:B0-----:R-:W-:Y:S01]  /*2800*/  IMAD.MOV.U32 R3, RZ, RZ, R4 ;  /* 0x000000ffff037224 */ /* 0x001fe200078e0004 */
[----:B------:R0:W-:Y:S01]  /*2810*/  STL [R1+0x16c], R8 ;  /* 0x00016c0801007387 */ /* 0x0001e20000100800 */
[----:B------:R-:W-:Y:S01]  /*2820*/  IMAD.HI.U32 R4, R18, R16, RZ ;  /* 0x0000001012047227 */ /* 0x000fe200078e00ff */
[----:B------:R-:W-:-:S03]  /*2830*/  ISETP.GE.AND P5, PT, R9, RZ, PT ;  /* 0x000000ff0900720c */ /* 0x000fc60003fa6270 */
[----:B------:R-:W-:Y:S01]  /*2840*/  @!P2 IMAD.MOV R3, RZ, RZ, -R3 ;  /* 0x000000ffff03a224 */ /* 0x000fe200078e0a03 */
[----:B------:R-:W-:Y:S01]  /*2850*/  ISETP.GE.AND P2, PT, R10, RZ, PT ;  /* 0x000000ff0a00720c */ /* 0x000fe20003f46270 */
[----:B------:R-:W-:Y:S02]  /*2860*/  IMAD.MOV R4, RZ, RZ, -R4 ;  /* 0x000000ffff047224 */ /* 0x000fe400078e0a04 */
[--C-:B------:R-:W-:Y:S01]  /*2870*/  @!P0 IMAD.IADD R7, R7, 0x1, -R0.reuse ;  /* 0x0000000107078824 */ /* 0x100fe200078e0a00 */
[----:B------:R1:W-:Y:S01]  /*2880*/  STL [R1+0x168], R3 ;  /* 0x0001680301007387 */ /* 0x0003e20000100800 */
[----:B0-----:R-:W-:Y:S01]  /*2890*/  VIADD R8, R5, 0x16c ;  /* 0x0000016c05087836 */ /* 0x001fe20000000000 */
[----:B------:R-:W-:Y:S01]  /*28a0*/  ISETP.GE.AND P0, PT, R12, RZ, PT ;  /* 0x000000ff0c00720c */ /* 0x000fe20003f06270 */
[----:B------:R-:W-:Y:S02]  /*28b0*/  @!P3 IMAD.IADD R2, R2, 0x1, -R0 ;  /* 0x000000010202b824 */ /* 0x000fe400078e0a00 */
[C---:B------:R-:W-:Y:S01]  /*28c0*/  IMAD R20, R0.reuse, R4, R16 ;  /* 0x0000000400147224 */ /* 0x040fe200078e0210 */
[----:B------:R-:W-:Y:S01]  /*28d0*/  IABS R12, R8 ;  /* 0x00000008000c7213 */ /* 0x000fe20000000000 */
[----:B------:R-:W-:Y:S01]  /*28e0*/  @!P6 IMAD.IADD R11, R11, 0x1, -R0 ;  /* 0x000000010b0be824 */ /* 0x000fe200078e0a00 */
[----:B------:R-:W-:Y:S01]  /*28f0*/  ISETP.GT.U32.AND P6, PT, R0, R2, PT ;  /* 0x000000020000720c */ /* 0x000fe20003fc4070 */
[----:B------:R-:W-:Y:S01]  /*2900*/  VIADD R9, R5, 0x168 ;  /* 0x0000016805097836 */ /* 0x000fe20000000000 */
[----:B------:R-:W-:Y:S01]  /*2910*/  ISETP.GE.AND P3, PT, R8, RZ, PT ;  /* 0x000000ff0800720c */ /* 0x000fe20003f66270 */
[----:B-1----:R-:W-:-:S02]  /*2920*/  IMAD.MOV.U32 R3, RZ, RZ, R6 ;  /* 0x000000ffff037224 */ /* 0x002fc400078e0006 */
[----:B------:R-:W-:Y:S01]  /*2930*/  IMAD.HI.U32 R6, R18, R12, RZ ;  /* 0x0000000c12067227 */ /* 0x000fe200078e00ff */
[----:B------:R-:W-:-:S03]  /*2940*/  IABS R13, R9 ;  /* 0x00000009000d7213 */ /* 0x000fc60000000000 */
[----:B------:R-:W-:Y:S01]  /*2950*/  @!P1 IMAD.MOV R3, RZ, RZ, -R3 ;  /* 0x000000ffff039224 */ /* 0x000fe200078e0a03 */
[C---:B------:R-:W-:Y:S01]  /*2960*/  ISETP.GT.U32.AND P1, PT, R0.reuse, R11, PT ;  /* 0x0000000b0000720c */ /* 0x040fe20003f24070 */
[----:B------:R-:W-:Y:S02]  /*2970*/  IMAD.MOV R6, RZ, RZ, -R6 ;  /* 0x000000ffff067224 */ /* 0x000fe400078e0a06 */
[----:B------:R-:W-:Y:S01]  /*2980*/  VIADD R8, R5, 0x164 ;  /* 0x0000016405087836 */ /* 0x000fe20000000000 */
[----:B------:R0:W-:Y:S01]  /*2990*/  STL [R1+0x164], R3 ;  /* 0x0001640301007387 */ /* 0x0001e20000100800 */
[----:B------:R-:W-:Y:S02]  /*29a0*/  IMAD R12, R0, R6, R12 ;  /* 0x00000006000c7224 */ /* 0x000fe400078e020c */
[----:B------:R-:W-:Y:S01]  /*29b0*/  @!P6 IMAD.IADD R2, R2, 0x1, -R0 ;  /* 0x000000010202e824 */ /* 0x000fe200078e0a00 */
[----:B------:R-:W-:Y:S01]  /*29c0*/  IABS R16, R8 ;  /* 0x0000000800107213 */ /* 0x000fe20000000000 */
[----:B------:R-:W-:Y:S01]  /*29d0*/  IMAD.HI.U32 R6, R18, R13, RZ ;  /* 0x0000000d12067227 */ /* 0x000fe200078e00ff */
[----:B------:R-:W-:-:S03]  /*29e0*/  ISETP.GT.U32.AND P6, PT, R0, R12, PT ;  /* 0x0000000c0000720c */ /* 0x000fc60003fc4070 */
[----:B------:R-:W-:Y:S01]  /*29f0*/  @!P1 IMAD.IADD R11, R11, 0x1, -R0 ;  /* 0x000000010b0b9824 */ /* 0x000fe200078e0a00 */
[----:B------:R-:W-:Y:S01]  /*2a00*/  ISETP.GE.AND P1, PT, R9, RZ, PT ;  /* 0x000000ff0900720c */ /* 0x000fe20003f26270 */
[----:B0-----:R-:W-:Y:S02]  /*2a10*/  IMAD.MOV.U32 R3, RZ, RZ, R7 ;  /* 0x000000ffff037224 */ /* 0x001fe400078e0007 */
[----:B------:R-:W-:-:S04]  /*2a20*/  IMAD.HI.U32 R7, R18, R16, RZ ;  /* 0x0000001012077227 */ /* 0x000fc800078e00ff */
[----:B------:R-:W-:Y:S01]  /*2a30*/  @!P4 IMAD.MOV R3, RZ, RZ, -R3 ;  /* 0x000000ffff03c224 */ /* 0x000fe200078e0a03 */
[C---:B------:R-:W-:Y:S01]  /*2a40*/  ISETP.GT.U32.AND P4, PT, R0.reuse, R20, PT ;  /* 0x000000140000720c */ /* 0x040fe20003f84070 */
[----:B------:R-:W-:Y:S02]  /*2a50*/  IMAD.MOV R9, RZ, RZ, -R6 ;  /* 0x000000ffff097224 */ /* 0x000fe400078e0a06 */
[----:B------:R-:W-:Y:S01]  /*2a60*/  VIADD R4, R5, 0x160 ;  /* 0x0000016005047836 */ /* 0x000fe20000000000 */
[----:B------:R0:W-:Y:S01]  /*2a70*/  STL [R1+0x160], R3 ;  /* 0x0001600301007387 */ /* 0x0001e20000100800 */
[----:B------:R-:W-:Y:S02]  /*2a80*/  IMAD.MOV R7, RZ, RZ, -R7 ;  /* 0x000000ffff077224 */ /* 0x000fe400078e0a07 */
[----:B------:R-:W-:Y:S01]  /*2a90*/  IMAD R13, R0, R9, R13 ;  /* 0x00000009000d7224 */ /* 0x000fe200078e020d */
[----:B------:R-:W-:Y:S01]  /*2aa0*/  IABS R14, R4 ;  /* 0x00000004000e7213 */ /* 0x000fe20000000000 */
[----:B------:R-:W-:-:S02]  /*2ab0*/  @!P6 IMAD.IADD R12, R12, 0x1, -R0 ;  /* 0x000000010c0ce824 */ /* 0x000fc400078e0a00 */
[----:B------:R-:W-:Y:S02]  /*2ac0*/  IMAD R16, R0, R7, R16 ;  /* 0x0000000700107224 */ /* 0x000fe400078e0210 */
[----:B------:R-:W-:Y:S01]  /*2ad0*/  @!P4 IMAD.IADD R20, R20, 0x1, -R0 ;  /* 0x000000011414c824 */ /* 0x000fe200078e0a00 */
[----:B------:R-:W-:Y:S01]  /*2ae0*/  ISETP.GT.U32.AND P6, PT, R0, R12, PT ;  /* 0x0000000c0000720c */ /* 0x000fe20003fc4070 */
[----:B0-----:R-:W-:Y:S01]  /*2af0*/  IMAD.MOV.U32 R3, RZ, RZ, R2 ;  /* 0x000000ffff037224 */ /* 0x001fe200078e0002 */
[----:B------:R-:W-:Y:S01]  /*2b00*/  ISETP.GE.AND P4, PT, R8, RZ, PT ;  /* 0x000000ff0800720c */ /* 0x000fe20003f86270 */
[----:B------:R-:W-:-:S04]  /*2b10*/  IMAD.HI.U32 R6, R18, R14, RZ ;  /* 0x0000000e12067227 */ /* 0x000fc800078e00ff */
[----:B------:R-:W-:Y:S01]  /*2b20*/  @!P5 IMAD.MOV R3, RZ, RZ, -R3 ;  /* 0x000000ffff03d224 */ /* 0x000fe200078e0a03 */
[C---:B------:R-:W-:Y:S01]  /*2b30*/  ISETP.GT.U32.AND P5, PT, R0.reuse, R20, PT ;  /* 0x000000140000720c */ /* 0x040fe20003fa4070 */
[----:B------:R-:W-:Y:S02]  /*2b40*/  IMAD.MOV R6, RZ, RZ, -R6 ;  /* 0x000000ffff067224 */ /* 0x000fe400078e0a06 */
[C---:B------:R-:W-:Y:S01]  /*2b50*/  VIADD R10, R5.reuse, 0x15c ;  /* 0x0000015c050a7836 */ /* 0x040fe20000000000 */
[----:B------:R0:W-:Y:S01]  /*2b60*/  STL [R1+0x158], R3 ;  /* 0x0001580301007387 */ /* 0x0001e20000100800 */
[----:B------:R-:W-:Y:S02]  /*2b70*/  IMAD R14, R0, R6, R14 ;  /* 0x00000006000e7224 */ /* 0x000fe400078e020e */
[----:B------:R-:W-:Y:S01]  /*2b80*/  @!P6 IMAD.IADD R12, R12, 0x1, -R0 ;  /* 0x000000010c0ce824 */ /* 0x000fe200078e0a00 */
[----:B------:R-:W-:Y:S01]  /*2b90*/  IABS R17, R10 ;  /* 0x0000000a00117213 */ /* 0x000fe20000000000 */
[C---:B------:R-:W-:Y:S01]  /*2ba0*/  VIADD R7, R5.reuse, 0x158 ;  /* 0x0000015805077836 */ /* 0x040fe20000000000 */
[----:B------:R-:W-:Y:S01]  /*2bb0*/  ISETP.GT.U32.AND P6, PT, R0, R14, PT ;  /* 0x0000000e0000720c */ /* 0x000fe20003fc4070 */
[----:B------:R-:W-:-:S02]  /*2bc0*/  VIADD R2, R5, 0x154 ;  /* 0x0000015405027836 */ /* 0x000fc40000000000 */
[----:B------:R-:W-:Y:S01]  /*2bd0*/  @!P5 IMAD.IADD R20, R20, 0x1, -R0 ;  /* 0x000000011414d824 */ /* 0x000fe200078e0a00 */
[----:B------:R-:W-:Y:S01]  /*2be0*/  ISETP.GT.U32.AND P5, PT, R0, R16, PT ;  /* 0x000000100000720c */ /* 0x000fe20003fa4070 */
[----:B0-----:R-:W-:Y:S01]  /*2bf0*/  IMAD.MOV.U32 R3, RZ, RZ, R11 ;  /* 0x000000ffff037224 */ /* 0x001fe200078e000b */
[----:B------:R-:W-:Y:S01]  /*2c00*/  IABS R8, R7 ;  /* 0x0000000700087213 */ /* 0x000fe20000000000 */
[----:B------:R-:W-:Y:S01]  /*2c10*/  IMAD.HI.U32 R22, R18, R17, RZ ;  /* 0x0000001112167227 */ /* 0x000fe200078e00ff */
[----:B------:R-:W-:-:S03]  /*2c20*/  IABS R9, R2 ;  /* 0x0000000200097213 */ /* 0x000fc60000000000 */
[----:B------:R-:W-:Y:S01]  /*2c30*/  @!P2 IMAD.MOV R3, RZ, RZ, -R3 ;  /* 0x000000ffff03a224 */ /* 0x000fe200078e0a03 */
[----:B------:R-:W-:Y:S01]  /*2c40*/  ISETP.GT.U32.AND P2, PT, R0, R13, PT ;  /* 0x0000000d0000720c */ /* 0x000fe20003f44070 */
[----:B------:R-:W-:Y:S02]  /*2c50*/  IMAD.MOV R22, RZ, RZ, -R22 ;  /* 0x000000ffff167224 */ /* 0x000fe400078e0a16 */
[--C-:B------:R-:W-:Y:S01]  /*2c60*/  @!P6 IMAD.IADD R14, R14, 0x1, -R0.reuse ;  /* 0x000000010e0ee824 */ /* 0x100fe200078e0a00 */
[----:B------:R0:W-:Y:S01]  /*2c70*/  STL [R1+0x154], R3 ;  /* 0x0001540301007387 */ /* 0x0001e20000100800 */
[----:B------:R-:W-:Y:S02]  /*2c80*/  @!P5 IMAD.IADD R16, R16, 0x1, -R0 ;  /* 0x000000011010d824 */ /* 0x000fe400078e0a00 */
[----:B------:R-:W-:Y:S02]  /*2c90*/  VIADD R11, R5, 0x150 ;  /* 0x00000150050b7836 */ /* 0x000fe40000000000 */
[----:B------:R-:W-:Y:S01]  /*2ca0*/  IMAD.MOV.U32 R15, RZ, RZ, R20 ;  /* 0x000000ffff0f7224 */ /* 0x000fe200078e0014 */
[----:B------:R-:W-:Y:S01]  /*2cb0*/  ISETP.GT.U32.AND P6, PT, R0, R16, PT ;  /* 0x000000100000720c */ /* 0x000fe20003fc4070 */
[----:B------:R-:W-:Y:S01]  /*2cc0*/  IMAD.HI.U32 R20, R18, R9, RZ ;  /* 0x0000000912147227 */ /* 0x000fe200078e00ff */
[----:B------:R-:W-:-:S03]  /*2cd0*/  IABS R6, R11 ;  /* 0x0000000b00067213 */ /* 0x000fc60000000000 */
[----:B------:R-:W-:Y:S01]  /*2ce0*/  @!P2 IMAD.IADD R13, R13, 0x1, -R0 ;  /* 0x000000010d0da824 */ /* 0x000fe200078e0a00 */
[----:B------:R-:W-:Y:S01]  /*2cf0*/  ISETP.GE.AND P2, PT, R4, RZ, PT ;  /* 0x000000ff0400720c */ /* 0x000fe20003f46270 */
[----:B0-----:R-:W-:Y:S02]  /*2d00*/  IMAD.MOV.U32 R3, RZ, RZ, R12 ;  /* 0x000000ffff037224 */ /* 0x001fe400078e000c */
[----:B------:R-:W-:Y:S01]  /*2d10*/  IMAD.HI.U32 R4, R18, R8, RZ ;  /* 0x0000000812047227 */ /* 0x000fe200078e00ff */
[----:B------:R-:W-:-:S03]  /*2d20*/  ISETP.GT.U32.AND P5, PT, R0, R13, PT ;  /* 0x0000000d0000720c */ /* 0x000fc60003fa4070 */
[----:B------:R-:W-:Y:S01]  /*2d30*/  @!P3 IMAD.MOV R3, RZ, RZ, -R3 ;  /* 0x000000ffff03b224 */ /* 0x000fe200078e0a03 */
[----:B------:R-:W-:Y:S01]  /*2d40*/  ISETP.GE.AND P3, PT, R10, RZ, PT ;  /* 0x000000ff0a00720c */ /* 0x000fe20003f66270 */
[C---:B------:R-:W-:Y:S02]  /*2d50*/  IMAD R10, R0.reuse, R22, R17 ;  /* 0x00000016000a7224 */ /* 0x040fe400078e0211 */
[----:B------:R-:W-:Y:S02]  /*2d60*/  IMAD.MOV R4, RZ, RZ, -R4 ;  /* 0x000000ffff047224 */ /* 0x000fe400078e0a04 */
[----:B------:R-:W-:Y:S01]  /*2d70*/  @!P0 IMAD.MOV R15, RZ, RZ, -R15 ;  /* 0x000000ffff0f8224 */ /* 0x000fe200078e0a0f */
[C---:B------:R-:W-:Y:S01]  /*2d80*/  ISETP.GT.U32.AND P0, PT, R0.reuse, R14, PT ;  /* 0x0000000e0000720c */ /* 0x040fe20003f04070 */
[C---:B------:R-:W-:Y:S02]  /*2d90*/  IMAD R8, R0.reuse, R4, R8 ;  /* 0x0000000400087224 */ /* 0x040fe400078e0208 */
[--C-:B------:R-:W-:Y:S01]  /*2da0*/  @!P5 IMAD.IADD R13, R13, 0x1, -R0.reuse ;  /* 0x000000010d0dd824 */ /* 0x100fe200078e0a00 */
[----:B------:R-:W-:Y:S01]  /*2db0*/  ISETP.GT.U32.AND P5, PT, R0, R10, PT ;  /* 0x0000000a0000720c */ /* 0x000fe20003fa4070 */
[----:B------:R-:W-:Y:S01]  /*2dc0*/  IMAD.HI.U32 R17, R18, R6, RZ ;  /* 0x0000000612117227 */ /* 0x000fe200078e00ff */
[----:B------:R-:W-:Y:S03]  /*2dd0*/  STL [R1+0x150], R15 ;  /* 0x0001500f01007387 */ /* 0x000fe60000100800 */
[----:B------:R-:W-:Y:S01]  /*2de0*/  @!P6 IMAD.IADD R16, R16, 0x1, -R0 ;  /* 0x000000011010e824 */ /* 0x000fe200078e0a00 */
[----:B------:R0:W-:Y:S01]  /*2df0*/  STL [R1+0x144], R3 ;  /* 0x0001440301007387 */ /* 0x0001e20000100800 */
[----:B------:R-:W-:Y:S01]  /*2e00*/  ISETP.GT.U32.AND P6, PT, R0, R8, PT ;  /* 0x000000080000720c */ /* 0x000fe20003fc4070 */
[----:B------:R-:W-:-:S02]  /*2e10*/  IMAD.MOV R17, RZ, RZ, -R17 ;  /* 0x000000ffff117224 */ /* 0x000fc400078e0a11 */
[----:B------:R-:W-:Y:S02]  /*2e20*/  VIADD R4, R5, 0x14c ;  /* 0x0000014c05047836 */ /* 0x000fe40000000000 */
[----:B------:R-:W-:Y:S02]  /*2e30*/  IMAD R6, R0, R17, R6 ;  /* 0x0000001100067224 */ /* 0x000fe400078e0206 */
[----:B------:R-:W-:Y:S01]  /*2e40*/  @!P5 IMAD.IADD R10, R10, 0x1, -R0 ;  /* 0x000000010a0ad824 */ /* 0x000fe200078e0a00 */
[----:B------:R-:W-:Y:S01]  /*2e50*/  IABS R12, R4 ;  /* 0x00000004000c7213 */ /* 0x000fe20000000000 */
[----:B0-----:R-:W-:Y:S02]  /*2e60*/  IMAD.MOV.U32 R3, RZ, RZ, R13 ;  /* 0x000000ffff037224 */ /* 0x001fe400078e000d */
[----:B------:R-:W-:Y:S02]  /*2e70*/  IMAD.MOV.U32 R15, RZ, RZ, R16 ;  /* 0x000000ffff0f7224 */ /* 0x000fe400078e0010 */
[----:B------:R-:W-:Y:S01]  /*2e80*/  @!P1 IMAD.MOV R3, RZ, RZ, -R3 ;  /* 0x000000ffff039224 */ /* 0x000fe200078e0a03 */
[----:B------:R-:W-:Y:S01]  /*2e90*/  ISETP.GT.U32.AND P1, PT, R0, R10, PT ;  /* 0x0000000a0000720c */ /* 0x000fe20003f24070 */
[--C-:B------:R-:W-:Y:S01]  /*2ea0*/  @!P0 IMAD.IADD R14, R14, 0x1, -R0.reuse ;  /* 0x000000010e0e8824 */ /* 0x100fe200078e0a00 */
[----:B------:R-:W-:Y:S01]  /*2eb0*/  ISETP.GE.AND P0, PT, R7, RZ, PT ;  /* 0x000000ff0700720c */ /* 0x000fe20003f06270 */
[----:B------:R-:W-:Y:S01]  /*2ec0*/  @!P4 IMAD.MOV R15, RZ, RZ, -R15 ;  /* 0x000000ffff0fc224 */ /* 0x000fe200078e0a0f */
[----:B------:R-:W-:Y:S01]  /*2ed0*/  ISETP.GT.U32.AND P4, PT, R0, R6, PT ;  /* 0x000000060000720c */ /* 0x000fe20003f84070 */
[----:B------:R0:W-:Y:S01]  /*2ee0*/  STL [R1+0x120], R3 ;  /* 0x0001200301007387 */ /* 0x0001e20000100800 */
[----:B------:R-:W-:-:S02]  /*2ef0*/  @!P6 IMAD.IADD R8, R8, 0x1, -R0 ;  /* 0x000000010808e824 */ /* 0x000fc400078e0a00 */
[----:B------:R-:W-:Y:S01]  /*2f00*/  IMAD.MOV R20, RZ, RZ, -R20 ;  /* 0x000000ffff147224 */ /* 0x000fe200078e0a14 */
[----:B------:R-:W-:Y:S01]  /*2f10*/  STL [R1+0x12c], R15 ;  /* 0x00012c0f01007387 */ /* 0x000fe20000100800 */
[----:B------:R-:W-:Y:S01]  /*2f20*/  IMAD.HI.U32 R17, R18, R12, RZ ;  /* 0x0000000c12117227 */ /* 0x000fe200078e00ff */
[----:B------:R-:W-:-:S03]  /*2f30*/  ISETP.GT.U32.AND P6, PT, R0, R8, PT ;  /* 0x000000080000720c */ /* 0x000fc60003fc4070 */
[C---:B------:R-:W-:Y:S02]  /*2f40*/  IMAD R7, R0.reuse, R20, R9 ;  /* 0x0000001400077224 */ /* 0x040fe400078e0209 */
[----:B0-----:R-:W-:Y:S02]  /*2f50*/  IMAD.MOV.U32 R3, RZ, RZ, R14 ;  /* 0x000000ffff037224 */ /* 0x001fe400078e000e */
[----:B------:R-:W-:Y:S01]  /*2f60*/  VIADD R9, R5, 0x148 ;  /* 0x0000014805097836 */ /* 0x000fe20000000000 */
[----:B------:R-:W-:Y:S01]  /*2f70*/  ISETP.GT.U32.AND P5, PT, R0, R7, PT ;  /* 0x000000070000720c */ /* 0x000fe20003fa4070 */
[----:B------:R-:W-:Y:S01]  /*2f80*/  @!P2 IMAD.MOV R3, RZ, RZ, -R3 ;  /* 0x000000ffff03a224 */ /* 0x000fe200078e0a03 */
[----:B------:R-:W-:Y:S01]  /*2f90*/  ISETP.GE.AND P2, PT, R2, RZ, PT ;  /* 0x000000ff0200720c */ /* 0x000fe20003f46270 */
[--C-:B------:R-:W-:Y:S01]  /*2fa0*/  @!P1 IMAD.IADD R10, R10, 0x1, -R0.reuse ;  /* 0x000000010a0a9824 */ /* 0x100fe200078e0a00 */
[----:B------:R-:W-:Y:S01]  /*2fb0*/  IABS R13, R9 ;  /* 0x00000009000d7213 */ /* 0x000fe20000000000 */
[----:B------:R-:W-:Y:S01]  /*2fc0*/  IMAD.MOV R16, RZ, RZ, -R17 ;  /* 0x000000ffff107224 */ /* 0x000fe200078e0a11 */
[----:B------:R0:W-:Y:S01]  /*2fd0*/  STL [R1+0x130], R3 ;  /* 0x0001300301007387 */ /* 0x0001e20000100800 */
[----:B------:R-:W-:Y:S01]  /*2fe0*/  @!P4 IMAD.IADD R6, R6, 0x1, -R0 ;  /* 0x000000010606c824 */ /* 0x000fe200078e0a00 */
[----:B------:R-:W-:Y:S01]  /*2ff0*/  ISETP.GE.AND P1, PT, R11, RZ, PT ;  /* 0x000000ff0b00720c */ /* 0x000fe20003f26270 */
[----:B------:R-:W-:Y:S01]  /*3000*/  IMAD R2, R0, R16, R12 ;  /* 0x0000001000027224 */ /* 0x000fe200078e020c */
[----:B------:R-:W-:Y:S01]  /*3010*/  ISETP.GE.AND P4, PT, R4, RZ, PT ;  /* 0x000000ff0400720c */ /* 0x000fe20003f86270 */
[----:B------:R-:W-:-:S04]  /*3020*/  IMAD.HI.U32 R11, R18, R13, RZ ;  /* 0x0000000d120b7227 */ /* 0x000fc800078e00ff */
[----:B------:R-:W-:Y:S01]  /*3030*/  @!P6 IMAD.IADD R8, R8, 0x1, -R0 ;  /* 0x000000010808e824 */ /* 0x000fe200078e0a00 */
[C---:B------:R-:W-:Y:S01]  /*3040*/  ISETP.GT.U32.AND P6, PT, R0.reuse, R2, PT ;  /* 0x000000020000720c */ /* 0x040fe20003fc4070 */
[----:B0-----:R-:W-:Y:S02]  /*3050*/  IMAD.MOV.U32 R3, RZ, RZ, R10 ;  /* 0x000000ffff037224 */ /* 0x001fe400078e000a */
[----:B------:R-:W-:Y:S02]  /*3060*/  IMAD.MOV R11, RZ, RZ, -R11 ;  /* 0x000000ffff0b7224 */ /* 0x000fe400078e0a0b */
[----:B------:R-:W-:Y:S01]  /*3070*/  @!P3 IMAD.MOV R3, RZ, RZ, -R3 ;  /* 0x000000ffff03b224 */ /* 0x000fe200078e0a03 */
[C---:B------:R-:W-:Y:S01]  /*3080*/  ISETP.GT.U32.AND P3, PT, R0.reuse, R6, PT ;  /* 0x000000060000720c */ /* 0x040fe20003f64070 */
[----:B------:R-:W-:Y:S02]  /*3090*/  IMAD R4, R0, R11, R13 ;  /* 0x0000000b00047224 */ /* 0x000fe400078e020d */
[----:B------:R-:W-:Y:S01]  /*30a0*/  @!P5 IMAD.IADD R7, R7, 0x1, -R0 ;  /* 0x000000010707d824 */ /* 0x000fe200078e0a00 */
[----:B------:R0:W-:Y:S01]  /*30b0*/  STL [R1+0x134], R3 ;  /* 0x0001340301007387 */ /* 0x0001e20000100800 */
[----:B------:R-:W-:-:S02]  /*30c0*/  VIADD R12, R5, 0x144 ;  /* 0x00000144050c7836 */ /* 0x000fc40000000000 */
[--C-:B------:R-:W-:Y:S01]  /*30d0*/  @!P6 IMAD.IADD R2, R2, 0x1, -R0.reuse ;  /* 0x000000010202e824 */ /* 0x100fe200078e0a00 */
[C---:B------:R-:W-:Y:S01]  /*30e0*/  ISETP.GT.U32.AND P5, PT, R0.reuse, R7, PT ;  /* 0x000000070000720c */ /* 0x040fe20003fa4070 */
[C---:B------:R-:W-:Y:S01]  /*30f0*/  VIADD R11, R5.reuse, 0x140 ;  /* 0x00000140050b7836 */ /* 0x040fe20000000000 */
[----:B------:R-:W-:Y:S01]  /*3100*/  IABS R20, R12 ;  /* 0x0000000c00147213 */ /* 0x000fe20000000000 */
[----:B------:R-:W-:Y:S01]  /*3110*/  VIADD R10, R5, 0x13c ;  /* 0x0000013c050a7836 */ /* 0x000fe20000000000 */
[----:B------:R-:W-:Y:S01]  /*3120*/  ISETP.GT.U32.AND P6, PT, R0, R2, PT ;  /* 0x000000020000720c */ /* 0x000fe20003fc4070 */
[----:B------:R-:W-:Y:S01]  /*3130*/  @!P3 IMAD.IADD R6, R6, 0x1, -R0 ;  /* 0x000000010606b824 */ /* 0x000fe200078e0a00 */
[----:B------:R-:W-:Y:S01]  /*3140*/  ISETP.GT.U32.AND P3, PT, R0, R4, PT ;  /* 0x000000040000720c */ /* 0x000fe20003f64070 */
[----:B0-----:R-:W-:Y:S02]  /*3150*/  IMAD.MOV.U32 R3, RZ, RZ, R8 ;  /* 0x000000ffff037224 */ /* 0x001fe400078e0008 */
[----:B------:R-:W-:-:S04]  /*3160*/  IMAD.HI.U32 R8, R18, R20, RZ ;  /* 0x0000001412087227 */ /* 0x000fc800078e00ff */
[----:B------:R-:W-:Y:S01]  /*3170*/  @!P0 IMAD.MOV R3, RZ, RZ, -R3 ;  /* 0x000000ffff038224 */ /* 0x000fe200078e0a03 */
[----:B------:R-:W-:Y:S01]  /*3180*/  ISETP.GE.AND P0, PT, R12, RZ, PT ;  /* 0x000000ff0c00720c */ /* 0x000fe20003f06270 */
[--C-:B------:R-:W-:Y:S01]  /*3190*/  @!P5 IMAD.IADD R7, R7, 0x1, -R0.reuse ;  /* 0x000000010707d824 */ /* 0x100fe200078e0a00 */
[----:B------:R-:W-:Y:S01]  /*31a0*/  ISETP.GE.AND P5, PT, R9, RZ, PT ;  /* 0x000000ff0900720c */ /* 0x000fe20003fa6270 */
[--C-:B------:R-:W-:Y:S01]  /*31b0*/  @!P6 IMAD.IADD R2, R2, 0x1, -R0.reuse ;  /* 0x000000010202e824 */ /* 0x100fe200078e0a00 */
[----:B------:R0:W-:Y:S01]  /*31c0*/  STL [R1+0x138], R3 ;  /* 0x0001380301007387 */ /* 0x0001e20000100800 */
[----:B------:R-:W-:Y:S02]  /*31d0*/  @!P3 IMAD.IADD R4, R4, 0x1, -R0 ;  /* 0x000000010404b824 */ /* 0x000fe400078e0a00 */
[----:B------:R-:W-:Y:S01]  /*31e0*/  @!P2 IMAD.MOV R7, RZ, RZ, -R7 ;  /* 0x000000ffff07a224 */ /* 0x000fe200078e0a07 */
[----:B------:R-:W-:Y:S01]  /*31f0*/  ISETP.GE.AND P2, PT, R11, RZ, PT ;  /* 0x000000ff0b00720c */ /* 0x000fe20003f46270 */
[----:B------:R-:W-:Y:S01]  /*3200*/  IMAD.MOV R8, RZ, RZ, -R8 ;  /* 0x000000ffff087224 */ /* 0x000fe200078e0a08 */
[----:B------:R-:W-:Y:S01]  /*3210*/  ISETP.GT.U32.AND P3, PT, R0, R4, PT ;  /* 0x000000040000720c */ /* 0x000fe20003f64070 */
[----:B------:R-:W-:Y:S01]  /*3220*/  VIADD R9, R5, 0x138 ;  /* 0x0000013805097836 */ /* 0x000fe20000000000 */
[----:B------:R-:W-:Y:S01]  /*3230*/  IABS R11, R11 ;  /* 0x0000000b000b7213 */ /* 0x000fe20000000000 */
[----:B------:R1:W-:Y:S01]  /*3240*/  STL [R1+0x13c], R7 ;  /* 0x00013c0701007387 */ /* 0x0003e20000100800 */
[----:B0-----:R-:W-:-:S02]  /*3250*/  IMAD.MOV.U32 R3, RZ, RZ, R6 ;  /* 0x000000ffff037224 */ /* 0x001fc400078e0006 */
[----:B------:R-:W-:Y:S01]  /*3260*/  IMAD R20, R0, R8, R20 ;  /* 0x0000000800147224 */ /* 0x000fe200078e0214 */
[----:B------:R-:W-:Y:S01]  /*3270*/  ISETP.GE.AND P6, PT, R9, RZ, PT ;  /* 0x000000ff0900720c */ /* 0x000fe20003fc6270 */
[----:B------:R-:W-:Y:S01]  /*3280*/  @!P1 IMAD.MOV R3, RZ, RZ, -R3 ;  /* 0x000000ffff039224 */ /* 0x000fe200078e0a03 */
[----:B------:R-:W-:Y:S01]  /*3290*/  ISETP.GE.AND P1, PT, R10, RZ, PT ;  /* 0x000000ff0a00720c */ /* 0x000fe20003f26270 */
[C---:B------:R-:W-:Y:S01]  /*32a0*/  VIADD R22, R5.reuse, 0x134 ;  /* 0x0000013405167836 */ /* 0x040fe20000000000 */
[----:B------:R-:W-:Y:S01]  /*32b0*/  IABS R10, R10 ;  /* 0x0000000a000a7213 */ /* 0x000fe20000000000 */
[----:B------:R-:W-:Y:S01]  /*32c0*/  VIADD R14, R5, 0x130 ;  /* 0x00000130050e7836 */ /* 0x000fe20000000000 */
[----:B------:R0:W-:Y:S01]  /*32d0*/  STL [R1+0x140], R3 ;  /* 0x0001400301007387 */ /* 0x0001e20000100800 */
[C---:B-1----:R-:W-:Y:S01]  /*32e0*/  IMAD.HI.U32 R7, R18.reuse, R11, RZ ;  /* 0x0000000b12077227 */ /* 0x042fe200078e00ff */
[----:B------:R-:W-:Y:S02]  /*32f0*/  IABS R9, R9 ;  /* 0x0000000900097213 */ /* 0x000fe40000000000 */
[----:B------:R-:W-:Y:S01]  /*3300*/  IABS R17, R14 ;  /* 0x0000000e00117213 */ /* 0x000fe20000000000 */
[----:B------:R-:W-:-:S04]  /*3310*/  IMAD.HI.U32 R6, R18, R10, RZ ;  /* 0x0000000a12067227 */ /* 0x000fc800078e00ff */
[----:B------:R-:W-:Y:S02]  /*3320*/  IMAD.MOV R7, RZ, RZ, -R7 ;  /* 0x000000ffff077224 */ /* 0x000fe400078e0a07 */
[----:B0-----:R-:W-:Y:S02]  /*3330*/  IMAD.MOV.U32 R3, RZ, RZ, R2 ;  /* 0x000000ffff037224 */ /* 0x001fe400078e0002 */
[----:B------:R-:W-:Y:S02]  /*3340*/  IMAD.MOV R6, RZ, RZ, -R6 ;  /* 0x000000ffff067224 */ /* 0x000fe400078e0a06 */
[----:B------:R-:W-:Y:S01]  /*3350*/  @!P4 IMAD.MOV R3, RZ, RZ, -R3 ;  /* 0x000000ffff03c224 */ /* 0x000fe200078e0a03 */
[----:B------:R-:W-:Y:S01]  /*3360*/  ISETP.GT.U32.AND P4, PT, R0, R20, PT ;  /* 0x000000140000720c */ /* 0x000fe20003f84070 */
[----:B------:R-:W-:Y:S02]  /*3370*/  @!P3 IMAD.IADD R4, R4, 0x1, -R0 ;  /* 0x000000010404b824 */ /* 0x000fe400078e0a00 */
[C---:B------:R-:W-:Y:S01]  /*3380*/  IMAD R11, R0.reuse, R7, R11 ;  /* 0x00000007000b7224 */ /* 0x040fe200078e020b */
[----:B------:R0:W-:Y:S01]  /*3390*/  STL [R1+0x1c4], R3 ;  /* 0x0001c40301007387 */ /* 0x0001e20000100800 */
[----:B------:R-:W-:Y:S01]  /*33a0*/  IMAD R10, R0, R6, R10 ;  /* 0x00000006000a7224 */ /* 0x000fe200078e020a */
[----:B------:R-:W-:Y:S01]  /*33b0*/  IABS R7, R22 ;  /* 0x0000001600077213 */ /* 0x000fe20000000000 */
[----:B------:R-:W-:Y:S01]  /*33c0*/  IMAD.HI.U32 R2, R18, R9, RZ ;  /* 0x0000000912027227 */ /* 0x000fe200078e00ff */
[----:B------:R-:W-:-:S03]  /*33d0*/  ISETP.GT.U32.AND P3, PT, R0, R11, PT ;  /* 0x0000000b0000720c */ /* 0x000fc60003f64070 */
[----:B------:R-:W-:Y:S02]  /*33e0*/  IMAD.MOV R2, RZ, RZ, -R2 ;  /* 0x000000ffff027224 */ /* 0x000fe400078e0a02 */
[----:B------:R-:W-:Y:S02]  /*33f0*/  @!P4 IMAD.IADD R20, R20, 0x1, -R0 ;  /* 0x000000011414c824 */ /* 0x000fe400078e0a00 */
[----:B0-----:R-:W-:Y:S02]  /*3400*/  IMAD.MOV.U32 R3, RZ, RZ, R4 ;  /* 0x000000ffff037224 */ /* 0x001fe400078e0004 */
[C---:B------:R-:W-:Y:S01]  /*3410*/  IMAD R9, R0.reuse, R2, R9 ;  /* 0x0000000200097224 */ /* 0x040fe200078e0209 */
[C---:B------:R-:W-:Y:S01]  /*3420*/  ISETP.GT.U32.AND P4, PT, R0.reuse, R20, PT ;  /* 0x000000140000720c */ /* 0x040fe20003f84070 */
[----:B------:R-:W-:Y:S01]  /*3430*/  @!P5 IMAD.MOV R3, RZ, RZ, -R3 ;  /* 0x000000ffff03d224 */ /* 0x000fe200078e0a03 */
[----:B------:R-:W-:Y:S01]  /*3440*/  ISETP.GT.U32.AND P5, PT, R0, R10, PT ;  /* 0x0000000a0000720c */ /* 0x000fe20003fa4070 */
[----:B------:R-:W-:-:S02]  /*3450*/  @!P3 IMAD.IADD R11, R11, 0x1, -R0 ;  /* 0x000000010b0bb824 */ /* 0x000fc400078e0a00 */
[----:B------:R-:W-:Y:S01]  /*3460*/  IMAD.HI.U32 R12, R18, R7, RZ ;  /* 0x00000007120c7227 */ /* 0x000fe200078e00ff */
[----:B------:R0:W-:Y:S02]  /*3470*/  STL [R1+0x1c8], R3 ;  /* 0x0001c80301007387 */ /* 0x0001e40000100800 */
[----:B------:R-:W-:Y:S01]  /*3480*/  ISETP.GT.U32.AND P3, PT, R0, R11, PT ;  /* 0x0000000b0000720c */ /* 0x000fe20003f64070 */
[----:B------:R-:W-:-:S04]  /*3490*/  IMAD.HI.U32 R8, R18, R17, RZ ;  /* 0x0000001112087227 */ /* 0x000fc800078e00ff */
[----:B------:R-:W-:Y:S02]  /*34a0*/  IMAD.MOV R12, RZ, RZ, -R12 ;  /* 0x000000ffff0c7224 */ /* 0x000fe400078e0a0c */
[----:B------:R-:W-:Y:S02]  /*34b0*/  @!P5 IMAD.IADD R10, R10, 0x1, -R0 ;  /* 0x000000010a0ad824 */ /* 0x000fe400078e0a00 */
[----:B------:R-:W-:Y:S02]  /*34c0*/  IMAD.MOV R8, RZ, RZ, -R8 ;  /* 0x000000ffff087224 */ /* 0x000fe400078e0a08 */
[----:B------:R-:W-:Y:S01]  /*34d0*/  @!P4 IMAD.IADD R20, R20, 0x1, -R0 ;  /* 0x000000011414c824 */ /* 0x000fe200078e0a00 */
[C---:B------:R-:W-:Y:S01]  /*34e0*/  ISETP.GT.U32.AND P5, PT, R0.reuse, R10, PT ;  /* 0x0000000a0000720c */ /* 0x040fe20003fa4070 */
[C---:B------:R-:W-:Y:S01]  /*34f0*/  IMAD R7, R0.reuse, R12, R7 ;  /* 0x0000000c00077224 */ /* 0x040fe200078e0207 */
[C---:B------:R-:W-:Y:S01]  /*3500*/  ISETP.GT.U32.AND P4, PT, R0.reuse, R9, PT ;  /* 0x000000090000720c */ /* 0x040fe20003f84070 */
[----:B------:R-:W-:-:S02]  /*3510*/  IMAD R17, R0, R8, R17 ;  /* 0x0000000800117224 */ /* 0x000fc400078e0211 */
[----:B------:R-:W-:Y:S01]  /*3520*/  @!P3 IMAD.IADD R11, R11, 0x1, -R0 ;  /* 0x000000010b0bb824 */ /* 0x000fe200078e0a00 */
[----:B------:R-:W-:Y:S01]  /*3530*/  ISETP.GT.U32.AND P3, PT, R0, R7, PT ;  /* 0x000000070000720c */ /* 0x000fe20003f64070 */
[C---:B------:R-:W-:Y:S02]  /*3540*/  VIADD R2, R5.reuse, 0x12c ;  /* 0x0000012c05027836 */ /* 0x040fe40000000000 */
[----:B------:R-:W-:Y:S02]  /*3550*/  VIADD R8, R5, 0x124 ;  /* 0x0000012405087836 */ /* 0x000fe40000000000 */
[----:B0-----:R-:W-:Y:S01]  /*3560*/  IMAD.MOV.U32 R3, RZ, RZ, R20 ;  /* 0x000000ffff037224 */ /* 0x001fe200078e0014 */
[----:B------:R-:W-:Y:S01]  /*3570*/  IABS R4, R2 ;  /* 0x0000000200047213 */ /* 0x000fe20000000000 */
[--C-:B------:R-:W-:Y:S01]  /*3580*/  @!P5 IMAD.IADD R10, R10, 0x1, -R0.reuse ;  /* 0x000000010a0ad824 */ /* 0x100fe200078e0a00 */
[----:B------:R-:W-:Y:S01]  /*3590*/  ISETP.GT.U32.AND P5, PT, R0, R17, PT ;  /* 0x000000110000720c */ /* 0x000fe20003fa4070 */
[--C-:B------:R-:W-:Y:S01]  /*35a0*/  @!P4 IMAD.IADD R9, R9, 0x1, -R0.reuse ;  /* 0x000000010909c824 */ /* 0x100fe200078e0a00 */
[----:B------:R-:W-:Y:S01]  /*35b0*/  IABS R20, R8 ;  /* 0x0000000800147213 */ /* 0x000fe20000000000 */
[----:B------:R-:W-:Y:S01]  /*35c0*/  VIADD R6, R5, 0x128 ;  /* 0x0000012805067836 */ /* 0x000fe20000000000 */
[----:B------:R-:W-:Y:S01]  /*35d0*/  ISETP.GE.AND P4, PT, R22, RZ, PT ;  /* 0x000000ff1600720c */ /* 0x000fe20003f86270 */
[----:B------:R-:W-:Y:S01]  /*35e0*/  @!P0 IMAD.MOV R3, RZ, RZ, -R3 ;  /* 0x000000ffff038224 */ /* 0x000fe200078e0a03 */
[----:B------:R-:W-:Y:S01]  /*35f0*/  ISETP.GT.U32.AND P0, PT, R0, R9, PT ;  /* 0x000000090000720c */ /* 0x000fe20003f04070 */
[--C-:B------:R-:W-:Y:S01]  /*3600*/  @!P3 IMAD.IADD R7, R7, 0x1, -R0.reuse ;  /* 0x000000010707b824 */ /* 0x100fe200078e0a00 */
[----:B------:R-:W-:Y:S01]  /*3610*/  IABS R16, R6 ;  /* 0x0000000600107213 */ /* 0x000fe20000000000 */
[----:B------:R-:W-:Y:S01]  /*3620*/  IMAD.HI.U32 R13, R18, R4, RZ ;  /* 0x00000004120d7227 */ /* 0x000fe200078e00ff */
[----:B------:R-:W-:Y:S01]  /*3630*/  ISETP.GE.AND P3, PT, R14, RZ, PT ;  /* 0x000000ff0e00720c */ /* 0x000fe20003f66270 */
[----:B------:R0:W-:Y:S02]  /*3640*/  STL [R1+0x128], R3 ;  /* 0x0001280301007387 */ /* 0x0001e40000100800 */
[----:B------:R-:W-:-:S02]  /*3650*/  @!P5 IMAD.IADD R17, R17, 0x1, -R0 ;  /* 0x000000011111d824 */ /* 0x000fc400078e0a00 */
[----:B------:R-:W-:Y:S02]  /*3660*/  IMAD.MOV.U32 R14, RZ, RZ, R20 ;  /* 0x000000ffff0e7224 */ /* 0x000fe400078e0014 */
[----:B------:R-:W-:Y:S01]  /*3670*/  IMAD.MOV R13, RZ, RZ, -R13 ;  /* 0x000000ffff0d7224 */ /* 0x000fe200078e0a0d */
[----:B------:R-:W-:Y:S01]  /*3680*/  ISETP.GT.U32.AND P5, PT, R0, R17, PT ;  /* 0x000000110000720c */ /* 0x000fe20003fa4070 */
[----:B------:R-:W-:-:S04]  /*3690*/  IMAD.HI.U32 R12, R18, R16, RZ ;  /* 0x00000010120c7227 */ /* 0x000fc800078e00ff */
[----:B0-----:R-:W-:Y:S02]  /*36a0*/  IMAD.MOV.U32 R3, RZ, RZ, R11 ;  /* 0x000000ffff037224 */ /* 0x001fe400078e000b */
[----:B------:R-:W-:-:S04]  /*36b0*/  IMAD.HI.U32 R11, R18, R14, RZ ;  /* 0x0000000e120b7227 */ /* 0x000fc800078e00ff */
[----:B------:R-:W-:Y:S01]  /*36c0*/  @!P2 IMAD.MOV R3, RZ, RZ, -R3 ;  /* 0x000000ffff03a224 */ /* 0x000fe200078e0a03 */
[C---:B------:R-:W-:Y:S01]  /*36d0*/  ISETP.GT.U32.AND P2, PT, R0.reuse, R7, PT ;  /* 0x000000070000720c */ /* 0x040fe20003f44070 */
[C---:B------:R-:W-:Y:S02]  /*36e0*/  IMAD R4, R0.reuse, R13, R4 ;  /* 0x0000000d00047224 */ /* 0x040fe400078e0204 */
[----:B------:R-:W-:Y:S01]  /*36f0*/  IMAD.MOV R12, RZ, RZ, -R12 ;  /* 0x000000ffff0c7224 */ /* 0x000fe200078e0a0c */
[----:B------:R0:W-:Y:S01]  /*3700*/  STL [R1+0x124], R3 ;  /* 0x0001240301007387 */ /* 0x0001e20000100800 */
[----:B------:R-:W-:Y:S01]  /*3710*/  @!P0 IMAD.IADD R9, R9, 0x1, -R0 ;  /* 0x0000000109098824 */ /* 0x000fe200078e0a00 */
[C---:B------:R-:W-:Y:S01]  /*3720*/  ISETP.GT.U32.AND P0, PT, R0.reuse, R4, PT ;  /* 0x000000040000720c */ /* 0x040fe20003f04070 */
[----:B------:R-:W-:Y:S02]  /*3730*/  IMAD.MOV R11, RZ, RZ, -R11 ;  /* 0x000000ffff0b7224 */ /* 0x000fe400078e0a0b */
[----:B------:R-:W-:-:S02]  /*3740*/  IMAD R16, R0, R12, R16 ;  /* 0x0000000c00107224 */ /* 0x000fc400078e0210 */
[C---:B------:R-:W-:Y:S02]  /*3750*/  IMAD R14, R0.reuse, R11, R14 ;  /* 0x0000000b000e7224 */ /* 0x040fe400078e020e */
[----:B------:R-:W-:Y:S02]  /*3760*/  @!P5 IMAD.IADD R17, R17, 0x1, -R0 ;  /* 0x000000011111d824 */ /* 0x000fe400078e0a00 */
[----:B0-----:R-:W-:Y:S01]  /*3770*/  IMAD.MOV.U32 R3, RZ, RZ, R9 ;  /* 0x000000ffff037224 */ /* 0x001fe200078e0009 */
[----:B------:R-:W-:Y:S01]  /*3780*/  ISETP.GT.U32.AND P5, PT, R0, R14, PT ;  /* 0x0000000e0000720c */ /* 0x000fe20003fa4070 */
[----:B------:R-:W-:Y:S01]  /*3790*/  @!P1 IMAD.MOV R10, RZ, RZ, -R10 ;  /* 0x000000ffff0a9224 */ /* 0x000fe200078e0a0a */
[----:B------:R-:W-:Y:S01]  /*37a0*/  ISETP.GE.AND P1, PT, R2, RZ, PT ;  /* 0x000000ff0200720c */ /* 0x000fe20003f26270 */
[----:B------:R-:W-:Y:S01]  /*37b0*/  @!P6 IMAD.MOV R3, RZ, RZ, -R3 ;  /* 0x000000ffff03e224 */ /* 0x000fe200078e0a03 */
[----:B------:R-:W-:Y:S01]  /*37c0*/  ISETP.GT.U32.AND P6, PT, R0, R16, PT ;  /* 0x000000100000720c */ /* 0x000fe20003fc4070 */
[----:B------:R-:W-:Y:S01]  /*37d0*/  @!P2 IMAD.IADD R7, R7, 0x1, -R0 ;  /* 0x000000010707a824 */ /* 0x000fe200078e0a00 */
[----:B------:R-:W-:Y:S01]  /*37e0*/  ISETP.GE.AND P2, PT, R6, RZ, PT ;  /* 0x000000ff0600720c */ /* 0x000fe20003f46270 */
[C---:B------:R-:W-:Y:S01]  /*37f0*/  VIADD R2, R5.reuse, 0x120 ;  /* 0x0000012005027836 */ /* 0x040fe20000000000 */
[----:B------:R0:W-:Y:S01]  /*3800*/  STL [R1+0xe4], R10 ;  /* 0x0000e40a01007387 */ /* 0x0001e20000100800 */
[----:B------:R-:W-:-:S02]  /*3810*/  VIADD R6, R5, 0x11c ;  /* 0x0000011c05067836 */ /* 0x000fc40000000000 */
[--C-:B------:R-:W-:Y:S01]  /*3820*/  @!P0 IMAD.IADD R4, R4, 0x1, -R0.reuse ;  /* 0x0000000104048824 */ /* 0x100fe200078e0a00 */
[----:B------:R-:W-:Y:S01]  /*3830*/  ISETP.GE.AND P0, PT, R8, RZ, PT ;  /* 0x000000ff0800720c */ /* 0x000fe20003f06270 */
[----:B------:R1:W-:Y:S01]  /*3840*/  STL [R1+0x118], R3 ;  /* 0x0001180301007387 */ /* 0x0003e20000100800 */
[----:B------:R-:W-:Y:S01]  /*3850*/  IABS R8, R6 ;  /* 0x0000000600087213 */ /* 0x000fe20000000000 */
[--C-:B------:R-:W-:Y:S02]  /*3860*/  @!P5 IMAD.IADD R14, R14, 0x1, -R0.reuse ;  /* 0x000000010e0ed824 */ /* 0x100fe400078e0a00 */
[----:B------:R-:W-:Y:S01]  /*3870*/  @!P6 IMAD.IADD R16, R16, 0x1, -R0 ;  /* 0x000000011010e824 */ /* 0x000fe200078e0a00 */
[----:B0-----:R-:W-:Y:S01]  /*3880*/  IABS R10, R2 ;  /* 0x00000002000a7213 */ /* 0x001fe20000000000 */
[C---:B------:R-:W-:Y:S01]  /*3890*/  VIADD R12, R5.reuse, 0x118 ;  /* 0x00000118050c7836 */ /* 0x040fe20000000000 */
[C---:B------:R-:W-:Y:S01]  /*38a0*/  ISETP.GT.U32.AND P6, PT, R0.reuse, R4, PT ;  /* 0x000000040000720c */ /* 0x040fe20003fc4070 */
[----:B------:R-:W-:Y:S01]  /*38b0*/  VIADD R11, R5, 0x114 ;  /* 0x00000114050b7836 */ /* 0x000fe20000000000 */
[----:B------:R-:W-:Y:S01]  /*38c0*/  ISETP.GT.U32.AND P5, PT, R0, R16, PT ;  /* 0x000000100000720c */ /* 0x000fe20003fa4070 */
[----:B-1----:R-:W-:Y:S01]  /*38d0*/  IMAD.MOV.U32 R3, RZ, RZ, R7 ;  /* 0x000000ffff037224 */ /* 0x002fe200078e0007 */
[----:B------:R-:W-:Y:S01]  /*38e0*/  IABS R13, R12 ;  /* 0x0000000c000d7213 */ /* 0x000fe20000000000 */
[----:B------:R-:W-:Y:S01]  /*38f0*/  IMAD.HI.U32 R9, R18, R10, RZ ;  /* 0x0000000a12097227 */ /* 0x000fe200078e00ff */
[----:B------:R-:W-:-:S03]  /*3900*/  IABS R22, R11 ;  /* 0x0000000b00167213 */ /* 0x000fc60000000000 */
[----:B------:R-:W-:Y:S02]  /*3910*/  IMAD.MOV.U32 R7, RZ, RZ, R8 ;  /* 0x000000ffff077224 */ /* 0x000fe400078e0008 */
[----:B------:R-:W-:Y:S01]  /*3920*/  @!P4 IMAD.MOV R3, RZ, RZ, -R3 ;  /* 0x000000ffff03c224 */ /* 0x000fe200078e0a03 */
[----:B------:R-:W-:Y:S01]  /*3930*/  ISETP.GT.U32.AND P4, PT, R0, R14, PT ;  /* 0x0000000e0000720c */ /* 0x000fe20003f84070 */
[----:B------:R-:W-:Y:S02]  /*3940*/  IMAD.MOV R9, RZ, RZ, -R9 ;  /* 0x000000ffff097224 */ /* 0x000fe400078e0a09 */
[----:B------:R-:W-:Y:S01]  /*3950*/  IMAD.HI.U32 R8, R18, R7, RZ ;  /* 0x0000000712087227 */ /* 0x000fe200078e00ff */
[----:B------:R0:W-:Y:S03]  /*3960*/  STL [R1+0x11c], R3 ;  /* 0x00011c0301007387 */ /* 0x0001e60000100800 */
[----:B------:R-:W-:-:S02]  /*3970*/  IMAD R10, R0, R9, R10 ;  /* 0x00000009000a7224 */ /* 0x000fc400078e020a */
[----:B------:R-:W-:Y:S02]  /*3980*/  IMAD.MOV R8, RZ, RZ, -R8 ;  /* 0x000000ffff087224 */ /* 0x000fe400078e0a08 */
[--C-:B------:R-:W-:Y:S01]  /*3990*/  @!P6 IMAD.IADD R4, R4, 0x1, -R0.reuse ;  /* 0x000000010404e824 */ /* 0x100fe200078e0a00 */
[C---:B------:R-:W-:Y:S01]  /*39a0*/  ISETP.GT.U32.AND P6, PT, R0.reuse, R10, PT ;  /* 0x0000000a0000720c */ /* 0x040fe20003fc4070 */
[----:B------:R-:W-:Y:S02]  /*39b0*/  IMAD R7, R0, R8, R7 ;  /* 0x0000000800077224 */ /* 0x000fe400078e0207 */
[----:B------:R-:W-:Y:S02]  /*39c0*/  @!P4 IMAD.IADD R14, R14, 0x1, -R0 ;  /* 0x000000010e0ec824 */ /* 0x000fe400078e0a00 */
[----:B------:R-:W-:Y:S01]  /*39d0*/  IMAD.HI.U32 R8, R18, R13, RZ ;  /* 0x0000000d12087227 */ /* 0x000fe200078e00ff */
[----:B------:R-:W-:-:S03]  /*39e0*/  ISETP.GT.U32.AND P4, PT, R0, R7, PT ;  /* 0x000000070000720c */ /* 0x000fc60003f84070 */
[----:B------:R-:W-:Y:S02]  /*39f0*/  IMAD.MOV.U32 R15, RZ, RZ, R17 ;  /* 0x000000ffff0f7224 */ /* 0x000fe400078e0011 */
[--C-:B------:R-:W-:Y:S01]  /*3a00*/  @!P5 IMAD.IADD R16, R16, 0x1, -R0.reuse ;  /* 0x000000011010d824 */ /* 0x100fe200078e0a00 */
[----:B------:R-:W-:Y:S01]  /*3a10*/  ISETP.GE.AND P5, PT, R2, RZ, PT ;  /* 0x000000ff0200720c */ /* 0x000fe20003fa6270 */
[----:B------:R-:W-:Y:S01]  /*3a20*/  @!P6 IMAD.IADD R10, R10, 0x1, -R0 ;  /* 0x000000010a0ae824 */ /* 0x000fe200078e0a00 */
[----:B------:R-:W-:Y:S01]  /*3a30*/  ISETP.GE.AND P6, PT, R6, RZ, PT ;  /* 0x000000ff0600720c */ /* 0x000fe20003fc6270 */
[----:B------:R-:W-:-:S04]  /*3a40*/  IMAD.HI.U32 R9, R18, R22, RZ ;  /* 0x0000001612097227 */ /* 0x000fc800078e00ff */
[----:B------:R-:W-:Y:S02]  /*3a50*/  VIADD R2, R5, 0x110 ;  /* 0x0000011005027836 */ /* 0x000fe40000000000 */
[----:B------:R-:W-:Y:S02]  /*3a60*/  IMAD.MOV R8, RZ, RZ, -R8 ;  /* 0x000000ffff087224 */ /* 0x000fe400078e0a08 */
[----:B------:R-:W-:Y:S02]  /*3a70*/  @!P4 IMAD.IADD R7, R7, 0x1, -R0 ;  /* 0x000000010707c824 */ /* 0x000fe400078e0a00 */
[----:B------:R-:W-:Y:S01]  /*3a80*/  @!P3 IMAD.MOV R15, RZ, RZ, -R15 ;  /* 0x000000ffff0fb224 */ /* 0x000fe200078e0a0f */
[C---:B------:R-:W-:Y:S01]  /*3a90*/  ISETP.GT.U32.AND P3, PT, R0.reuse, R10, PT ;  /* 0x0000000a0000720c */ /* 0x040fe20003f64070 */
[----:B0-----:R-:W-:Y:S01]  /*3aa0*/  IMAD.MOV.U32 R3, RZ, RZ, R4 ;  /* 0x000000ffff037224 */ /* 0x001fe200078e0004 */
[----:B------:R-:W-:Y:S01]  /*3ab0*/  ISETP.GT.U32.AND P4, PT, R0, R7, PT ;  /* 0x000000070000720c */ /* 0x000fe20003f84070 */
[----:B------:R-:W-:Y:S01]  /*3ac0*/  IMAD.MOV R9, RZ, RZ, -R9 ;  /* 0x000000ffff097224 */ /* 0x000fe200078e0a09 */
[----:B------:R0:W-:Y:S01]  /*3ad0*/  STL [R1+0xf4], R15 ;  /* 0x0000f40f01007387 */ /* 0x0001e20000100800 */
[----:B------:R-:W-:-:S02]  /*3ae0*/  VIADD R6, R5, 0x10c ;  /* 0x0000010c05067836 */ /* 0x000fc40000000000 */
[C---:B------:R-:W-:Y:S01]  /*3af0*/  IMAD R13, R0.reuse, R8, R13 ;  /* 0x00000008000d7224 */ /* 0x040fe200078e020d */
[----:B------:R-:W-:Y:S01]  /*3b00*/  IABS R8, R2 ;  /* 0x0000000200087213 */ /* 0x000fe20000000000 */
[----:B------:R-:W-:Y:S02]  /*3b10*/  @!P1 IMAD.MOV R3, RZ, RZ, -R3 ;  /* 0x000000ffff039224 */ /* 0x000fe400078e0a03 */
[----:B------:R-:W-:Y:S01]  /*3b20*/  IMAD R22, R0, R9, R22 ;  /* 0x0000000900167224 */ /* 0x000fe200078e0216 */
[----:B------:R-:W-:Y:S01]  /*3b30*/  IABS R9, R6 ;  /* 0x0000000600097213 */ /* 0x000fe20000000000 */
[----:B------:R-:W-:Y:S01]  /*3b40*/  IMAD.HI.U32 R4, R18, R8, RZ ;  /* 0x0000000812047227 */ /* 0x000fe200078e00ff */
[----:B------:R1:W-:Y:S01]  /*3b50*/  STL [R1+0x114], R3 ;  /* 0x0001140301007387 */ /* 0x0003e20000100800 */
[----:B------:R-:W-:Y:S02]  /*3b60*/  ISETP.GT.U32.AND P1, PT, R0, R13, PT ;  /* 0x0000000d0000720c */ /* 0x000fe40003f24070 */
[----:B0-----:R-:W-:-:S02]  /*3b70*/  IMAD.MOV.U32 R15, RZ, RZ, R16 ;  /* 0x000000ffff0f7224 */ /* 0x001fc400078e0010 */
[----:B------:R-:W-:Y:S01]  /*3b80*/  @!P3 IMAD.IADD R10, R10, 0x1, -R0 ;  /* 0x000000010a0ab824 */ /* 0x000fe200078e0a00 */
[----:B------:R-:W-:Y:S01]  /*3b90*/  ISETP.GE.AND P3, PT, R11, RZ, PT ;  /* 0x000000ff0b00720c */ /* 0x000fe20003f66270 */
[----:B------:R-:W-:Y:S01]  /*3ba0*/  @!P2 IMAD.MOV R15, RZ, RZ, -R15 ;  /* 0x000000ffff0fa224 */ /* 0x000fe200078e0a0f */
[----:B------:R-:W-:Y:S01]  /*3bb0*/  ISETP.GT.U32.AND P2, PT, R0, R22, PT ;  /* 0x000000160000720c */ /* 0x000fe20003f44070 */
[----:B------:R-:W-:Y:S02]  /*3bc0*/  IMAD.MOV R4, RZ, RZ, -R4 ;  /* 0x000000ffff047224 */ /* 0x000fe400078e0a04 */
[----:B-1----:R-:W-:Y:S01]  /*3bd0*/  IMAD.MOV.U32 R3, RZ, RZ, R14 ;  /* 0x000000ffff037224 */ /* 0x002fe200078e000e */
[----:B------:R0:W-:Y:S01]  /*3be0*/  STL [R1+0x100], R15 ;  /* 0x0001000f01007387 */ /* 0x0001e20000100800 */
[----:B------:R-:W-:-:S04]  /*3bf0*/  IMAD.HI.U32 R14, R18, R9, RZ ;  /* 0x00000009120e7227 */ /* 0x000fc800078e00ff */
[----:B------:R-:W-:Y:S01]  /*3c00*/  @!P0 IMAD.MOV R3, RZ, RZ, -R3 ;  /* 0x000000ffff038224 */ /* 0x000fe200078e0a03 */
[----:B------:R-:W-:Y:S01]  /*3c10*/  ISETP.GE.AND P0, PT, R12, RZ, PT ;  /* 0x000000ff0c00720c */ /* 0x000fe20003f06270 */
[----:B------:R-:W-:Y:S02]  /*3c20*/  IMAD.MOV R14, RZ, RZ, -R14 ;  /* 0x000000ffff0e7224 */ /* 0x000fe400078e0a0e */
[----:B------:R-:W-:Y:S01]  /*3c30*/  @!P4 IMAD.IADD R7, R7, 0x1, -R0 ;  /* 0x000000010707c824 */ /* 0x000fe200078e0a00 */
[----:B------:R1:W-:Y:S01]  /*3c40*/  STL [R1+0x110], R3 ;  /* 0x0001100301007387 */ /* 0x0003e20000100800 */
[----:B------:R-:W-:Y:S01]  /*3c50*/  IMAD R8, R0, R4, R8 ;  /* 0x0000000400087224 */ /* 0x000fe200078e0208 */
[----:B------:R-:W-:Y:S01]  /*3c60*/  ISETP.GE.AND P4, PT, R2, RZ, PT ;  /* 0x000000ff0200720c */ /* 0x000fe20003f86270 */
[----:B0-----:R-:W-:Y:S02]  /*3c70*/  IMAD.MOV.U32 R15, RZ, RZ, R10 ;  /* 0x000000ffff0f7224 */ /* 0x001fe400078e000a */
[----:B------:R-:W-:-:S02]  /*3c80*/  IMAD R9, R0, R14, R9 ;  /* 0x0000000e00097224 */ /* 0x000fc400078e0209 */
[----:B------:R-:W-:Y:S01]  /*3c90*/  @!P5 IMAD.MOV R15, RZ, RZ, -R15 ;  /* 0x000000ffff0fd224 */ /* 0x000fe200078e0a0f */
[----:B------:R-:W-:Y:S01]  /*3ca0*/  ISETP.GT.U32.AND P5, PT, R0, R8, PT ;  /* 0x000000080000720c */ /* 0x000fe20003fa4070 */
[--C-:B------:R-:W-:Y:S02]  /*3cb0*/  @!P2 IMAD.IADD R22, R22, 0x1, -R0.reuse ;  /* 0x000000011616a824 */ /* 0x100fe400078e0a00 */
[----:B-1----:R-:W-:Y:S01]  /*3cc0*/  IMAD.MOV.U32 R3, RZ, RZ, R7 ;  /* 0x000000ffff037224 */ /* 0x002fe200078e0007 */
[----:B------:R-:W-:Y:S01]  /*3cd0*/  STL [R1+0x104], R15 ;  /* 0x0001040f01007387 */ /* 0x000fe20000100800 */
[C---:B------:R-:W-:Y:S01]  /*3ce0*/  VIADD R2, R5.reuse, 0x108 ;  /* 0x0000010805027836 */ /* 0x040fe20000000000 */
[C---:B------:R-:W-:Y:S01]  /*3cf0*/  ISETP.GT.U32.AND P2, PT, R0.reuse, R22, PT ;  /* 0x000000160000720c */ /* 0x040fe20003f44070 */
[----:B------:R-:W-:Y:S01]  /*3d00*/  @!P6 IMAD.MOV R3, RZ, RZ, -R3 ;  /* 0x000000ffff03e224 */ /* 0x000fe200078e0a03 */
[----:B------:R-:W-:Y:S01]  /*3d10*/  ISETP.GT.U32.AND P6, PT, R0, R9, PT ;  /* 0x000000090000720c */ /* 0x000fe20003fc4070 */
[----:B------:R-:W-:Y:S01]  /*3d20*/  VIADD R4, R5, 0x104 ;  /* 0x0000010405047836 */ /* 0x000fe20000000000 */
[----:B------:R-:W-:Y:S01]  /*3d30*/  IABS R10, R2 ;  /* 0x00000002000a7213 */ /* 0x000fe20000000000 */
[--C-:B------:R-:W-:Y:S01]  /*3d40*/  @!P1 IMAD.IADD R13, R13, 0x1, -R0.reuse ;  /* 0x000000010d0d9824 */ /* 0x100fe200078e0a00 */
[----:B------:R0:W-:Y:S01]  /*3d50*/  STL [R1+0x10c], R3 ;  /* 0x00010c0301007387 */ /* 0x0001e20000100800 */
[----:B------:R-:W-:Y:S01]  /*3d60*/  @!P5 IMAD.IADD R8, R8, 0x1, -R0 ;  /* 0x000000010808d824 */ /* 0x000fe200078e0a00 */
[----:B------:R-:W-:Y:S01]  /*3d70*/  IABS R7, R4 ;  /* 0x0000000400077213 */ /* 0x000fe20000000000 */
[----:B------:R-:W-:Y:S01]  /*3d80*/  IMAD.HI.U32 R12, R18, R10, RZ ;  /* 0x0000000a120c7227 */ /* 0x000fe200078e00ff */
[----:B------:R-:W-:-:S02]  /*3d90*/  ISETP.GT.U32.AND P1, PT, R0, R13, PT ;  /* 0x0000000d0000720c */ /* 0x000fc40003f24070 */
[----:B------:R-:W-:Y:S01]  /*3da0*/  ISETP.GT.U32.AND P5, PT, R0, R8, PT ;  /* 0x000000080000720c */ /* 0x000fe20003fa4070 */
[--C-:B------:R-:W-:Y:S01]  /*3db0*/  @!P2 IMAD.IADD R22, R22, 0x1, -R0.reuse ;  /* 0x000000011616a824 */ /* 0x100fe200078e0a00 */
[----:B------:R-:W-:Y:S01]  /*3dc0*/  ISETP.GE.AND P2, PT, R2, RZ, PT ;  /* 0x000000ff0200720c */ /* 0x000fe20003f46270 */
[----:B------:R-:W-:Y:S02]  /*3dd0*/  @!P6 IMAD.IADD R9, R9, 0x1, -R0 ;  /* 0x000000010909e824 */ /* 0x000fe400078e0a00 */
[----:B------:R-:W-:-:S03]  /*3de0*/  IMAD.HI.U32 R2, R18, R7, RZ ;  /* 0x0000000712027227 */ /* 0x000fc600078e00ff */
[C---:B------:R-:W-:Y:S01]  /*3df0*/  ISETP.GT.U32.AND P6, PT, R0.reuse, R9, PT ;  /* 0x000000090000720c */ /* 0x040fe20003fc4070 */
[----:B------:R-:W-:Y:S02]  /*3e00*/  IMAD.MOV R12, RZ, RZ, -R12 ;  /* 0x000000ffff0c7224 */ /* 0x000fe400078e0a0c */
[----:B------:R-:W-:Y:S02]  /*3e10*/  IMAD.MOV R2, RZ, RZ, -R2 ;  /* 0x000000ffff027224 */ /* 0x000fe400078e0a02 */
[C---:B------:R-:W-:Y:S02]  /*3e20*/  IMAD R10, R0.reuse, R12, R10 ;  /* 0x0000000c000a7224 */ /* 0x040fe400078e020a */
[----:B------:R-:W-:Y:S02]  /*3e30*/  IMAD R7, R0, R2, R7 ;  /* 0x0000000200077224 */ /* 0x000fe400078e0207 */
[--C-:B------:R-:W-:Y:S01]  /*3e40*/  @!P5 IMAD.IADD R8, R8, 0x1, -R0.reuse ;  /* 0x000000010808d824 */ /* 0x100fe200078e0a00 */
[----:B------:R-:W-:Y:S01]  /*3e50*/  ISETP.GT.U32.AND P5, PT, R0, R10, PT ;  /* 0x0000000a0000720c */ /* 0x000fe20003fa4070 */
[--C-:B------:R-:W-:Y:S01]  /*3e60*/  @!P1 IMAD.IADD R13, R13, 0x1, -R0.reuse ;  /* 0x000000010d0d9824 */ /* 0x100fe200078e0a00 */
[----:B------:R-:W-:Y:S01]  /*3e70*/  ISETP.GE.AND P1, PT, R6, RZ, PT ;  /* 0x000000ff0600720c */ /* 0x000fe20003f26270 */
[----:B------:R-:W-:Y:S01]  /*3e80*/  @!P6 IMAD.IADD R9, R9, 0x1, -R0 ;  /* 0x000000010909e824 */ /* 0x000fe200078e0a00 */
[----:B------:R-:W-:Y:S01]  /*3e90*/  ISETP.GT.U32.AND P6, PT, R0, R7, PT ;  /* 0x000000070000720c */ /* 0x000fe20003fc4070 */
[----:B------:R-:W-:-:S02]  /*3ea0*/  VIADD R11, R5, 0x100 ;  /* 0x00000100050b7836 */ /* 0x000fc40000000000 */
[----:B0-----:R-:W-:Y:S02]  /*3eb0*/  IMAD.MOV.U32 R3, RZ, RZ, R13 ;  /* 0x000000ffff037224 */ /* 0x001fe400078e000d */
[C---:B------:R-:W-:Y:S01]  /*3ec0*/  VIADD R12, R5.reuse, 0xfc ;  /* 0x000000fc050c7836 */ /* 0x040fe20000000000 */
[----:B------:R-:W-:Y:S01]  /*3ed0*/  IABS R6, R11 ;  /* 0x0000000b00067213 */ /* 0x000fe20000000000 */
[----:B------:R-:W-:Y:S01]  /*3ee0*/  @!P0 IMAD.MOV R3, RZ, RZ, -R3 ;  /* 0x000000ffff038224 */ /* 0x000fe200078e0a03 */
[----:B------:R-:W-:Y:S01]  /*3ef0*/  ISETP.GE.AND P0, PT, R4, RZ, PT ;  /* 0x000000ff0400720c */ /* 0x000fe20003f06270 */
[----:B------:R-:W-:Y:S01]  /*3f00*/  @!P5 IMAD.IADD R10, R10, 0x1, -R0 ;  /* 0x000000010a0ad824 */ /* 0x000fe200078e0a00 */
[----:B------:R-:W-:Y:S01]  /*3f10*/  IABS R17, R12 ;  /* 0x0000000c00117213 */ /* 0x000fe20000000000 */
[----:B------:R-:W-:Y:S01]  /*3f20*/  IMAD.HI.U32 R4, R18, R6, RZ ;  /* 0x0000000612047227 */ /* 0x000fe200078e00ff */
[----:B------:R0:W-:Y:S03]  /*3f30*/  STL [R1+0x108], R3 ;  /* 0x0001080301007387 */ /* 0x0001e60000100800 */
[----:B------:R-:W-:-:S02]  /*3f40*/  VIADD R14, R5, 0xf8 ;  /* 0x000000f8050e7836 */ /* 0x000fc40000000000 */
[----:B------:R-:W-:Y:S01]  /*3f50*/  @!P6 IMAD.IADD R7, R7, 0x1, -R0 ;  /* 0x000000010707e824 */ /* 0x000fe200078e0a00 */
[----:B------:R-:W-:Y:S01]  /*3f60*/  ISETP.GT.U32.AND P6, PT, R0, R10, PT ;  /* 0x0000000a0000720c */ /* 0x000fe20003fc4070 */
[----:B------:R-:W-:Y:S01]  /*3f70*/  IMAD.MOV R4, RZ, RZ, -R4 ;  /* 0x000000ffff047224 */ /* 0x000fe200078e0a04 */
[----:B------:R-:W-:Y:S01]  /*3f80*/  IABS R16, R14 ;  /* 0x0000000e00107213 */ /* 0x000fe20000000000 */
[----:B------:R-:W-:-:S04]  /*3f90*/  IMAD.HI.U32 R26, R18, R17, RZ ;  /* 0x00000011121a7227 */ /* 0x000fc800078e00ff */
[----:B0-----:R-:W-:Y:S02]  /*3fa0*/  IMAD.MOV.U32 R3, RZ, RZ, R22 ;  /* 0x000000ffff037224 */ /* 0x001fe400078e0016 */
[C---:B------:R-:W-:Y:S02]  /*3fb0*/  IMAD R6, R0.reuse, R4, R6 ;  /* 0x0000000400067224 */ /* 0x040fe400078e0206 */
[----:B------:R-:W-:Y:S01]  /*3fc0*/  @!P3 IMAD.MOV R3, RZ, RZ, -R3 ;  /* 0x000000ffff03b224 */ /* 0x000fe200078e0a03 */
[----:B------:R-:W-:Y:S01]  /*3fd0*/  ISETP.GE.AND P3, PT, R11, RZ, PT ;  /* 0x000000ff0b00720c */ /* 0x000fe20003f66270 */
[----:B------:R-:W-:Y:S01]  /*3fe0*/  VIADD R2, R5, 0xf4 ;  /* 0x000000f405027836 */ /* 0x000fe20000000000 */
[----:B------:R-:W-:Y:S01]  /*3ff0*/  ISETP.GT.U32.AND P5, PT, R0, R6, PT ;  /* 0x000000060000720c */ /* 0x000fe20003fa4070 */
[----:B------:R-:W-:Y:S01]  /*4000*/  IMAD.HI.U32 R20, R18, R16, RZ ;  /* 0x0000001012147227 */ /* 0x000fe200078e00ff */
[----:B------:R0:W-:Y:S02]  /*4010*/  STL [R1+0xfc], R3 ;  /* 0x0000fc0301007387 */ /* 0x0001e40000100800 */
[----:B------:R-:W-:Y:S01]  /*4020*/  IABS R13, R2 ;  /* 0x00000002000d7213 */ /* 0x000fe20000000000 */
[----:B------:R-:W-:-:S02]  /*4030*/  IMAD.MOV R26, RZ, RZ, -R26 ;  /* 0x000000ffff1a7224 */ /* 0x000fc400078e0a1a */
[----:B------:R-:W-:Y:S02]  /*4040*/  IMAD.MOV R20, RZ, RZ, -R20 ;  /* 0x000000ffff147224 */ /* 0x000fe400078e0a14 */
[----:B------:R-:W-:Y:S02]  /*4050*/  IMAD R11, R0, R26, R17 ;  /* 0x0000001a000b7224 */ /* 0x000fe400078e0211 */
[----:B------:R-:W-:Y:S02]  /*4060*/  @!P6 IMAD.IADD R10, R10, 0x1, -R0 ;  /* 0x000000010a0ae824 */ /* 0x000fe400078e0a00 */
[----:B0-----:R-:W-:Y:S01]  /*4070*/  IMAD.MOV.U32 R3, RZ, RZ, R8 ;  /* 0x000000ffff037224 */ /* 0x001fe200078e0008 */
[C---:B------:R-:W-:Y:S01]  /*4080*/  ISETP.GT.U32.AND P6, PT, R0.reuse, R11, PT ;  /* 0x0000000b0000720c */ /* 0x040fe20003fc4070 */
[----:B------:R-:W-:Y:S02]  /*4090*/  IMAD.MOV.U32 R22, RZ, RZ, R13 ;  /* 0x000000ffff167224 */ /* 0x000fe400078e000d */
[----:B------:R-:W-:Y:S01]  /*40a0*/  @!P4 IMAD.MOV R3, RZ, RZ, -R3 ;  /* 0x000000ffff03c224 */ /* 0x000fe200078e0a03 */
[C---:B------:R-:W-:Y:S01]  /*40b0*/  ISETP.GT.U32.AND P4, PT, R0.reuse, R7, PT ;  /* 0x000000070000720c */ /* 0x040fe20003f84070 */
[----:B------:R-:W-:-:S02]  /*40c0*/  IMAD R13, R0, R20, R16 ;  /* 0x00000014000d7224 */ /* 0x000fc400078e0210 */
[----:B------:R-:W-:Y:S01]  /*40d0*/  IMAD.HI.U32 R8, R18, R22, RZ ;  /* 0x0000001612087227 */ /* 0x000fe200078e00ff */
[----:B------:R0:W-:Y:S03]  /*40e0*/  STL [R1+0xe8], R3 ;  /* 0x0000e80301007387 */ /* 0x0001e60000100800 */
[----:B------:R-:W-:Y:S02]  /*40f0*/  @!P5 IMAD.IADD R6, R6, 0x1, -R0 ;  /* 0x000000010606d824 */ /* 0x000fe400078e0a00 */
[----:B------:R-:W-:Y:S02]  /*4100*/  VIADD R4, R5, 0xf0 ;  /* 0x000000f005047836 */ /* 0x000fe40000000000 */
[----:B------:R-:W-:Y:S01]  /*4110*/  IMAD.MOV R8, RZ, RZ, -R8 ;  /* 0x000000ffff087224 */ /* 0x000fe200078e0a08 */
[----:B------:R-:W-:Y:S01]  /*4120*/  ISETP.GT.U32.AND P5, PT, R0, R6, PT ;  /* 0x000000060000720c */ /* 0x000fe20003fa4070 */
[----:B------:R-:W-:Y:S01]  /*4130*/  IMAD.MOV.U32 R15, RZ, RZ, R9 ;  /* 0x000000ffff0f7224 */ /* 0x000fe200078e0009 */
[----:B------:R-:W-:Y:S01]  /*4140*/  IABS R17, R4 ;  /* 0x0000000400117213 */ /* 0x000fe20000000000 */
[----:B0-----:R-:W-:-:S02]  /*4150*/  IMAD.MOV.U32 R3, RZ, RZ, R10 ;  /* 0x000000ffff037224 */ /* 0x001fc400078e000a */
[C---:B------:R-:W-:Y:S02]  /*4160*/  IMAD R10, R0.reuse, R8, R22 ;  /* 0x00000008000a7224 */ /* 0x040fe400078e0216 */
[----:B------:R-:W-:Y:S01]  /*4170*/  @!P2 IMAD.MOV R3, RZ, RZ, -R3 ;  /* 0x000000ffff03a224 */ /* 0x000fe200078e0a03 */
[C---:B------:R-:W-:Y:S01]  /*4180*/  ISETP.GT.U32.AND P2, PT, R0.reuse, R13, PT ;  /* 0x0000000d0000720c */ /* 0x040fe20003f44070 */
[----:B------:R-:W-:Y:S01]  /*4190*/  @!P6 IMAD.IADD R11, R11, 0x1, -R0 ;  /* 0x000000010b0be824 */ /* 0x000fe200078e0a00 */
[----:B------:R-:W-:Y:S01]  /*41a0*/  ISETP.GT.U32.AND P6, PT, R0, R10, PT ;  /* 0x0000000a0000720c */ /* 0x000fe20003fc4070 */
[----:B------:R-:W-:-:S04]  /*41b0*/  IMAD.HI.U32 R9, R18, R17, RZ ;  /* 0x0000001112097227 */ /* 0x000fc800078e00ff */
[----:B------:R-:W-:Y:S01]  /*41c0*/  @!P1 IMAD.MOV R15, RZ, RZ, -R15 ;  /* 0x000000ffff0f9224 */ /* 0x000fe200078e0a0f */
[----:B------:R-:W-:Y:S01]  /*41d0*/  ISETP.GE.AND P1, PT, R12, RZ, PT ;  /* 0x000000ff0c00720c */ /* 0x000fe20003f26270 */
[--C-:B------:R-:W-:Y:S01]  /*41e0*/  @!P4 IMAD.IADD R7, R7, 0x1, -R0.reuse ;  /* 0x000000010707c824 */ /* 0x100fe200078e0a00 */
[----:B------:R-:W-:Y:S01]  /*41f0*/  ISETP.GE.AND P4, PT, R14, RZ, PT ;  /* 0x000000ff0e00720c */ /* 0x000fe20003f86270 */
[----:B------:R-:W-:Y:S01]  /*4200*/  IMAD.MOV R9, RZ, RZ, -R9 ;  /* 0x000000ffff097224 */ /* 0x000fe200078e0a09 */
[----:B------:R-:W-:Y:S01]  /*4210*/  STL [R1+0xe0], R15 ;  /* 0x0000e00f01007387 */ /* 0x000fe20000100800 */
[--C-:B------:R-:W-:Y:S01]  /*4220*/  @!P2 IMAD.IADD R13, R13, 0x1, -R0.reuse ;  /* 0x000000010d0da824 */ /* 0x100fe200078e0a00 */
[----:B------:R-:W-:Y:S01]  /*4230*/  ISETP.GT.U32.AND P2, PT, R0, R11, PT ;  /* 0x0000000b0000720c */ /* 0x000fe20003f44070 */
[----:B------:R-:W-:Y:S01]  /*4240*/  @!P5 IMAD.IADD R6, R6, 0x1, -R0 ;  /* 0x000000010606d824 */ /* 0x000fe200078e0a00 */
[----:B------:R0:W-:Y:S01]  /*4250*/  STL [R1+0xdc], R3 ;  /* 0x0000dc0301007387 */ /* 0x0001e20000100800 */
[----:B------:R-:W-:Y:S01]  /*4260*/  ISETP.GE.AND P5, PT, R2, RZ, PT ;  /* 0x000000ff0200720c */ /* 0x000fe20003fa6270 */
[----:B------:R-:W-:-:S02]  /*4270*/  IMAD R2, R0, R9, R17 ;  /* 0x0000000900027224 */ /* 0x000fc400078e0211 */
[C---:B------:R-:W-:Y:S02]  /*4280*/  VIADD R9, R5.reuse, 0xec ;  /* 0x000000ec05097836 */ /* 0x040fe40000000000 */
[--C-:B------:R-:W-:Y:S02]  /*4290*/  @!P6 IMAD.IADD R10, R10, 0x1, -R0.reuse ;  /* 0x000000010a0ae824 */ /* 0x100fe400078e0a00 */
[----:B------:R-:W-:Y:S01]  /*42a0*/  VIADD R8, R5, 0xe4 ;  /* 0x000000e405087836 */ /* 0x000fe20000000000 */
[----:B------:R-:W-:Y:S01]  /*42b0*/  IABS R17, R9 ;  /* 0x0000000900117213 */ /* 0x000fe20000000000 */
[----:B0-----:R-:W-:Y:S01]  /*42c0*/  IMAD.MOV.U32 R3, RZ, RZ, R7 ;  /* 0x000000ffff037224 */ /* 0x001fe200078e0007 */
[C---:B------:R-:W-:Y:S01]  /*42d0*/  ISETP.GT.U32.AND P6, PT, R0.reuse, R10, PT ;  /* 0x0000000a0000720c */ /* 0x040fe20003fc4070 */
[----:B------:R-:W-:Y:S01]  /*42e0*/  @!P2 IMAD.IADD R11, R11, 0x1, -R0 ;  /* 0x000000010b0ba824 */ /* 0x000fe200078e0a00 */
[C---:B------:R-:W-:Y:S01]  /*42f0*/  ISETP.GT.U32.AND P2, PT, R0.reuse, R2, PT ;  /* 0x000000020000720c */ /* 0x040fe20003f44070 */
[----:B------:R-:W-:Y:S01]  /*4300*/  @!P0 IMAD.MOV R3, RZ, RZ, -R3 ;  /* 0x000000ffff038224 */ /* 0x000fe200078e0a03 */
[----:B------:R-:W-:Y:S01]  /*4310*/  ISETP.GT.U32.AND P0, PT, R0, R13, PT ;  /* 0x0000000d0000720c */ /* 0x000fe20003f04070 */
[----:B------:R-:W-:Y:S01]  /*4320*/  IMAD.HI.U32 R22, R18, R17, RZ ;  /* 0x0000001112167227 */ /* 0x000fe200078e00ff */
[----:B------:R-:W-:-:S02]  /*4330*/  IABS R12, R8 ;  /* 0x00000008000c7213 */ /* 0x000fc40000000000 */
[----:B------:R0:W-:Y:S01]  /*4340*/  STL [R1+0xd8], R3 ;  /* 0x0000d80301007387 */ /* 0x0001e20000100800 */
[----:B------:R-:W-:Y:S02]  /*4350*/  IMAD.MOV R22, RZ, RZ, -R22 ;  /* 0x000000ffff167224 */ /* 0x000fe400078e0a16 */
[C---:B------:R-:W-:Y:S02]  /*4360*/  VIADD R16, R5.reuse, 0xe0 ;  /* 0x000000e005107836 */ /* 0x040fe40000000000 */
[----:B------:R-:W-:Y:S02]  /*4370*/  VIADD R14, R5, 0xe8 ;  /* 0x000000e8050e7836 */ /* 0x000fe40000000000 */
[--C-:B------:R-:W-:Y:S01]  /*4380*/  @!P2 IMAD.IADD R2, R2, 0x1, -R0.reuse ;  /* 0x000000010202a824 */ /* 0x100fe200078e0a00 */
[----:B------:R-:W-:Y:S01]  /*4390*/  IABS R7, R16 ;  /* 0x0000001000077213 */ /* 0x000fe20000000000 */
[----:B------:R-:W-:Y:S01]  /*43a0*/  @!P0 IMAD.IADD R13, R13, 0x1, -R0 ;  /* 0x000000010d0d8824 */ /* 0x000fe200078e0a00 */
[----:B------:R-:W-:Y:S01]  /*43b0*/  ISETP.GE.AND P0, PT, R4, RZ, PT ;  /* 0x000000ff0400720c */ /* 0x000fe20003f06270 */
[----:B------:R-:W-:Y:S01]  /*43c0*/  IMAD R4, R0, R22, R17 ;  /* 0x0000001600047224 */ /* 0x000fe200078e0211 */
[----:B------:R-:W-:Y:S01]  /*43d0*/  IABS R20, R14 ;  /* 0x0000000e00147213 */ /* 0x000fe20000000000 */
[----:B------:R-:W-:Y:S01]  /*43e0*/  IMAD.HI.U32 R26, R18, R12, RZ ;  /* 0x0000000c121a7227 */ /* 0x000fe200078e00ff */
[----:B------:R-:W-:-:S03]  /*43f0*/  ISETP.GE.AND P2, PT, R9, RZ, PT ;  /* 0x000000ff0900720c */ /* 0x000fc60003f46270 */
[----:B------:R-:W-:Y:S01]  /*4400*/  @!P6 IMAD.IADD R10, R10, 0x1, -R0 ;  /* 0x000000010a0ae824 */ /* 0x000fe200078e0a00 */
[C---:B------:R-:W-:Y:S01]  /*4410*/  ISETP.GT.U32.AND P6, PT, R0.reuse, R4, PT ;  /* 0x000000040000720c */ /* 0x040fe20003fc4070 */
[----:B------:R-:W-:Y:S01]  /*4420*/  @!P3 IMAD.MOV R6, RZ, RZ, -R6 ;  /* 0x000000ffff06b224 */ /* 0x000fe200078e0a06 */
[----:B------:R-:W-:Y:S01]  /*4430*/  ISETP.GT.U32.AND P3, PT, R0, R2, PT ;  /* 0x000000020000720c */ /* 0x000fe20003f64070 */
[----:B------:R-:W-:-:S03]  /*4440*/  IMAD.HI.U32 R22, R18, R7, RZ ;  /* 0x0000000712167227 */ /* 0x000fc600078e00ff */
[----:B------:R1:W-:Y:S01]  /*4450*/  STL [R1+0xd4], R6 ;  /* 0x0000d40601007387 */ /* 0x0003e20000100800 */
[----:B------:R-:W-:Y:S02]  /*4460*/  IMAD.MOV R26, RZ, RZ, -R26 ;  /* 0x000000ffff1a7224 */ /* 0x000fe400078e0a1a */
[----:B------:R-:W-:-:S04]  /*4470*/  IMAD.HI.U32 R17, R18, R20, RZ ;  /* 0x0000001412117227 */ /* 0x000fc800078e00ff */
[----:B------:R-:W-:Y:S02]  /*4480*/  IMAD.MOV R22, RZ, RZ, -R22 ;  /* 0x000000ffff167224 */ /* 0x000fe400078e0a16 */
[C---:B------:R-:W-:Y:S02]  /*4490*/  IMAD R12, R0.reuse, R26, R12 ;  /* 0x0000001a000c7224 */ /* 0x040fe400078e020c */
[----:B------:R-:W-:Y:S02]  /*44a0*/  IMAD.MOV R17, RZ, RZ, -R17 ;  /* 0x000000ffff117224 */ /* 0x000fe400078e0a11 */
[C---:B------:R-:W-:Y:S02]  /*44b0*/  IMAD R7, R0.reuse, R22, R7 ;  /* 0x0000001600077224 */ /* 0x040fe400078e0207 */
[----:B------:R-:W-:Y:S01]  /*44c0*/  @!P4 IMAD.MOV R13, RZ, RZ, -R13 ;  /* 0x000000ffff0dc224 */ /* 0x000fe200078e0a0d */
[----:B------:R-:W-:Y:S01]  /*44d0*/  ISETP.GT.U32.AND P4, PT, R0, R12, PT ;  /* 0x0000000c0000720c */ /* 0x000fe20003f84070 */
[----:B------:R-:W-:-:S02]  /*44e0*/  VIADD R9, R5, 0xdc ;  /* 0x000000dc05097836 */ /* 0x000fc40000000000 */
[----:B------:R-:W-:Y:S02]  /*44f0*/  @!P6 IMAD.IADD R4, R4, 0x1, -R0 ;  /* 0x000000010404e824 */ /* 0x000fe400078e0a00 */
[----:B0-----:R-:W-:Y:S01]  /*4500*/  IMAD.MOV.U32 R3, RZ, RZ, R11 ;  /* 0x000000ffff037224 */ /* 0x001fe200078e000b */
[----:B------:R-:W-:Y:S01]  /*4510*/  IABS R22, R9 ;  /* 0x0000000900167213 */ /* 0x000fe20000000000 */
[----:B------:R-:W-:Y:S02]  /*4520*/  IMAD R17, R0, R17, R20 ;  /* 0x0000001100117224 */ /* 0x000fe400078e0214 */
[----:B------:R-:W-:Y:S01]  /*4530*/  @!P3 IMAD.IADD R2, R2, 0x1, -R0 ;  /* 0x000000010202b824 */ /* 0x000fe200078e0a00 */
[C---:B------:R-:W-:Y:S01]  /*4540*/  ISETP.GT.U32.AND P3, PT, R0.reuse, R7, PT ;  /* 0x000000070000720c */ /* 0x040fe20003f64070 */
[----:B------:R-:W-:Y:S01]  /*4550*/  @!P1 IMAD.MOV R3, RZ, RZ, -R3 ;  /* 0x000000ffff039224 */ /* 0x000fe200078e0a03 */
[C---:B------:R-:W-:Y:S01]  /*4560*/  ISETP.GT.U32.AND P1, PT, R0.reuse, R4, PT ;  /* 0x000000040000720c */ /* 0x040fe20003f24070 */
[C---:B------:R-:W-:Y:S01]  /*4570*/  VIADD R20, R5.reuse, 0xd8 ;  /* 0x000000d805147836 */ /* 0x040fe20000000000 */
[----:B------:R-:W-:Y:S01]  /*4580*/  ISETP.GT.U32.AND P6, PT, R0, R17, PT ;  /* 0x000000110000720c */ /* 0x000fe20003fc4070 */
[----:B------:R-:W-:Y:S01]  /*4590*/  IMAD.MOV.U32 R11, RZ, RZ, R22 ;  /* 0x000000ffff0b7224 */ /* 0x000fe200078e0016 */
[----:B------:R0:W-:Y:S01]  /*45a0*/  STL [R1+0xd0], R3 ;  /* 0x0000d00301007387 */ /* 0x0001e20000100800 */
[----:B------:R-:W-:Y:S01]  /*45b0*/  @!P4 IMAD.IADD R12, R12, 0x1, -R0 ;  /* 0x000000010c0cc824 */ /* 0x000fe200078e0a00 */
[----:B-1----:R-:W-:Y:S01]  /*45c0*/  IABS R6, R20 ;  /* 0x0000001400067213 */ /* 0x002fe20000000000 */
[C---:B------:R-:W-:Y:S01]  /*45d0*/  VIADD R22, R5.reuse, 0xc8 ;  /* 0x000000c805167836 */ /* 0x040fe20000000000 */
[----:B------:R1:W-:Y:S01]  /*45e0*/  STL [R1+0xcc], R13 ;  /* 0x0000cc0d01007387 */ /* 0x0003e20000100800 */
[----:B------:R-:W-:-:S02]  /*45f0*/  VIADD R27, R5, 0xb8 ;  /* 0x000000b8051b7836 */ /* 0x000fc40000000000 */
[--C-:B------:R-:W-:Y:S01]  /*4600*/  @!P3 IMAD.IADD R7, R7, 0x1, -R0.reuse ;  /* 0x000000010707b824 */ /* 0x100fe200078e0a00 */
[----:B------:R-:W-:Y:S01]  /*4610*/  ISETP.GT.U32.AND P3, PT, R0, R12, PT ;  /* 0x0000000c0000720c */ /* 0x000fe20003f64070 */
[----:B------:R-:W-:Y:S01]  /*4620*/  @!P1 IMAD.IADD R4, R4, 0x1, -R0 ;  /* 0x0000000104049824 */ /* 0x000fe200078e0a00 */
[----:B------:R-:W-:Y:S01]  /*4630*/  ISETP.GE.AND P1, PT, R8, RZ, PT ;  /* 0x000000ff0800720c */ /* 0x000fe20003f26270 */
[----:B0-----:R-:W-:Y:S02]  /*4640*/  IMAD.MOV.U32 R3, RZ, RZ, R10 ;  /* 0x000000ffff037224 */ /* 0x001fe400078e000a */
[----:B------:R-:W-:-:S04]  /*4650*/  IMAD.HI.U32 R10, R18, R11, RZ ;  /* 0x0000000b120a7227 */ /* 0x000fc800078e00ff */
[----:B------:R-:W-:Y:S01]  /*4660*/  @!P5 IMAD.MOV R3, RZ, RZ, -R3 ;  /* 0x000000ffff03d224 */ /* 0x000fe200078e0a03 */
[----:B------:R-:W-:Y:S01]  /*4670*/  ISETP.GE.AND P5, PT, R14, RZ, PT ;  /* 0x000000ff0e00720c */ /* 0x000fe20003fa6270 */
[----:B------:R-:W-:Y:S02]  /*4680*/  IMAD.MOV R10, RZ, RZ, -R10 ;  /* 0x000000ffff0a7224 */ /* 0x000fe400078e0a0a */
[----:B-1----:R-:W-:Y:S01]  /*4690*/  IMAD.HI.U32 R13, R18, R6, RZ ;  /* 0x00000006120d7227 */ /* 0x002fe200078e00ff */
[----:B------:R0:W-:Y:S03]  /*46a0*/  STL [R1+0xc8], R3 ;  /* 0x0000c80301007387 */ /* 0x0001e60000100800 */
[----:B------:R-:W-:Y:S01]  /*46b0*/  @!P6 IMAD.IADD R17, R17, 0x1, -R0 ;  /* 0x000000011111e824 */ /* 0x000fe200078e0a00 */
[----:B------:R-:W-:Y:S01]  /*46c0*/  ISETP.GE.AND P6, PT, R16, RZ, PT ;  /* 0x000000ff1000720c */ /* 0x000fe20003fc6270 */
[----:B------:R-:W-:-:S02]  /*46d0*/  IMAD R8, R0, R10, R11 ;  /* 0x0000000a00087224 */ /* 0x000fc400078e020b */
[----:B------:R-:W-:Y:S01]  /*46e0*/  IMAD.MOV R13, RZ, RZ, -R13 ;  /* 0x000000ffff0d7224 */ /* 0x000fe200078e0a0d */
[----:B------:R-:W-:Y:S01]  /*46f0*/  ISETP.GT.U32.AND P4, PT, R0, R17, PT ;  /* 0x000000110000720c */ /* 0x000fe20003f84070 */
[----:B------:R-:W-:Y:S02]  /*4700*/  @!P3 IMAD.IADD R12, R12, 0x1, -R0 ;  /* 0x000000010c0cb824 */ /* 0x000fe400078e0a00 */
[----:B0-----:R-:W-:Y:S02]  /*4710*/  IMAD.MOV.U32 R3, RZ, RZ, R2 ;  /* 0x000000ffff037224 */ /* 0x001fe400078e0002 */
[----:B------:R-:W-:Y:S02]  /*4720*/  IMAD.MOV.U32 R2, RZ, RZ, R4 ;  /* 0x000000ffff027224 */ /* 0x000fe400078e0004 */
[C---:B------:R-:W-:Y:S02]  /*4730*/  IMAD R6, R0.reuse, R13, R6 ;  /* 0x0000000d00067224 */ /* 0x040fe400078e0206 */
[----:B------:R-:W-:Y:S01]  /*4740*/  @!P2 IMAD.MOV R2, RZ, RZ, -R2 ;  /* 0x000000ffff02a224 */ /* 0x000fe200078e0a02 */
[C---:B------:R-:W-:Y:S01]  /*4750*/  ISETP.GT.U32.AND P2, PT, R0.reuse, R8, PT ;  /* 0x000000080000720c */ /* 0x040fe20003f44070 */
[----:B------:R-:W-:Y:S01]  /*4760*/  @!P0 IMAD.MOV R3, RZ, RZ, -R3 ;  /* 0x000000ffff038224 */ /* 0x000fe200078e0a03 */
[C---:B------:R-:W-:Y:S01]  /*4770*/  ISETP.GT.U32.AND P3, PT, R0.reuse, R6, PT ;  /* 0x000000060000720c */ /* 0x040fe20003f64070 */
[C---:B------:R-:W-:Y:S01]  /*4780*/  VIADD R11, R5.reuse, 0xd4 ;  /* 0x000000d4050b7836 */ /* 0x040fe20000000000 */
[----:B------:R-:W-:Y:S01]  /*4790*/  ISETP.GT.U32.AND P0, PT, R0, R7, PT ;  /* 0x000000070000720c */ /* 0x000fe20003f04070 */
[----:B------:R-:W-:Y:S01]  /*47a0*/  VIADD R10, R5, 0xd0 ;  /* 0x000000d0050a7836 */ /* 0x000fe20000000000 */
[----:B------:R0:W-:Y:S01]  /*47b0*/  STL [R1+0xc4], R3 ;  /* 0x0000c40301007387 */ /* 0x0001e20000100800 */
[----:B------:R-:W-:Y:S01]  /*47c0*/  @!P4 IMAD.IADD R17, R17, 0x1, -R0 ;  /* 0x000000011111c824 */ /* 0x000fe200078e0a00 */
[----:B------:R-:W-:Y:S01]  /*47d0*/  IABS R4, R11 ;  /* 0x0000000b00047213 */ /* 0x000fe20000000000 */
[----:B------:R-:W-:Y:S01]  /*47e0*/  @!P1 IMAD.MOV R12, RZ, RZ, -R12 ;  /* 0x000000ffff0c9224 */ /* 0x000fe200078e0a0c */
[----:B------:R1:W-:Y:S01]  /*47f0*/  STL [R1+0xc0], R2 ;  /* 0x0000c00201007387 */ /* 0x0003e20000100800 */
[----:B------:R-:W-:Y:S01]  /*4800*/  ISETP.GE.AND P4, PT, R9, RZ, PT ;  /* 0x000000ff0900720c */ /* 0x000fe20003f86270 */
[----:B------:R-:W-:-:S02]  /*4810*/  VIADD R9, R5, 0xcc ;  /* 0x000000cc05097836 */ /* 0x000fc40000000000 */
[----:B------:R-:W-:Y:S01]  /*4820*/  @!P2 IMAD.IADD R8, R8, 0x1, -R0 ;  /* 0x000000010808a824 */ /* 0x000fe200078e0a00 */
[----:B------:R-:W-:Y:S01]  /*4830*/  ISETP.GE.AND P2, PT, R11, RZ, PT ;  /* 0x000000ff0b00720c */ /* 0x000fe20003f46270 */
[----:B0-----:R-:W-:Y:S01]  /*4840*/  IMAD.MOV.U32 R3, RZ, RZ, R17 ;  /* 0x000000ffff037224 */ /* 0x001fe200078e0011 */
[----:B------:R-:W-:Y:S01]  /*4850*/  IABS R13, R9 ;  /* 0x00000009000d7213 */ /* 0x000fe20000000000 */
[----:B------:R-:W-:Y:S01]  /*4860*/  IMAD.HI.U32 R16, R18, R4, RZ ;  /* 0x0000000412107227 */ /* 0x000fe200078e00ff */
[----:B-1----:R-:W-:-:S03]  /*4870*/  IABS R2, R10 ;  /* 0x0000000a00027213 */ /* 0x002fc60000000000 */
[--C-:B------:R-:W-:Y:S01]  /*4880*/  @!P3 IMAD.IADD R6, R6, 0x1, -R0.reuse ;  /* 0x000000010606b824 */ /* 0x100fe200078e0a00 */
[----:B------:R-:W-:Y:S01]  /*4890*/  ISETP.GT.U32.AND P3, PT, R0, R8, PT ;  /* 0x000000080000720c */ /* 0x000fe20003f64070 */
[----:B------:R-:W-:Y:S02]  /*48a0*/  @!P5 IMAD.MOV R3, RZ, RZ, -R3 ;  /* 0x000000ffff03d224 */ /* 0x000fe400078e0a03 */
[----:B------:R-:W-:Y:S01]  /*48b0*/  IMAD.HI.U32 R14, R18, R2, RZ ;  /* 0x00000002120e7227 */ /* 0x000fe200078e00ff */
[----:B------:R-:W-:Y:S02]  /*48c0*/  ISETP.GT.U32.AND P5, PT, R0, R6, PT ;  /* 0x000000060000720c */ /* 0x000fe40003fa4070 */
[----:B------:R0:W-:Y:S01]  /*48d0*/  STL [R1+0xac], R3 ;  /* 0x0000ac0301007387 */ /* 0x0001e20000100800 */
[----:B------:R-:W-:Y:S01]  /*48e0*/  @!P0 IMAD.IADD R7, R7, 0x1, -R0 ;  /* 0x0000000107078824 */ /* 0x000fe200078e0a00 */
[----:B------:R-:W-:Y:S01]  /*48f0*/  ISETP.GE.AND P0, PT, R20, RZ, PT ;  /* 0x000000ff1400720c */ /* 0x000fe20003f06270 */
[----:B------:R-:W-:Y:S01]  /*4900*/  IMAD.MOV R16, RZ, RZ, -R16 ;  /* 0x000000ffff107224 */ /* 0x000fe200078e0a10 */
[----:B------:R-:W-:Y:S01]  /*4910*/  STL [R1+0xb0], R12 ;  /* 0x0000b00c01007387 */ /* 0x000fe20000100800 */
[----:B------:R-:W-:-:S02]  /*4920*/  IMAD.MOV R11, RZ, RZ, -R14 ;  /* 0x000000ffff0b7224 */ /* 0x000fc400078e0a0e */
[C---:B------:R-:W-:Y:S02]  /*4930*/  IMAD R4, R0.reuse, R16, R4 ;  /* 0x0000001000047224 */ /* 0x040fe400078e0204 */
[C---:B------:R-:W-:Y:S02]  /*4940*/  IMAD R2, R0.reuse, R11, R2 ;  /* 0x0000000b00027224 */ /* 0x040fe400078e0202 */
[----:B0-----:R-:W-:Y:S01]  /*4950*/  IMAD.MOV.U32 R3, RZ, RZ, R7 ;  /* 0x000000ffff037224 */ /* 0x001fe200078e0007 */
[----:B------:R-:W-:Y:S01]  /*4960*/  ISETP.GT.U32.AND P1, PT, R0, R4, PT ;  /* 0x000000040000720c */ /* 0x000fe20003f24070 */
[----:B------:R-:W-:Y:S01]  /*4970*/  @!P3 IMAD.IADD R8, R8, 0x1, -R0 ;  /* 0x000000010808b824 */ /* 0x000fe200078e0a00 */
[----:B------:R-:W-:Y:S01]  /*4980*/  ISETP.GT.U32.AND P3, PT, R0, R2, PT ;  /* 0x000000020000720c */ /* 0x000fe20003f64070 */
[----:B------:R-:W-:Y:S01]  /*4990*/  @!P6 IMAD.MOV R3, RZ, RZ, -R3 ;  /* 0x000000ffff03e224 */ /* 0x000fe200078e0a03 */
[----:B------:R-:W-:Y:S01]  /*49a0*/  ISETP.GE.AND P6, PT, R10, RZ, PT ;  /* 0x000000ff0a00720c */ /* 0x000fe20003fc6270 */
[----:B------:R-:W-:-:S02]  /*49b0*/  IMAD.MOV.U32 R17, RZ, RZ, R13 ;  /* 0x000000ffff117224 */ /* 0x000fc400078e000d */
[----:B------:R-:W-:Y:S01]  /*49c0*/  @!P5 IMAD.IADD R6, R6, 0x1, -R0 ;  /* 0x000000010606d824 */ /* 0x000fe200078e0a00 */
[----:B------:R0:W-:Y:S01]  /*49d0*/  STL [R1+0xb8], R3 ;  /* 0x0000b80301007387 */ /* 0x0001e20000100800 */
[----:B------:R-:W-:Y:S01]  /*49e0*/  IMAD.HI.U32 R7, R18, R17, RZ ;  /* 0x0000001112077227 */ /* 0x000fe200078e00ff */
[----:B------:R-:W-:-:S03]  /*49f0*/  ISETP.GE.AND P5, PT, R9, RZ, PT ;  /* 0x000000ff0900720c */ /* 0x000fc60003fa6270 */
[----:B------:R-:W-:Y:S02]  /*4a00*/  IMAD.MOV R7, RZ, RZ, -R7 ;  /* 0x000000ffff077224 */ /* 0x000fe400078e0a07 */
[----:B------:R-:W-:Y:S02]  /*4a10*/  @!P1 IMAD.IADD R4, R4, 0x1, -R0 ;  /* 0x0000000104049824 */ /* 0x000fe400078e0a00 */
[C---:B------:R-:W-:Y:S02]  /*4a20*/  IMAD R17, R0.reuse, R7, R17 ;  /* 0x0000000700117224 */ /* 0x040fe400078e0211 */
[----:B0-----:R-:W-:Y:S01]  /*4a30*/  IMAD.MOV.U32 R3, RZ, RZ, R8 ;  /* 0x000000ffff037224 */ /* 0x001fe200078e0008 */
[----:B------:R-:W-:Y:S01]  /*4a40*/  ISETP.GT.U32.AND P1, PT, R0, R4, PT ;  /* 0x000000040000720c */ /* 0x000fe20003f24070 */
[----:B------:R-:W-:Y:S02]  /*4a50*/  @!P3 IMAD.IADD R2, R2, 0x1, -R0 ;  /* 0x000000010202b824 */ /* 0x000fe400078e0a00 */
[----:B------:R-:W-:Y:S01]  /*4a60*/  @!P4 IMAD.MOV R3, RZ, RZ, -R3 ;  /* 0x000000ffff03c224 */ /* 0x000fe200078e0a03 */
[----:B------:R-:W-:Y:S01]  /*4a70*/  ISETP.GE.AND P4, PT, R22, RZ, PT ;  /* 0x000000ff1600720c */ /* 0x000fe20003f86270 */
[C---:B------:R-:W-:Y:S01]  /*4a80*/  VIADD R10, R5.reuse, 0xc4 ;  /* 0x000000c4050a7836 */ /* 0x040fe20000000000 */
[----:B------:R-:W-:Y:S01]  /*4a90*/  ISETP.GT.U32.AND P3, PT, R0, R2, PT ;  /* 0x000000020000720c */ /* 0x000fe20003f64070 */
[C---:B------:R-:W-:Y:S01]  /*4aa0*/  VIADD R9, R5.reuse, 0xc0 ;  /* 0x000000c005097836 */ /* 0x040fe20000000000 */
[----:B------:R0:W-:Y:S01]  /*4ab0*/  STL [R1+0xbc], R3 ;  /* 0x0000bc0301007387 */ /* 0x0001e20000100800 */
[----:B------:R-:W-:Y:S01]  /*4ac0*/  IABS R22, R22 ;  /* 0x0000001600167213 */ /* 0x000fe20000000000 */
[C---:B------:R-:W-:Y:S01]  /*4ad0*/  VIADD R13, R5.reuse, 0xb0 ;  /* 0x000000b0050d7836 */ /* 0x040fe20000000000 */
[----:B------:R-:W-:Y:S01]  /*4ae0*/  IABS R11, R10 ;  /* 0x0000000a000b7213 */ /* 0x000fe20000000000 */
[----:B------:R-:W-:Y:S01]  /*4af0*/  VIADD R14, R5, 0xac ;  /* 0x000000ac050e7836 */ /* 0x000fe20000000000 */
[----:B------:R-:W-:Y:S01]  /*4b00*/  IABS R7, R9 ;  /* 0x0000000900077213 */ /* 0x000fe20000000000 */
[----:B------:R-:W-:-:S04]  /*4b10*/  IMAD.HI.U32 R12, R18, R22, RZ ;  /* 0x00000016120c7227 */ /* 0x000fc800078e00ff */
[----:B0-----:R-:W-:Y:S02]  /*4b20*/  IMAD.MOV.U32 R3, RZ, RZ, R6 ;  /* 0x000000ffff037224 */ /* 0x001fe400078e0006 */
[----:B------:R-:W-:Y:S01]  /*4b30*/  @!P1 IMAD.IADD R4, R4, 0x1, -R0 ;  /* 0x0000000104049824 */ /* 0x000fe200078e0a00 */
[----:B------:R-:W-:Y:S01]  /*4b40*/  ISETP.GE.AND P1, PT, R10, RZ, PT ;  /* 0x000000ff0a00720c */ /* 0x000fe20003f26270 */
[----:B------:R-:W-:Y:S01]  /*4b50*/  @!P0 IMAD.MOV R3, RZ, RZ, -R3 ;  /* 0x000000ffff038224 */ /* 0x000fe200078e0a03 */
[----:B------:R-:W-:Y:S01]  /*4b60*/  ISETP.GT.U32.AND P0, PT, R0, R17, PT ;  /* 0x000000110000720c */ /* 0x000fe20003f04070 */
[----:B------:R-:W-:Y:S02]  /*4b70*/  IMAD.MOV R10, RZ, RZ, -R12 ;  /* 0x000000ffff0a7224 */ /* 0x000fe400078e0a0c */
[----:B------:R-:W-:Y:S01]  /*4b80*/  @!P3 IMAD.IADD R2, R2, 0x1, -R0 ;  /* 0x000000010202b824 */ /* 0x000fe200078e0a00 */
[----:B------:R0:W-:Y:S01]  /*4b90*/  STL [R1+0x1c0], R3 ;  /* 0x0001c00301007387 */ /* 0x0001e20000100800 */
[----:B------:R-:W-:Y:S01]  /*4ba0*/  IMAD R22, R0, R10, R22 ;  /* 0x0000000a00167224 */ /* 0x000fe200078e0216 */
[----:B------:R-:W-:Y:S01]  /*4bb0*/  IABS R10, R13 ;  /* 0x0000000d000a7213 */ /* 0x000fe20000000000 */
[----:B------:R-:W-:Y:S01]  /*4bc0*/  IMAD.HI.U32 R8, R18, R11, RZ ;  /* 0x0000000b12087227 */ /* 0x000fe200078e00ff */
[----:B------:R-:W-:-:S02]  /*4bd0*/  ISETP.GE.AND P3, PT, R9, RZ, PT ;  /* 0x000000ff0900720c */ /* 0x000fc40003f66270 */
[----:B------:R-:W-:Y:S01]  /*4be0*/  IABS R9, R14 ;  /* 0x0000000e00097213 */ /* 0x000fe20000000000 */
[----:B------:R-:W-:-:S04]  /*4bf0*/  IMAD.HI.U32 R6, R18, R7, RZ ;  /* 0x0000000712067227 */ /* 0x000fc800078e00ff */
[----:B------:R-:W-:Y:S02]  /*4c00*/  @!P0 IMAD.IADD R17, R17, 0x1, -R0 ;  /* 0x0000000111118824 */ /* 0x000fe400078e0a00 */
[----:B0-----:R-:W-:Y:S01]  /*4c10*/  IMAD.MOV.U32 R3, RZ, RZ, R2 ;  /* 0x000000ffff037224 */ /* 0x001fe200078e0002 */
[----:B------:R-:W-:Y:S01]  /*4c20*/  IABS R2, R27 ;  /* 0x0000001b00027213 */ /* 0x000fe20000000000 */
[----:B------:R-:W-:Y:S01]  /*4c30*/  IMAD.MOV R8, RZ, RZ, -R8 ;  /* 0x000000ffff087224 */ /* 0x000fe200078e0a08 */
[C---:B------:R-:W-:Y:S01]  /*4c40*/  ISETP.GT.U32.AND P0, PT, R0.reuse, R17, PT ;  /* 0x000000110000720c */ /* 0x040fe20003f04070 */
[----:B------:R-:W-:Y:S01]  /*4c50*/  @!P6 IMAD.MOV R3, RZ, RZ, -R3 ;  /* 0x000000ffff03e224 */ /* 0x000fe200078e0a03 */
[C---:B------:R-:W-:Y:S01]  /*4c60*/  ISETP.GT.U32.AND P6, PT, R0.reuse, R22, PT ;  /* 0x000000160000720c */ /* 0x040fe20003fc4070 */
[----:B------:R-:W-:Y:S02]  /*4c70*/  IMAD.MOV R6, RZ, RZ, -R6 ;  /* 0x000000ffff067224 */ /* 0x000fe400078e0a06 */
[----:B------:R-:W-:-:S02]  /*4c80*/  IMAD R11, R0, R8, R11 ;  /* 0x00000008000b7224 */ /* 0x000fc400078e020b */
[C---:B------:R-:W-:Y:S02]  /*4c90*/  IMAD R7, R0.reuse, R6, R7 ;  /* 0x0000000600077224 */ /* 0x040fe400078e0207 */
[----:B------:R-:W-:Y:S02]  /*4ca0*/  VIADD R6, R5, 0xbc ;  /* 0x000000bc05067836 */ /* 0x000fe40000000000 */
[----:B------:R-:W-:Y:S02]  /*4cb0*/  IMAD.MOV.U32 R15, RZ, RZ, R4 ;  /* 0x000000ffff0f7224 */ /* 0x000fe400078e0004 */
[--C-:B------:R-:W-:Y:S01]  /*4cc0*/  @!P0 IMAD.IADD R17, R17, 0x1, -R0.reuse ;  /* 0x0000000111118824 */ /* 0x100fe200078e0a00 */
[----:B------:R-:W-:Y:S01]  /*4cd0*/  ISETP.GT.U32.AND P0, PT, R0, R11, PT ;  /* 0x0000000b0000720c */ /* 0x000fe20003f04070 */
[----:B------:R-:W-:Y:S01]  /*4ce0*/  @!P2 IMAD.MOV R15, RZ, RZ, -R15 ;  /* 0x000000ffff0fa224 */ /* 0x000fe200078e0a0f */
[----:B------:R-:W-:Y:S01]  /*4cf0*/  ISETP.GE.AND P2, PT, R6, RZ, PT ;  /* 0x000000ff0600720c */ /* 0x000fe20003f46270 */
[----:B------:R-:W-:Y:S01]  /*4d00*/  @!P6 IMAD.IADD R22, R22, 0x1, -R0 ;  /* 0x000000011616e824 */ /* 0x000fe200078e0a00 */
[----:B------:R-:W-:Y:S01]  /*4d10*/  IABS R6, R6 ;  /* 0x0000000600067213 */ /* 0x000fe20000000000 */
[----:B------:R-:W-:Y:S01]  /*4d20*/  VIADD R12, R5, 0xb4 ;  /* 0x000000b4050c7836 */ /* 0x000fe20000000000 */
[----:B------:R-:W-:Y:S01]  /*4d30*/  STL [R1+0x1b8], R15 ;  /* 0x0001b80f01007387 */ /* 0x000fe20000100800 */
[----:B------:R-:W-:Y:S01]  /*4d40*/  IMAD.HI.U32 R16, R18, R2, RZ ;  /* 0x0000000212107227 */ /* 0x000fe200078e00ff */
[----:B------:R-:W-:-:S02]  /*4d50*/  ISETP.GT.U32.AND P6, PT, R0, R22, PT ;  /* 0x000000160000720c */ /* 0x000fc40003fc4070 */
[----:B------:R0:W-:Y:S01]  /*4d60*/  STL [R1+0x1bc], R3 ;  /* 0x0001bc0301007387 */ /* 0x0001e20000100800 */
[----:B------:R-:W-:Y:S01]  /*4d70*/  IMAD.HI.U32 R20, R18, R6, RZ ;  /* 0x0000000612147227 */ /* 0x000fe200078e00ff */
[----:B------:R-:W-:-:S03]  /*4d80*/  IABS R8, R12 ;  /* 0x0000000c00087213 */ /* 0x000fc60000000000 */
[----:B------:R-:W-:Y:S02]  /*4d90*/  @!P0 IMAD.IADD R11, R11, 0x1, -R0 ;  /* 0x000000010b0b8824 */ /* 0x000fe400078e0a00 */
[----:B------:R-:W-:Y:S02]  /*4da0*/  IMAD.MOV R20, RZ, RZ, -R20 ;  /* 0x000000ffff147224 */ /* 0x000fe400078e0a14 */
[----:B------:R-:W-:Y:S01]  /*4db0*/  IMAD.MOV R16, RZ, RZ, -R16 ;  /* 0x000000ffff107224 */ /* 0x000fe200078e0a10 */
[C---:B------:R-:W-:Y:S01]  /*4dc0*/  ISETP.GT.U32.AND P0, PT, R0.reuse, R11, PT ;  /* 0x0000000b0000720c */ /* 0x040fe20003f04070 */
[----:B0-----:R-:W-:Y:S02]  /*4dd0*/  IMAD.MOV.U32 R3, RZ, RZ, R17 ;  /* 0x000000ffff037224 */ /* 0x001fe400078e0011 */
[C---:B------:R-:W-:Y:S02]  /*4de0*/  IMAD R6, R0.reuse, R20, R6 ;  /* 0x0000001400067224 */ /* 0x040fe400078e0206 */
[----:B------:R-:W-:Y:S01]  /*4df0*/  @!P5 IMAD.MOV R3, RZ, RZ, -R3 ;  /* 0x000000ffff03d224 */ /* 0x000fe200078e0a03 */
[----:B------:R-:W-:Y:S01]  /*4e00*/  ISETP.GT.U32.AND P5, PT, R0, R7, PT ;  /* 0x000000070000720c */ /* 0x000fe20003fa4070 */
[----:B------:R-:W-:Y:S01]  /*4e10*/  @!P6 IMAD.IADD R22, R22, 0x1, -R0 ;  /* 0x000000011616e824 */ /* 0x000fe200078e0a00 */
[----:B------:R-:W-:Y:S01]  /*4e20*/  ISETP.GT.U32.AND P6, PT, R0, R6, PT ;  /* 0x000000060000720c */ /* 0x000fe20003fc4070 */
[----:B------:R-:W-:Y:S01]  /*4e30*/  IMAD.HI.U32 R4, R18, R8, RZ ;  /* 0x0000000812047227 */ /* 0x000fe200078e00ff */
[----:B------:R0:W-:Y:S03]  /*4e40*/  STL [R1+0x1b4], R3 ;  /* 0x0001b40301007387 */ /* 0x0001e60000100800 */
[----:B------:R-:W-:-:S02]  /*4e50*/  IMAD R2, R0, R16, R2 ;  /* 0x0000001000027224 */ /* 0x000fc400078e0202 */
[----:B------:R-:W-:Y:S02]  /*4e60*/  IMAD.MOV R16, RZ, RZ, -R4 ;  /* 0x000000ffff107224 */ /* 0x000fe400078e0a04 */
[----:B------:R-:W-:Y:S01]  /*4e70*/  @!P0 IMAD.IADD R11, R11, 0x1, -R0 ;  /* 0x000000010b0b8824 */ /* 0x000fe200078e0a00 */
[C---:B------:R-:W-:Y:S01]  /*4e80*/  ISETP.GT.U32.AND P0, PT, R0.reuse, R2, PT ;  /* 0x000000020000720c */ /* 0x040fe20003f04070 */
[----:B------:R-:W-:Y:S02]  /*4e90*/  IMAD R8, R0, R16, R8 ;  /* 0x0000001000087224 */ /* 0x000fe400078e0208 */
[--C-:B------:R-:W-:Y:S02]  /*4ea0*/  @!P5 IMAD.IADD R7, R7, 0x1, -R0.reuse ;  /* 0x000000010707d824 */ /* 0x100fe400078e0a00 */
[----:B------:R-:W-:Y:S01]  /*4eb0*/  @!P6 IMAD.IADD R6, R6, 0x1, -R0 ;  /* 0x000000010606e824 */ /* 0x000fe200078e0a00 */
[----:B------:R-:W-:Y:S01]  /*4ec0*/  ISETP.GT.U32.AND P5, PT, R0, R8, PT ;  /* 0x000000080000720c */ /* 0x000fe20003fa4070 */
[----:B------:R-:W-:Y:S01]  /*4ed0*/  IMAD.HI.U32 R17, R18, R10, RZ ;  /* 0x0000000a12117227 */ /* 0x000fe200078e00ff */
[----:B------:R-:W-:-:S03]  /*4ee0*/  ISETP.GT.U32.AND P6, PT, R0, R7, PT ;  /* 0x000000070000720c */ /* 0x000fc60003fc4070 */
[----:B------:R-:W-:Y:S02]  /*4ef0*/  IMAD.MOV R17, RZ, RZ, -R17 ;  /* 0x000000ffff117224 */ /* 0x000fe400078e0a11 */
[----:B0-----:R-:W-:Y:S02]  /*4f00*/  IMAD.MOV.U32 R3, RZ, RZ, R22 ;  /* 0x000000ffff037224 */ /* 0x001fe400078e0016 */
[----:B------:R-:W-:Y:S02]  /*4f10*/  IMAD R10, R0, R17, R10 ;  /* 0x00000011000a7224 */ /* 0x000fe400078e020a */
[--C-:B------:R-:W-:Y:S01]  /*4f20*/  @!P0 IMAD.IADD R2, R2, 0x1, -R0.reuse ;  /* 0x0000000102028824 */ /* 0x100fe200078e0a00 */
[----:B------:R-:W-:Y:S01]  /*4f30*/  ISETP.GT.U32.AND P0, PT, R0, R6, PT ;  /* 0x000000060000720c */ /* 0x000fe20003f04070 */
[----:B------:R-:W-:Y:S02]  /*4f40*/  @!P4 IMAD.MOV R3, RZ, RZ, -R3 ;  /* 0x000000ffff03c224 */ /* 0x000fe400078e0a03 */
[--C-:B------:R-:W-:Y:S01]  /*4f50*/  @!P5 IMAD.IADD R8, R8, 0x1, -R0.reuse ;  /* 0x000000010808d824 */ /* 0x100fe200078e0a00 */
[C---:B------:R-:W-:Y:S01]  /*4f60*/  ISETP.GT.U32.AND P5, PT, R0.reuse, R2, PT ;  /* 0x000000020000720c */ /* 0x040fe20003fa4070 */
[----:B------:R-:W-:Y:S01]  /*4f70*/  @!P6 IMAD.IADD R7, R7, 0x1, -R0 ;  /* 0x000000010707e824 */ /* 0x000fe200078e0a00 */
[----:B------:R-:W-:Y:S01]  /*4f80*/  ISETP.GT.U32.AND P6, PT, R0, R10, PT ;  /* 0x0000000a0000720c */ /* 0x000fe20003fc4070 */
[----:B------:R-:W-:Y:S01]  /*4f90*/  IMAD.HI.U32 R4, R18, R9, RZ ;  /* 0x0000000912047227 */ /* 0x000fe200078e00ff */
[----:B------:R0:W-:Y:S01]  /*4fa0*/  STL [R1+0xa8], R3 ;  /* 0x0000a80301007387 */ /* 0x0001e20000100800 */
[----:B------:R-:W-:-:S02]  /*4fb0*/  ISETP.GT.U32.AND P4, PT, R0, R8, PT ;  /* 0x000000080000720c */ /* 0x000fc40003f84070 */
[----:B------:R-:W-:Y:S02]  /*4fc0*/  IMAD.MOV R4, RZ, RZ, -R4 ;  /* 0x000000ffff047224 */ /* 0x000fe400078e0a04 */
[C---:B------:R-:W-:Y:S02]  /*4fd0*/  VIADD R16, R5.reuse, 0xa8 ;  /* 0x000000a805107836 */ /* 0x040fe40000000000 */
[----:B------:R-:W-:Y:S02]  /*4fe0*/  VIADD R20, R5, 0xa0 ;  /* 0x000000a005147836 */ /* 0x000fe40000000000 */
[----:B------:R-:W-:Y:S01]  /*4ff0*/  IMAD R9, R0, R4, R9 ;  /* 0x0000000400097224 */ /* 0x000fe200078e0209 */
[----:B------:R-:W-:Y:S01]  /*5000*/  IABS R4, R16 ;  /* 0x0000001000047213 */ /* 0x000fe20000000000 */
[----:B0-----:R-:W-:Y:S01]  /*5010*/  IMAD.MOV.U32 R3, RZ, RZ, R11 ;  /* 0x000000ffff037224 */ /* 0x001fe200078e000b */
[----:B------:R-:W-:Y:S01]  /*5020*/  IABS R26, R20 ;  /* 0x00000014001a7213 */ /* 0x000fe20000000000 */
[----:B------:R-:W-:Y:S01]  /*5030*/  @!P0 IMAD.IADD R6, R6, 0x1, -R0 ;  /* 0x0000000106068824 */ /* 0x000fe200078e0a00 */
[----:B------:R-:W-:Y:S01]  /*5040*/  ISETP.GT.U32.AND P0, PT, R0, R9, PT ;  /* 0x000000090000720c */ /* 0x000fe20003f04070 */
[----:B------:R-:W-:-:S02]  /*5050*/  @!P1 IMAD.MOV R3, RZ, RZ, -R3 ;  /* 0x000000ffff039224 */ /* 0x000fc400078e0a03 */
[----:B------:R-:W-:Y:S02]  /*5060*/  IMAD.MOV.U32 R15, RZ, RZ, R7 ;  /* 0x000000ffff0f7224 */ /* 0x000fe400078e0007 */
[--C-:B------:R-:W-:Y:S01]  /*5070*/  @!P5 IMAD.IADD R2, R2, 0x1, -R0.reuse ;  /* 0x000000010202d824 */ /* 0x100fe200078e0a00 */
[----:B------:R0:W-:Y:S01]  /*5080*/  STL [R1+0xa4], R3 ;  /* 0x0000a40301007387 */ /* 0x0001e20000100800 */
[----:B------:R-:W-:Y:S01]  /*5090*/  @!P6 IMAD.IADD R10, R10, 0x1, -R0 ;  /* 0x000000010a0ae824 */ /* 0x000fe200078e0a00 */
[----:B------:R-:W-:Y:S01]  /*50a0*/  ISETP.GE.AND P5, PT, R27, RZ, PT ;  /* 0x000000ff1b00720c */ /* 0x000fe20003fa6270 */
[----:B------:R-:W-:Y:S01]  /*50b0*/  IMAD.HI.U32 R28, R18, R4, RZ ;  /* 0x00000004121c7227 */ /* 0x000fe200078e00ff */
[----:B------:R-:W-:Y:S02]  /*50c0*/  ISETP.GE.AND P6, PT, R12, RZ, PT ;  /* 0x000000ff0c00720c */ /* 0x000fe40003fc6270 */
[----:B------:R-:W-:Y:S01]  /*50d0*/  ISETP.GT.U32.AND P1, PT, R0, R10, PT ;  /* 0x0000000a0000720c */ /* 0x000fe20003f24070 */
[----:B------:R-:W-:-:S04]  /*50e0*/  IMAD.HI.U32 R27, R18, R26, RZ ;  /* 0x0000001a121b7227 */ /* 0x000fc800078e00ff */
[----:B0-----:R-:W-:Y:S02]  /*50f0*/  IMAD.MOV.U32 R3, RZ, RZ, R6 ;  /* 0x000000ffff037224 */ /* 0x001fe400078e0006 */
[----:B------:R-:W-:Y:S02]  /*5100*/  @!P3 IMAD.MOV R15, RZ, RZ, -R15 ;  /* 0x000000ffff0fb224 */ /* 0x000fe400078e0a0f */
[----:B------:R-:W-:Y:S02]  /*5110*/  VIADD R17, R5, 0xa4 ;  /* 0x000000a405117836 */ /* 0x000fe40000000000 */
[----:B------:R-:W-:Y:S01]  /*5120*/  @!P2 IMAD.MOV R3, RZ, RZ, -R3 ;  /* 0x000000ffff03a224 */ /* 0x000fe200078e0a03 */
[----:B------:R-:W-:Y:S01]  /*5130*/  STL [R1+0xa0], R15 ;  /* 0x0000a00f01007387 */ /* 0x000fe20000100800 */
[----:B------:R-:W-:Y:S01]  /*5140*/  IMAD.MOV R28, RZ, RZ, -R28 ;  /* 0x000000ffff1c7224 */ /* 0x000fe200078e0a1c */
[----:B------:R-:W-:Y:S01]  /*5150*/  IABS R22, R17 ;  /* 0x0000001100167213 */ /* 0x000fe20000000000 */
[----:B------:R-:W-:Y:S01]  /*5160*/  @!P4 IMAD.IADD R8, R8, 0x1, -R0 ;  /* 0x000000010808c824 */ /* 0x000fe200078e0a00 */
[----:B------:R0:W-:Y:S01]  /*5170*/  STL [R1+0x9c], R3 ;  /* 0x00009c0301007387 */ /* 0x0001e20000100800 */
[----:B------:R-:W-:-:S02]  /*5180*/  IMAD.MOV R27, RZ, RZ, -R27 ;  /* 0x000000ffff1b7224 */ /* 0x000fc400078e0a1b */
[C---:B------:R-:W-:Y:S02]  /*5190*/  IMAD R4, R0.reuse, R28, R4 ;  /* 0x0000001c00047224 */ /* 0x040fe400078e0204 */
[----:B------:R-:W-:Y:S02]  /*51a0*/  IMAD R26, R0, R27, R26 ;  /* 0x0000001b001a7224 */ /* 0x000fe400078e021a */
[----:B------:R-:W-:Y:S01]  /*51b0*/  IMAD.HI.U32 R28, R18, R22, RZ ;  /* 0x00000016121c7227 */ /* 0x000fe200078e00ff */
[----:B------:R-:W-:-:S03]  /*51c0*/  ISETP.GT.U32.AND P4, PT, R0, R4, PT ;  /* 0x000000040000720c */ /* 0x000fc60003f84070 */
[----:B0-----:R-:W-:Y:S02]  /*51d0*/  IMAD.MOV.U32 R3, RZ, RZ, R8 ;  /* 0x000000ffff037224 */ /* 0x001fe400078e0008 */
[----:B------:R-:W-:Y:S02]  /*51e0*/  IMAD.MOV R28, RZ, RZ, -R28 ;  /* 0x000000ffff1c7224 */ /* 0x000fe400078e0a1c */
[----:B------:R-:W-:Y:S01]  /*51f0*/  @!P6 IMAD.MOV R3, RZ, RZ, -R3 ;  /* 0x000000ffff03e224 */ /* 0x000fe200078e0a03 */
[----:B------:R-:W-:Y:S01]  /*5200*/  ISETP.GT.U32.AND P6, PT, R0, R26, PT ;  /* 0x0000001a0000720c */ /* 0x000fe20003fc4070 */
[----:B------:R-:W-:Y:S01]  /*5210*/  @!P0 IMAD.IADD R9, R9, 0x1, -R0 ;  /* 0x0000000109098824 */ /* 0x000fe200078e0a00 */
[----:B------:R-:W-:Y:S01]  /*5220*/  ISETP.GE.AND P0, PT, R13, RZ, PT ;  /* 0x000000ff0d00720c */ /* 0x000fe20003f06270 */
[----:B------:R-:W-:Y:S01]  /*5230*/  @!P5 IMAD.MOV R2, RZ, RZ, -R2 ;  /* 0x000000ffff02d224 */ /* 0x000fe200078e0a02 */
[----:B------:R-:W-:Y:S01]  /*5240*/  ISETP.GE.AND P5, PT, R14, RZ, PT ;  /* 0x000000ff0e00720c */ /* 0x000fe20003fa6270 */
[C---:B------:R-:W-:Y:S01]  /*5250*/  IMAD R22, R0.reuse, R28, R22 ;  /* 0x0000001c00167224 */ /* 0x040fe200078e0216 */
[----:B------:R-:W-:Y:S01]  /*5260*/  ISETP.GT.U32.AND P3, PT, R0, R9, PT ;  /* 0x000000090000720c */ /* 0x000fe20003f64070 */
[C---:B------:R-:W-:Y:S01]  /*5270*/  VIADD R12, R5.reuse, 0x9c ;  /* 0x0000009c050c7836 */ /* 0x040fe20000000000 */
[----:B------:R0:W-:Y:S01]  /*5280*/  STL [R1+0x98], R2 ;  /* 0x0000980201007387 */ /* 0x0001e20000100800 */
[--C-:B------:R-:W-:Y:S01]  /*5290*/  @!P1 IMAD.IADD R10, R10, 0x1, -R0.reuse ;  /* 0x000000010a0a9824 */ /* 0x100fe200078e0a00 */
[----:B------:R-:W-:Y:S01]  /*52a0*/  ISETP.GT.U32.AND P2, PT, R0, R22, PT ;  /* 0x000000160000720c */ /* 0x000fe20003f44070 */
[--C-:B------:R-:W-:Y:S01]  /*52b0*/  @!P4 IMAD.IADD R4, R4, 0x1, -R0.reuse ;  /* 0x000000010404c824 */ /* 0x100fe200078e0a00 */
[----:B------:R1:W-:Y:S01]  /*52c0*/  STL [R1+0x94], R3 ;  /* 0x0000940301007387 */ /* 0x0003e20000100800 */
[----:B------:R-:W-:Y:S01]  /*52d0*/  @!P6 IMAD.IADD R26, R26, 0x1, -R0 ;  /* 0x000000011a1ae824 */ /* 0x000fe200078e0a00 */
[----:B------:R-:W-:Y:S01]  /*52e0*/  IABS R13, R12 ;  /* 0x0000000c000d7213 */ /* 0x000fe20000000000 */
[C---:B------:R-:W-:Y:S01]  /*52f0*/  VIADD R7, R5.reuse, 0x94 ;  /* 0x0000009405077836 */ /* 0x040fe20000000000 */
[----:B------:R-:W-:Y:S01]  /*5300*/  ISETP.GT.U32.AND P4, PT, R0, R4, PT ;  /* 0x000000040000720c */ /* 0x000fe20003f84070 */
[----:B------:R-:W-:Y:S01]  /*5310*/  VIADD R6, R5, 0x98 ;  /* 0x0000009805067836 */ /* 0x000fe20000000000 */
[----:B------:R-:W-:Y:S01]  /*5320*/  ISETP.GE.AND P1, PT, R16, RZ, PT ;  /* 0x000000ff1000720c */ /* 0x000fe20003f26270 */
[----:B0-----:R-:W-:-:S04]  /*5330*/  IMAD.HI.U32 R2, R18, R13, RZ ;  /* 0x0000000d12027227 */ /* 0x001fc800078e00ff */
[----:B-1----:R-:W-:Y:S02]  /*5340*/  IMAD.MOV.U32 R3, RZ, RZ, R10 ;  /* 0x000000ffff037224 */ /* 0x002fe400078e000a */
[----:B------:R-:W-:Y:S02]  /*5350*/  IMAD.MOV R2, RZ, RZ, -R2 ;  /* 0x000000ffff027224 */ /* 0x000fe400078e0a02 */
[----:B------:R-:W-:Y:S01]  /*5360*/  @!P0 IMAD.MOV R3, RZ, RZ, -R3 ;  /* 0x000000ffff038224 */ /* 0x000fe200078e0a03 */
[----:B------:R-:W-:Y:S01]  /*5370*/  ISETP.GT.U32.AND P0, PT, R0, R26, PT ;  /* 0x0000001a0000720c */ /* 0x000fe20003f04070 */
[--C-:B------:R-:W-:Y:S01]  /*5380*/  @!P2 IMAD.IADD R22, R22, 0x1, -R0.reuse ;  /* 0x000000011616a824 */ /* 0x100fe200078e0a00 */
[----:B------:R-:W-:Y:S01]  /*5390*/  ISETP.GE.AND P2, PT, R12, RZ, PT ;  /* 0x000000ff0c00720c */ /* 0x000fe20003f46270 */
[----:B------:R-:W-:Y:S01]  /*53a0*/  IMAD R12, R0, R2, R13 ;  /* 0x00000002000c7224 */ /* 0x000fe200078e020d */
[----:B------:R0:W-:Y:S01]  /*53b0*/  STL [R1+0x90], R3 ;  /* 0x0000900301007387 */ /* 0x0001e20000100800 */
[--C-:B------:R-:W-:Y:S01]  /*53c0*/  @!P4 IMAD.IADD R4, R4, 0x1, -R0.reuse ;  /* 0x000000010404c824 */ /* 0x100fe200078e0a00 */
[----:B------:R-:W-:Y:S01]  /*53d0*/  ISETP.GT.U32.AND P6, PT, R0, R22, PT ;  /* 0x000000160000720c */ /* 0x000fe20003fc4070 */
[----:B------:R-:W-:Y:S01]  /*53e0*/  @!P3 IMAD.IADD R9, R9, 0x1, -R0 ;  /* 0x000000010909b824 */ /* 0x000fe200078e0a00 */
[----:B------:R-:W-:Y:S01]  /*53f0*/  ISETP.GE.AND P4, PT, R20, RZ, PT ;  /* 0x000000ff1400720c */ /* 0x000fe20003f86270 */
[----:B------:R-:W-:Y:S01]  /*5400*/  VIADD R2, R5, 0x90 ;  /* 0x0000009005027836 */ /* 0x000fe20000000000 */
[----:B------:R-:W-:Y:S01]  /*5410*/  ISETP.GE.AND P3, PT, R17, RZ, PT ;  /* 0x000000ff1100720c */ /* 0x000fe20003f66270 */
[----:B------:R-:W-:-:S02]  /*5420*/  IMAD.MOV.U32 R8, RZ, RZ, R9 ;  /* 0x000000ffff087224 */ /* 0x000fc400078e0009 */
[----:B------:R-:W-:Y:S01]  /*5430*/  @!P0 IMAD.IADD R26, R26, 0x1, -R0 ;  /* 0x000000011a1a8824 */ /* 0x000fe200078e0a00 */
[----:B------:R-:W-:Y:S01]  /*5440*/  ISETP.GT.U32.AND P0, PT, R0, R12, PT ;  /* 0x0000000c0000720c */ /* 0x000fe20003f04070 */
[----:B0-----:R-:W-:Y:S01]  /*5450*/  IMAD.MOV.U32 R3, RZ, RZ, R4 ;  /* 0x000000ffff037224 */ /* 0x001fe200078e0004 */
[----:B------:R-:W-:Y:S01]  /*5460*/  IABS R4, R7 ;  /* 0x0000000700047213 */ /* 0x000fe20000000000 */
[----:B------:R-:W-:Y:S01]  /*5470*/  @!P5 IMAD.MOV R8, RZ, RZ, -R8 ;  /* 0x000000ffff08d224 */ /* 0x000fe200078e0a08 */
[----:B------:R-:W-:Y:S01]  /*5480*/  ISETP.GE.AND P5, PT, R6, RZ, PT ;  /* 0x000000ff0600720c */ /* 0x000fe20003fa6270 */
[----:B------:R-:W-:Y:S01]  /*5490*/  @!P1 IMAD.MOV R3, RZ, RZ, -R3 ;  /* 0x000000ffff039224 */ /* 0x000fe200078e0a03 */
[----:B------:R-:W-:Y:S01]  /*54a0*/  IABS R6, R6 ;  /* 0x0000000600067213 */ /* 0x000fe20000000000 */
[----:B------:R-:W-:Y:S01]  /*54b0*/  IMAD.HI.U32 R10, R18, R4, RZ ;  /* 0x00000004120a7227 */ /* 0x000fe200078e00ff */
[----:B------:R0:W-:Y:S01]  /*54c0*/  STL [R1+0x8c], R8 ;  /* 0x00008c0801007387 */ /* 0x0001e20000100800 */
[----:B------:R-:W-:-:S02]  /*54d0*/  ISETP.GE.AND P1, PT, R7, RZ, PT ;  /* 0x000000ff0700720c */ /* 0x000fc40003f26270 */
[----:B------:R-:W-:Y:S01]  /*54e0*/  IMAD.MOV R10, RZ, RZ, -R10 ;  /* 0x000000ffff0a7224 */ /* 0x000fe200078e0a0a */
[----:B------:R1:W-:Y:S01]  /*54f0*/  STL [R1+0x88], R3 ;  /* 0x0000880301007387 */ /* 0x0003e20000100800 */
[----:B------:R-:W-:Y:S02]  /*5500*/  @!P0 IMAD.IADD R12, R12, 0x1, -R0 ;  /* 0x000000010c0c8824 */ /* 0x000fe400078e0a00 */
[----:B------:R-:W-:Y:S02]  /*5510*/  IMAD R4, R0, R10, R4 ;  /* 0x0000000a00047224 */ /* 0x000fe400078e0204 */
[----:B------:R-:W-:Y:S01]  /*5520*/  @!P6 IMAD.IADD R22, R22, 0x1, -R0 ;  /* 0x000000011616e824 */ /* 0x000fe200078e0a00 */
[----:B------:R-:W-:Y:S01]  /*5530*/  ISETP.GT.U32.AND P0, PT, R0, R12, PT ;  /* 0x0000000c0000720c */ /* 0x000fe20003f04070 */
[----:B0-----:R-:W-:Y:S01]  /*5540*/  IMAD.HI.U32 R8, R18, R6, RZ ;  /* 0x0000000612087227 */ /* 0x001fe200078e00ff */
[----:B------:R-:W-:Y:S02]  /*5550*/  ISETP.GE.AND P6, PT, R2, RZ, PT ;  /* 0x000000ff0200720c */ /* 0x000fe40003fc6270 */
[----:B------:R-:W-:Y:S01]  /*5560*/  IABS R2, R2 ;  /* 0x0000000200027213 */ /* 0x000fe20000000000 */
[----:B-1----:R-:W-:-:S02]  /*5570*/  IMAD.MOV.U32 R3, RZ, RZ, R26 ;  /* 0x000000ffff037224 */ /* 0x002fc400078e001a */
[----:B------:R-:W-:Y:S02]  /*5580*/  VIADD R9, R5, 0x8c ;  /* 0x0000008c05097836 */ /* 0x000fe40000000000 */
[----:B------:R-:W-:Y:S02]  /*5590*/  IMAD.MOV R8, RZ, RZ, -R8 ;  /* 0x000000ffff087224 */ /* 0x000fe400078e0a08 */
[----:B------:R-:W-:Y:S01]  /*55a0*/  @!P4 IMAD.MOV R3, RZ, RZ, -R3 ;  /* 0x000000ffff03c224 */ /* 0x000fe200078e0a03 */
[----:B------:R-:W-:Y:S01]  /*55b0*/  ISETP.GT.U32.AND P4, PT, R0, R4, PT ;  /* 0x000000040000720c */ /* 0x000fe20003f84070 */
[----:B------:R-:W-:Y:S01]  /*55c0*/  IMAD.MOV.U32 R14, RZ, RZ, R22 ;  /* 0x000000ffff0e7224 */ /* 0x000fe200078e0016 */
[----:B------:R-:W-:Y:S01]  /*55d0*/  IABS R13, R9 ;  /* 0x00000009000d7213 */ /* 0x000fe20000000000 */
[----:B------:R-:W-:-:S04]  /*55e0*/  IMAD.HI.U32 R11, R18, R2, RZ ;  /* 0x00000002120b7227 */ /* 0x000fc800078e00ff */
[C---:B------:R-:W-:Y:S02]  /*55f0*/  IMAD R6, R0.reuse, R8, R6 ;  /* 0x0000000800067224 */ /* 0x040fe400078e0206 */
[----:B------:R-:W-:Y:S02]  /*5600*/  @!P3 IMAD.MOV R14, RZ, RZ, -R14 ;  /* 0x000000ffff0eb224 */ /* 0x000fe400078e0a0e */
[----:B------:R-:W-:Y:S01]  /*5610*/  IMAD.MOV R11, RZ, RZ, -R11 ;  /* 0x000000ffff0b7224 */ /* 0x000fe200078e0a0b */
[----:B------:R-:W-:Y:S01]  /*5620*/  ISETP.GT.U32.AND P3, PT, R0, R6, PT ;  /* 0x000000060000720c */ /* 0x000fe20003f64070 */
[----:B------:R-:W-:Y:S01]  /*5630*/  IMAD.HI.U32 R10, R18, R13, RZ ;  /* 0x0000000d120a7227 */ /* 0x000fe200078e00ff */
[----:B------:R-:W-:Y:S03]  /*5640*/  STL [R1+0x84], R14 ;  /* 0x0000840e01007387 */ /* 0x000fe60000100800 */
[----:B------:R-:W-:Y:S01]  /*5650*/  VIADD R22, R5, 0x84 ;  /* 0x0000008405167836 */ /* 0x000fe20000000000 */
[----:B------:R0:W-:Y:S01]  /*5660*/  STL [R1+0x80], R3 ;  /* 0x0000800301007387 */ /* 0x0001e20000100800 */
[----:B------:R-:W-:-:S02]  /*5670*/  @!P0 IMAD.IADD R12, R12, 0x1, -R0 ;  /* 0x000000010c0c8824 */ /* 0x000fc400078e0a00 */
[----:B------:R-:W-:Y:S01]  /*5680*/  IMAD R2, R0, R11, R2 ;  /* 0x0000000b00027224 */ /* 0x000fe200078e0202 */
[----:B------:R-:W-:Y:S01]  /*5690*/  IABS R16, R22 ;  /* 0x0000001600107213 */ /* 0x000fe20000000000 */
[----:B------:R-:W-:Y:S02]  /*56a0*/  IMAD.MOV R10, RZ, RZ, -R10 ;  /* 0x000000ffff0a7224 */ /* 0x000fe400078e0a0a */
[----:B------:R-:W-:Y:S01]  /*56b0*/  @!P4 IMAD.IADD R4, R4, 0x1, -R0 ;  /* 0x000000010404c824 */ /* 0x000fe200078e0a00 */
[C---:B------:R-:W-:Y:S01]  /*56c0*/  ISETP.GT.U32.AND P0, PT, R0.reuse, R2, PT ;  /* 0x000000020000720c */ /* 0x040fe20003f04070 */
[----:B------:R-:W-:Y:S02]  /*56d0*/  IMAD R13, R0, R10, R13 ;  /* 0x0000000a000d7224 */ /* 0x000fe400078e020d */
[----:B0-----:R-:W-:Y:S02]  /*56e0*/  IMAD.MOV.U32 R3, RZ, RZ, R12 ;  /* 0x000000ffff037224 */ /* 0x001fe400078e000c */
[----:B------:R-:W-:-:S04]  /*56f0*/  IMAD.HI.U32 R17, R18, R16, RZ ;  /* 0x0000001012117227 */ /* 0x000fc800078e00ff */
[----:B------:R-:W-:Y:S01]  /*5700*/  @!P2 IMAD.MOV R3, RZ, RZ, -R3 ;  /* 0x000000ffff03a224 */ /* 0x000fe200078e0a03 */
[----:B------:R-:W-:Y:S01]  /*5710*/  ISETP.GT.U32.AND P2, PT, R0, R4, PT ;  /* 0x000000040000720c */ /* 0x000fe20003f44070 */
[----:B------:R-:W-:Y:S01]  /*5720*/  @!P3 IMAD.IADD R6, R6, 0x1, -R0 ;  /* 0x000000010606b824 */ /* 0x000fe200078e0a00 */
[C---:B------:R-:W-:Y:S01]  /*5730*/  ISETP.GT.U32.AND P3, PT, R0.reuse, R13, PT ;  /* 0x0000000d0000720c */ /* 0x040fe20003f64070 */
[----:B------:R-:W-:Y:S01]  /*5740*/  IMAD.MOV R17, RZ, RZ, -R17 ;  /* 0x000000ffff117224 */ /* 0x000fe200078e0a11 */
[----:B------:R0:W-:Y:S01]  /*5750*/  STL [R1+0x7c], R3 ;  /* 0x00007c0301007387 */ /* 0x0001e20000100800 */
[C---:B------:R-:W-:Y:S01]  /*5760*/  VIADD R7, R5.reuse, 0x88 ;  /* 0x0000008805077836 */ /* 0x040fe20000000000 */
[C---:B------:R-:W-:Y:S01]  /*5770*/  ISETP.GT.U32.AND P4, PT, R0.reuse, R6, PT ;  /* 0x000000060000720c */ /* 0x040fe20003f84070 */
[----:B------:R-:W-:Y:S02]  /*5780*/  VIADD R14, R5, 0x80 ;  /* 0x00000080050e7836 */ /* 0x000fe40000000000 */
[----:B------:R-:W-:Y:S01]  /*5790*/  IMAD R16, R0, R17, R16 ;  /* 0x0000001100107224 */ /* 0x000fe200078e0210 */
[----:B------:R-:W-:Y:S01]  /*57a0*/  IABS R8, R7 ;  /* 0x0000000700087213 */ /* 0x000fe20000000000 */
[--C-:B------:R-:W-:Y:S01]  /*57b0*/  @!P0 IMAD.IADD R2, R2, 0x1, -R0.reuse ;  /* 0x0000000102028824 */ /* 0x100fe200078e0a00 */
[----:B------:R-:W-:Y:S01]  /*57c0*/  IABS R10, R14 ;  /* 0x0000000e000a7213 */ /* 0x000fe20000000000 */
[--C-:B------:R-:W-:Y:S01]  /*57d0*/  @!P2 IMAD.IADD R4, R4, 0x1, -R0.reuse ;  /* 0x000000010404a824 */ /* 0x100fe200078e0a00 */
[C---:B------:R-:W-:Y:S01]  /*57e0*/  ISETP.GT.U32.AND P2, PT, R0.reuse, R16, PT ;  /* 0x000000100000720c */ /* 0x040fe20003f44070 */
[----:B------:R-:W-:Y:S01]  /*57f0*/  @!P3 IMAD.IADD R13, R13, 0x1, -R0 ;  /* 0x000000010d0db824 */ /* 0x000fe200078e0a00 */
[----:B------:R-:W-:Y:S01]  /*5800*/  ISETP.GT.U32.AND P0, PT, R0, R2, PT ;  /* 0x000000020000720c */ /* 0x000fe20003f04070 */
[----:B------:R-:W-:-:S03]  /*5810*/  IMAD.HI.U32 R11, R18, R8, RZ ;  /* 0x00000008120b7227 */ /* 0x000fc600078e00ff */
[----:B------:R-:W-:Y:S01]  /*5820*/  ISETP.GT.U32.AND P3, PT, R0, R13, PT ;  /* 0x0000000d0000720c */ /* 0x000fe20003f64070 */
[----:B------:R-:W-:Y:S02]  /*5830*/  IMAD.MOV.U32 R12, RZ, RZ, R10 ;  /* 0x000000ffff0c7224 */ /* 0x000fe400078e000a */
[----:B------:R-:W-:Y:S02]  /*5840*/  IMAD.MOV R11, RZ, RZ, -R11 ;  /* 0x000000ffff0b7224 */ /* 0x000fe400078e0a0b */
[----:B------:R-:W-:Y:S02]  /*5850*/  VIADD R10, R5, 0x78 ;  /* 0x00000078050a7836 */ /* 0x000fe40000000000 */
[----:B------:R-:W-:-:S03]  /*5860*/  IMAD.HI.U32 R17, R18, R12, RZ ;  /* 0x0000000c12117227 */ /* 0x000fc600078e00ff */
[----:B------:R-:W-:Y:S01]  /*5870*/  IABS R26, R10 ;  /* 0x0000000a001a7213 */ /* 0x000fe20000000000 */
[----:B------:R-:W-:Y:S02]  /*5880*/  @!P4 IMAD.IADD R6, R6, 0x1, -R0 ;  /* 0x000000010606c824 */ /* 0x000fe400078e0a00 */
[----:B------:R-:W-:Y:S02]  /*5890*/  IMAD R8, R0, R11, R8 ;  /* 0x0000000b00087224 */ /* 0x000fe400078e0208 */
[----:B------:R-:W-:Y:S02]  /*58a0*/  IMAD.MOV R17, RZ, RZ, -R17 ;  /* 0x000000ffff117224 */ /* 0x000fe400078e0a11 */
[----:B------:R-:W-:Y:S01]  /*58b0*/  @!P2 IMAD.IADD R16, R16, 0x1, -R0 ;  /* 0x000000011010a824 */ /* 0x000fe200078e0a00 */
[----:B------:R-:W-:Y:S01]  /*58c0*/  ISETP.GT.U32.AND P4, PT, R0, R8, PT ;  /* 0x000000080000720c */ /* 0x000fe20003f84070 */
[----:B0-----:R-:W-:Y:S01]  /*58d0*/  IMAD.MOV.U32 R3, RZ, RZ, R4 ;  /* 0x000000ffff037224 */ /* 0x001fe200078e0004 */
[----:B------:R-:W-:Y:S01]  /*58e0*/  ISETP.GE.AND P2, PT, R22, RZ, PT ;  /* 0x000000ff1600720c */ /* 0x000fe20003f46270 */
[----:B------:R-:W-:Y:S01]  /*58f0*/  @!P0 IMAD.IADD R2, R2, 0x1, -R0 ;  /* 0x0000000102028824 */ /* 0x000fe200078e0a00 */
[----:B------:R-:W-:Y:S01]  /*5900*/  ISETP.GE.AND P0, PT, R9, RZ, PT ;  /* 0x000000ff0900720c */ /* 0x000fe20003f06270 */
[----:B------:R-:W-:-:S02]  /*5910*/  IMAD.MOV.U32 R15, RZ, RZ, R6 ;  /* 0x000000ffff0f7224 */ /* 0x000fc400078e0006 */
[C---:B------:R-:W-:Y:S02]  /*5920*/  IMAD R9, R0.reuse, R17, R12 ;  /* 0x0000001100097224 */ /* 0x040fe400078e020c */
[----:B------:R-:W-:Y:S01]  /*5930*/  @!P1 IMAD.MOV R3, RZ, RZ, -R3 ;  /* 0x000000ffff039224 */ /* 0x000fe200078e0a03 */
[----:B------:R-:W-:Y:S01]  /*5940*/  ISETP.GT.U32.AND P1, PT, R0, R16, PT ;  /* 0x000000100000720c */ /* 0x000fe20003f24070 */
[----:B------:R-:W-:Y:S02]  /*5950*/  VIADD R11, R5, 0x7c ;  /* 0x0000007c050b7836 */ /* 0x000fe40000000000 */
[----:B------:R-:W-:-:S03]  /*5960*/  IMAD.HI.U32 R6, R18, R26, RZ ;  /* 0x0000001a12067227 */ /* 0x000fc600078e00ff */
[----:B------:R-:W-:Y:S01]  /*5970*/  IABS R20, R11 ;  /* 0x0000000b00147213 */ /* 0x000fe20000000000 */
[----:B------:R-:W-:Y:S02]  /*5980*/  @!P5 IMAD.MOV R15, RZ, RZ, -R15 ;  /* 0x000000ffff0fd224 */ /* 0x000fe400078e0a0f */
[----:B------:R-:W-:Y:S01]  /*5990*/  @!P3 IMAD.IADD R13, R13, 0x1, -R0 ;  /* 0x000000010d0db824 */ /* 0x000fe200078e0a00 */
[----:B------:R-:W-:Y:S01]  /*59a0*/  ISETP.GT.U32.AND P3, PT, R0, R9, PT ;  /* 0x000000090000720c */ /* 0x000fe20003f64070 */
[----:B------:R-:W-:Y:S01]  /*59b0*/  @!P6 IMAD.MOV R2, RZ, RZ, -R2 ;  /* 0x000000ffff02e224 */ /* 0x000fe200078e0a02 */
[----:B------:R-:W-:Y:S01]  /*59c0*/  STL [R1+0x78], R15 ;  /* 0x0000780f01007387 */ /* 0x000fe20000100800 */
[----:B------:R-:W-:Y:S02]  /*59d0*/  IMAD.MOV R6, RZ, RZ, -R6 ;  /* 0x000000ffff067224 */ /* 0x000fe400078e0a06 */
[----:B------:R-:W-:Y:S01]  /*59e0*/  IMAD.HI.U32 R17, R18, R20, RZ ;  /* 0x0000001412117227 */ /* 0x000fe200078e00ff */
[----:B------:R-:W-:Y:S03]  /*59f0*/  STL [R1+0x15c], R3 ;  /* 0x00015c0301007387 */ /* 0x000fe60000100800 */
[--C-:B------:R-:W-:Y:S01]  /*5a00*/  @!P4 IMAD.IADD R8, R8, 0x1, -R0.reuse ;  /* 0x000000010808c824 */ /* 0x100fe200078e0a00 */
[----:B------:R0:W-:Y:S01]  /*5a10*/  STL [R1+0x70], R2 ;  /* 0x0000700201007387 */ /* 0x0001e20000100800 */
[----:B------:R-:W-:Y:S01]  /*5a20*/  @!P1 IMAD.IADD R16, R16, 0x1, -R0 ;  /* 0x0000000110109824 */ /* 0x000fe200078e0a00 */
[----:B------:R-:W-:Y:S01]  /*5a30*/  ISETP.GE.AND P4, PT, R7, RZ, PT ;  /* 0x000000ff0700720c */ /* 0x000fe20003f86270 */
[----:B------:R-:W-:-:S02]  /*5a40*/  IMAD.MOV R7, RZ, RZ, -R17 ;  /* 0x000000ffff077224 */ /* 0x000fc400078e0a11 */
[----:B------:R-:W-:Y:S01]  /*5a50*/  @!P3 IMAD.IADD R9, R9, 0x1, -R0 ;  /* 0x000000010909b824 */ /* 0x000fe200078e0a00 */
[C---:B------:R-:W-:Y:S01]  /*5a60*/  ISETP.GT.U32.AND P3, PT, R0.reuse, R8, PT ;  /* 0x000000080000720c */ /* 0x040fe20003f64070 */
[C---:B------:R-:W-:Y:S02]  /*5a70*/  IMAD R7, R0.reuse, R7, R20 ;  /* 0x0000000700077224 */ /* 0x040fe400078e0214 */
[----:B------:R-:W-:Y:S01]  /*5a80*/  VIADD R12, R5, 0x74 ;  /* 0x00000074050c7836 */ /* 0x000fe20000000000 */
[C---:B------:R-:W-:Y:S01]  /*5a90*/  ISETP.GT.U32.AND P5, PT, R0.reuse, R9, PT ;  /* 0x000000090000720c */ /* 0x040fe20003fa4070 */
[C---:B0-----:R-:W-:Y:S01]  /*5aa0*/  IMAD R2, R0.reuse, R6, R26 ;  /* 0x0000000600027224 */ /* 0x041fe200078e021a */
[C---:B------:R-:W-:Y:S01]  /*5ab0*/  ISETP.GT.U32.AND P6, PT, R0.reuse, R7, PT ;  /* 0x000000070000720c */ /* 0x040fe20003fc4070 */
[----:B------:R-:W-:Y:S01]  /*5ac0*/  IMAD.MOV.U32 R3, RZ, RZ, R13 ;  /* 0x000000ffff037224 */ /* 0x000fe200078e000d */
[----:B------:R-:W-:Y:S01]  /*5ad0*/  IABS R17, R12 ;  /* 0x0000000c00117213 */ /* 0x000fe20000000000 */
[----:B------:R-:W-:Y:S01]  /*5ae0*/  @!P2 IMAD.MOV R16, RZ, RZ, -R16 ;  /* 0x000000ffff10a224 */ /* 0x000fe200078e0a10 */
[----:B------:R-:W-:Y:S01]  /*5af0*/  ISETP.GT.U32.AND P1, PT, R0, R2, PT ;  /* 0x000000020000720c */ /* 0x000fe20003f24070 */
[----:B------:R-:W-:Y:S01]  /*5b00*/  @!P0 IMAD.MOV R3, RZ, RZ, -R3 ;  /* 0x000000ffff038224 */ /* 0x000fe200078e0a03 */
[----:B------:R-:W-:Y:S01]  /*5b10*/  ISETP.GE.AND P0, PT, R14, RZ, PT ;  /* 0x000000ff0e00720c */ /* 0x000fe20003f06270 */
[----:B------:R-:W-:Y:S01]  /*5b20*/  @!P3 IMAD.IADD R8, R8, 0x1, -R0 ;  /* 0x000000010808b824 */ /* 0x000fe200078e0a00 */
[----:B------:R-:W-:Y:S01]  /*5b30*/  ISETP.GE.AND P3, PT, R11, RZ, PT ;  /* 0x000000ff0b00720c */ /* 0x000fe20003f66270 */
[----:B------:R-:W-:Y:S01]  /*5b40*/  IMAD.HI.U32 R4, R18, R17, RZ ;  /* 0x0000001112047227 */ /* 0x000fe200078e00ff */
[----:B------:R0:W-:Y:S03]  /*5b50*/  STL [R1+0x14c], R3 ;  /* 0x00014c0301007387 */ /* 0x0001e60000100800 */
[----:B------:R-:W-:-:S02]  /*5b60*/  IMAD.MOV R4, RZ, RZ, -R4 ;  /* 0x000000ffff047224 */ /* 0x000fc400078e0a04 */
[--C-:B------:R-:W-:Y:S02]  /*5b70*/  @!P6 IMAD.IADD R7, R7, 0x1, -R0.reuse ;  /* 0x000000010707e824 */ /* 0x100fe400078e0a00 */
[--C-:B------:R-:W-:Y:S02]  /*5b80*/  @!P1 IMAD.IADD R2, R2, 0x1, -R0.reuse ;  /* 0x0000000102029824 */ /* 0x100fe400078e0a00 */
[----:B------:R-:W-:Y:S01]  /*5b90*/  @!P5 IMAD.IADD R9, R9, 0x1, -R0 ;  /* 0x000000010909d824 */ /* 0x000fe200078e0a00 */
[C---:B------:R-:W-:Y:S01]  /*5ba0*/  ISETP.GT.U32.AND P6, PT, R0.reuse, R7, PT ;  /* 0x000000070000720c */ /* 0x040fe20003fc4070 */
[----:B0-----:R-:W-:Y:S01]  /*5bb0*/  IMAD.MOV.U32 R3, RZ, RZ, R8 ;  /* 0x000000ffff037224 */ /* 0x001fe200078e0008 */
[----:B------:R-:W-:Y:S01]  /*5bc0*/  ISETP.GT.U32.AND P2, PT, R0, R2, PT ;  /* 0x000000020000720c */ /* 0x000fe20003f44070 */
[----:B------:R-:W-:Y:S01]  /*5bd0*/  VIADD R8, R5, 0x70 ;  /* 0x0000007005087836 */ /* 0x000fe20000000000 */
[----:B------:R-:W-:Y:S01]  /*5be0*/  ISETP.GE.AND P5, PT, R10, RZ, PT ;  /* 0x000000ff0a00720c */ /* 0x000fe20003fa6270 */
[----:B------:R-:W-:-:S02]  /*5bf0*/  IMAD R4, R0, R4, R17 ;  /* 0x0000000400047224 */ /* 0x000fc400078e0211 */
[----:B------:R-:W-:Y:S01]  /*5c00*/  VIADD R6, R5, 0x6c ;  /* 0x0000006c05067836 */ /* 0x000fe20000000000 */
[----:B------:R-:W-:Y:S01]  /*5c10*/  ISETP.GE.AND P1, PT, R8, RZ, PT ;  /* 0x000000ff0800720c */ /* 0x000fe20003f26270 */
[----:B------:R-:W-:Y:S01]  /*5c20*/  @!P0 IMAD.MOV R9, RZ, RZ, -R9 ;  /* 0x000000ffff098224 */ /* 0x000fe200078e0a09 */
[----:B------:R-:W-:Y:S01]  /*5c30*/  IABS R8, R8 ;  /* 0x0000000800087213 */ /* 0x000fe20000000000 */
[----:B------:R-:W-:Y:S01]  /*5c40*/  @!P4 IMAD.MOV R3, RZ, RZ, -R3 ;  /* 0x000000ffff03c224 */ /* 0x000fe200078e0a03 */
[----:B------:R-:W-:Y:S01]  /*5c50*/  ISETP.GE.AND P0, PT, R6, RZ, PT ;  /* 0x000000ff0600720c */ /* 0x000fe20003f06270 */
[--C-:B------:R-:W-:Y:S01]  /*5c60*/  @!P6 IMAD.IADD R7, R7, 0x1, -R0.reuse ;  /* 0x000000010707e824 */ /* 0x100fe200078e0a00 */
[----:B------:R-:W-:Y:S01]  /*5c70*/  IABS R13, R6 ;  /* 0x00000006000d7213 */ /* 0x000fe20000000000 */
[----:B------:R-:W-:Y:S01]  /*5c80*/  @!P2 IMAD.IADD R2, R2, 0x1, -R0 ;  /* 0x000000010202a824 */ /* 0x000fe200078e0a00 */
[----:B------:R-:W-:Y:S01]  /*5c90*/  ISETP.GT.U32.AND P2, PT, R0, R4, PT ;  /* 0x000000040000720c */ /* 0x000fe20003f44070 */
[----:B------:R-:W-:Y:S01]  /*5ca0*/  IMAD.MOV.U32 R6, RZ, RZ, R8 ;  /* 0x000000ffff067224 */ /* 0x000fe200078e0008 */
[----:B------:R-:W-:Y:S01]  /*5cb0*/  ISETP.GE.AND P4, PT, R12, RZ, PT ;  /* 0x000000ff0c00720c */ /* 0x000fe20003f86270 */
[----:B------:R-:W-:Y:S01]  /*5cc0*/  VIADD R12, R5, 0x68 ;  /* 0x00000068050c7836 */ /* 0x000fe20000000000 */
[----:B------:R0:W-:Y:S01]  /*5cd0*/  STL [R1+0x60], R3 ;  /* 0x0000600301007387 */ /* 0x0001e20000100800 */
[----:B------:R-:W-:-:S03]  /*5ce0*/  IMAD.HI.U32 R22, R18, R6, RZ ;  /* 0x0000000612167227 */ /* 0x000fc600078e00ff */
[----:B------:R-:W-:Y:S01]  /*5cf0*/  ISETP.GE.AND P6, PT, R12, RZ, PT ;  /* 0x000000ff0c00720c */ /* 0x000fe20003fc6270 */
[----:B------:R-:W-:Y:S01]  /*5d00*/  IMAD.MOV R22, RZ, RZ, -R22 ;  /* 0x000000ffff167224 */ /* 0x000fe200078e0a16 */
[----:B------:R-:W-:Y:S01]  /*5d10*/  IABS R12, R12 ;  /* 0x0000000c000c7213 */ /* 0x000fe20000000000 */
[----:B------:R-:W-:Y:S01]  /*5d20*/  VIADD R14, R5, 0x64 ;  /* 0x00000064050e7836 */ /* 0x000fe20000000000 */
[----:B------:R-:W-:Y:S01]  /*5d30*/  STL [R1+0x758], R16 ;  /* 0x0007581001007387 */ /* 0x000fe20000100800 */
[----:B------:R-:W-:Y:S02]  /*5d40*/  IMAD R6, R0, R22, R6 ;  /* 0x0000001600067224 */ /* 0x000fe400078e0206 */
[----:B0-----:R-:W-:Y:S01]  /*5d50*/  IMAD.MOV.U32 R3, RZ, RZ, R7 ;  /* 0x000000ffff037224 */ /* 0x001fe200078e0007 */
[----:B------:R-:W-:Y:S01]  /*5d60*/  IABS R11, R14 ;  /* 0x0000000e000b7213 */ /* 0x000fe20000000000 */
[----:B------:R-:W-:Y:S01]  /*5d70*/  @!P2 IMAD.IADD R4, R4, 0x1, -R0 ;  /* 0x000000010404a824 */ /* 0x000fe200078e0a00 */
[----:B------:R-:W-:Y:S01]  /*5d80*/  ISETP.GT.U32.AND P2, PT, R0, R6, PT ;  /* 0x000000060000720c */ /* 0x000fe20003f44070 */
[----:B------:R-:W-:Y:S01]  /*5d90*/  IMAD.HI.U32 R20, R18, R13, RZ ;  /* 0x0000000d12147227 */ /* 0x000fe200078e00ff */
[----:B------:R-:W-:Y:S03]  /*5da0*/  STL [R1+0x75c], R9 ;  /* 0x00075c0901007387 */ /* 0x000fe60000100800 */
[----:B------:R-:W-:Y:S01]  /*5db0*/  @!P3 IMAD.MOV R3, RZ, RZ, -R3 ;  /* 0x000000ffff03b224 */ /* 0x000fe200078e0a03 */
[----:B------:R-:W-:Y:S01]  /*5dc0*/  ISETP.GT.U32.AND P3, PT, R0, R4, PT ;  /* 0x000000040000720c */ /* 0x000fe20003f64070 */
[----:B------:R-:W-:-:S03]  /*5dd0*/  IMAD.HI.U32 R10, R18, R12, RZ ;  /* 0x0000000c120a7227 */ /* 0x000fc600078e00ff */
[----:B------:R0:W-:Y:S01]  /*5de0*/  STL [R1+0x14], R3 ;  /* 0x0000140301007387 */ /* 0x0001e20000100800 */
[----:B------:R-:W-:Y:S02]  /*5df0*/  IMAD.MOV R20, RZ, RZ, -R20 ;  /* 0x000000ffff147224 */ /* 0x000fe400078e0a14 */
[----:B------:R-:W-:Y:S02]  /*5e00*/  IMAD.MOV R10, RZ, RZ, -R10 ;  /* 0x000000ffff0a7224 */ /* 0x000fe400078e0a0a */
[C---:B------:R-:W-:Y:S02]  /*5e10*/  IMAD R13, R0.reuse, R20, R13 ;  /* 0x00000014000d7224 */ /* 0x040fe400078e020d */
[----:B------:R-:W-:Y:S02]  /*5e20*/  IMAD R12, R0, R10, R12 ;  /* 0x0000000a000c7224 */ /* 0x000fe400078e020c */
[----:B------:R-:W-:-:S04]  /*5e30*/  IMAD.HI.U32 R10, R18, R11, RZ ;  /* 0x0000000b120a7227 */ /* 0x000fc800078e00ff */
[----:B0-----:R-:W-:Y:S02]  /*5e40*/  IMAD.MOV.U32 R3, RZ, RZ, R2 ;  /* 0x000000ffff037224 */ /* 0x001fe400078e0002 */
[----:B------:R-:W-:Y:S02]  /*5e50*/  VIADD R17, R5, 0x60 ;  /* 0x0000006005117836 */ /* 0x000fe40000000000 */
[----:B------:R-:W-:Y:S01]  /*5e60*/  @!P5 IMAD.MOV R3, RZ, RZ, -R3 ;  /* 0x000000ffff03d224 */ /* 0x000fe200078e0a03 */
[----:B------:R-:W-:Y:S01]  /*5e70*/  ISETP.GT.U32.AND P5, PT, R0, R13, PT ;  /* 0x0000000d0000720c */ /* 0x000fe20003fa4070 */
[----:B------:R-:W-:Y:S01]  /*5e80*/  IMAD.MOV R10, RZ, RZ, -R10 ;  /* 0x000000ffff0a7224 */ /* 0x000fe200078e0a0a */
[----:B------:R-:W-:Y:S01]  /*5e90*/  IABS R8, R17 ;  /* 0x0000001100087213 */ /* 0x000fe20000000000 */
[--C-:B------:R-:W-:Y:S01]  /*5ea0*/  @!P3 IMAD.IADD R4, R4, 0x1, -R0.reuse ;  /* 0x000000010404b824 */ /* 0x100fe200078e0a00 */
[----:B------:R0:W-:Y:S01]  /*5eb0*/  STL [R1+0xf8], R3 ;  /* 0x0000f80301007387 */ /* 0x0001e20000100800 */
[----:B------:R-:W-:Y:S01]  /*5ec0*/  @!P2 IMAD.IADD R6, R6, 0x1, -R0 ;  /* 0x000000010606a824 */ /* 0x000fe200078e0a00 */
[C---:B------:R-:W-:Y:S01]  /*5ed0*/  ISETP.GT.U32.AND P3, PT, R0.reuse, R12, PT ;  /* 0x0000000c0000720c */ /* 0x040fe20003f64070 */
[----:B------:R-:W-:-:S02]  /*5ee0*/  IMAD R11, R0, R10, R11 ;  /* 0x0000000a000b7224 */ /* 0x000fc400078e020b */
[----:B------:R-:W-:Y:S01]  /*5ef0*/  IMAD.HI.U32 R7, R18, R8, RZ ;  /* 0x0000000812077227 */ /* 0x000fe200078e00ff */
[----:B------:R-:W-:-:S03]  /*5f00*/  ISETP.GT.U32.AND P2, PT, R0, R6, PT ;  /* 0x000000060000720c */ /* 0x000fc60003f44070 */
[----:B------:R-:W-:Y:S02]  /*5f10*/  VIADD R20, R5, 0x5c ;  /* 0x0000005c05147836 */ /* 0x000fe40000000000 */
[----:B0-----:R-:W-:Y:S02]  /*5f20*/  IMAD.MOV.U32 R3, RZ, RZ, R4 ;  /* 0x000000ffff037224 */ /* 0x001fe400078e0004 */
[----:B------:R-:W-:Y:S01]  /*5f30*/  IMAD.MOV R2, RZ, RZ, -R7 ;  /* 0x000000ffff027224 */ /* 0x000fe200078e0a07 */
[----:B------:R-:W-:Y:S01]  /*5f40*/  IABS R7, R20 ;  /* 0x0000001400077213 */ /* 0x000fe20000000000 */
[----:B------:R-:W-:Y:S01]  /*5f50*/  @!P4 IMAD.MOV R3, RZ, RZ, -R3 ;  /* 0x000000ffff03c224 */ /* 0x000fe200078e0a03 */
[----:B------:R-:W-:Y:S01]  /*5f60*/  ISETP.GT.U32.AND P4, PT, R0, R11, PT ;  /* 0x0000000b0000720c */ /* 0x000fe20003f84070 */
[--C-:B------:R-:W-:Y:S02]  /*5f70*/  @!P5 IMAD.IADD R13, R13, 0x1, -R0.reuse ;  /* 0x000000010d0dd824 */ /* 0x100fe400078e0a00 */
[----:B------:R-:W-:Y:S01]  /*5f80*/  IMAD.HI.U32 R26, R18, R7, RZ ;  /* 0x00000007121a7227 */ /* 0x000fe200078e00ff */
[----:B------:R0:W-:Y:S02]  /*5f90*/  STL [R1+0xf0], R3 ;  /* 0x0000f00301007387 */ /* 0x0001e40000100800 */
[----:B------:R-:W-:Y:S01]  /*5fa0*/  ISETP.GT.U32.AND P5, PT, R0, R13, PT ;  /* 0x0000000d0000720c */ /* 0x000fe20003fa4070 */
[----:B------:R-:W-:-:S02]  /*5fb0*/  @!P2 IMAD.IADD R6, R6, 0x1, -R0 ;  /* 0x000000010606a824 */ /* 0x000fc400078e0a00 */
[C---:B------:R-:W-:Y:S02]  /*5fc0*/  IMAD R2, R0.reuse, R2, R8 ;  /* 0x0000000200027224 */ /* 0x040fe400078e0208 */
[----:B------:R-:W-:Y:S02]  /*5fd0*/  VIADD R8, R5, 0x58 ;  /* 0x0000005805087836 */ /* 0x000fe40000000000 */
[----:B------:R-:W-:Y:S01]  /*5fe0*/  IMAD.MOV R26, RZ, RZ, -R26 ;  /* 0x000000ffff1a7224 */ /* 0x000fe200078e0a1a */
[----:B------:R-:W-:Y:S01]  /*5ff0*/  ISETP.GT.U32.AND P2, PT, R0, R2, PT ;  /* 0x000000020000720c */ /* 0x000fe20003f44070 */
[----:B0-----:R-:W-:Y:S01]  /*6000*/  IMAD.MOV.U32 R3, RZ, RZ, R6 ;  /* 0x000000ffff037224 */ /* 0x001fe200078e0006 */
[----:B------:R-:W-:Y:S01]  /*6010*/  IABS R22, R8 ;  /* 0x0000000800167213 */ /* 0x000fe20000000000 */
[----:B------:R-:W-:Y:S01]  /*6020*/  @!P4 IMAD.IADD R11, R11, 0x1, -R0 ;  /* 0x000000010b0bc824 */ /* 0x000fe200078e0a00 */
[----:B------:R-:W-:Y:S01]  /*6030*/  ISETP.GE.AND P4, PT, R14, RZ, PT ;  /* 0x000000ff0e00720c */ /* 0x000fe20003f86270 */
[----:B------:R-:W-:-:S02]  /*6040*/  VIADD R10, R5, 0x54 ;  /* 0x00000054050a7836 */ /* 0x000fc40000000000 */
[C---:B------:R-:W-:Y:S02]  /*6050*/  IMAD R7, R0.reuse, R26, R7 ;  /* 0x0000001a00077224 */ /* 0x040fe400078e0207 */
[----:B------:R-:W-:Y:S01]  /*6060*/  @!P1 IMAD.MOV R3, RZ, RZ, -R3 ;  /* 0x000000ffff039224 */ /* 0x000fe200078e0a03 */
[----:B------:R-:W-:Y:S01]  /*6070*/  ISETP.GT.U32.AND P1, PT, R0, R11, PT ;  /* 0x0000000b0000720c */ /* 0x000fe20003f24070 */
[--C-:B------:R-:W-:Y:S01]  /*6080*/  @!P3 IMAD.IADD R12, R12, 0x1, -R0.reuse ;  /* 0x000000010c0cb824 */ /* 0x100fe200078e0a00 */
[----:B------:R-:W-:Y:S01]  /*6090*/  IABS R4, R10 ;  /* 0x0000000a00047213 */ /* 0x000fe20000000000 */
[----:B------:R-:W-:Y:S01]  /*60a0*/  @!P5 IMAD.IADD R13, R13, 0x1, -R0 ;  /* 0x000000010d0dd824 */ /* 0x000fe200078e0a00 */
[----:B------:R-:W-:Y:S01]  /*60b0*/  ISETP.GT.U32.AND P5, PT, R0, R7, PT ;  /* 0x000000070000720c */ /* 0x000fe20003fa4070 */
[----:B------:R-:W-:Y:S01]  /*60c0*/  IMAD.HI.U32 R26, R18, R22, RZ ;  /* 0x00000016121a7227 */ /* 0x000fe200078e00ff */
[----:B------:R0:W-:Y:S01]  /*60d0*/  STL [R1+0xb4], R3 ;  /* 0x0000b40301007387 */ /* 0x0001e20000100800 */
[----:B------:R-:W-:-:S02]  /*60e0*/  ISETP.GT.U32.AND P3, PT, R0, R12, PT ;  /* 0x0000000c0000720c */ /* 0x000fc40003f64070 */
[----:B------:R-:W-:-:S04]  /*60f0*/  IMAD.HI.U32 R27, R18, R4, RZ ;  /* 0x00000004121b7227 */ /* 0x000fc800078e00ff */
[----:B------:R-:W-:Y:S02]  /*6100*/  IMAD.MOV R26, RZ, RZ, -R26 ;  /* 0x000000ffff1a7224 */ /* 0x000fe400078e0a1a */
[----:B------:R-:W-:Y:S02]  /*6110*/  IMAD.MOV R27, RZ, RZ, -R27 ;  /* 0x000000ffff1b7224 */ /* 0x000fe400078e0a1b */
[----:B0-----:R-:W-:Y:S02]  /*6120*/  IMAD.MOV.U32 R3, RZ, RZ, R13 ;  /* 0x000000ffff037224 */ /* 0x001fe400078e000d */
[----:B------:R-:W-:Y:S01]  /*6130*/  @!P2 IMAD.IADD R2, R2, 0x1, -R0 ;  /* 0x000000010202a824 */ /* 0x000fe200078e0a00 */
[----:B------:R-:W-:Y:S01]  /*6140*/  ISETP.GE.AND P2, PT, R20, RZ, PT ;  /* 0x000000ff1400720c */ /* 0x000fe20003f46270 */
[----:B------:R-:W-:Y:S02]  /*6150*/  @!P0 IMAD.MOV R3, RZ, RZ, -R3 ;  /* 0x000000ffff038224 */ /* 0x000fe400078e0a03 */
[----:B------:R-:W-:-:S02]  /*6160*/  IMAD R6, R0, R26, R22 ;  /* 0x0000001a00067224 */ /* 0x000fc400078e0216 */
[----:B------:R-:W-:Y:S01]  /*6170*/  @!P1 IMAD.IADD R11, R11, 0x1, -R0 ;  /* 0x000000010b0b9824 */ /* 0x000fe200078e0a00 */
[----:B------:R0:W-:Y:S01]  /*6180*/  STL [R1+0x20], R3 ;  /* 0x0000200301007387 */ /* 0x0001e20000100800 */
[C---:B------:R-:W-:Y:S01]  /*6190*/  IMAD R4, R0.reuse, R27, R4 ;  /* 0x0000001b00047224 */ /* 0x040fe200078e0204 */
[C---:B------:R-:W-:Y:S01]  /*61a0*/  ISETP.GT.U32.AND P1, PT, R0.reuse, R6, PT ;  /* 0x000000060000720c */ /* 0x040fe20003f24070 */
[--C-:B------:R-:W-:Y:S01]  /*61b0*/  @!P5 IMAD.IADD R7, R7, 0x1, -R0.reuse ;  /* 0x000000010707d824 */ /* 0x100fe200078e0a00 */
[----:B------:R-:W-:Y:S01]  /*61c0*/  ISETP.GT.U32.AND P5, PT, R0, R2, PT ;  /* 0x000000020000720c */ /* 0x000fe20003fa4070 */
[----:B------:R-:W-:Y:S01]  /*61d0*/  @!P3 IMAD.IADD R12, R12, 0x1, -R0 ;  /* 0x000000010c0cb824 */ /* 0x000fe200078e0a00 */
[----:B------:R-:W-:Y:S01]  /*61e0*/  ISETP.GE.AND P3, PT, R17, RZ, PT ;  /* 0x000000ff1100720c */ /* 0x000fe20003f66270 */
[----:B------:R-:W-:Y:S01]  /*61f0*/  VIADD R14, R5, 0x50 ;  /* 0x00000050050e7836 */ /* 0x000fe20000000000 */
[----:B------:R-:W-:Y:S01]  /*6200*/  ISETP.GT.U32.AND P0, PT, R0, R7, PT ;  /* 0x000000070000720c */ /* 0x000fe20003f04070 */
[----:B------:R-:W-:-:S02]  /*6210*/  IMAD.MOV.U32 R9, RZ, RZ, R12 ;  /* 0x000000ffff097224 */ /* 0x000fc400078e000c */
[----:B0-----:R-:W-:Y:S01]  /*6220*/  IMAD.MOV.U32 R3, RZ, RZ, R11 ;  /* 0x000000ffff037224 */ /* 0x001fe200078e000b */
[----:B------:R-:W-:Y:S01]  /*6230*/  IABS R12, R14 ;  /* 0x0000000e000c7213 */ /* 0x000fe20000000000 */
[----:B------:R-:W-:Y:S01]  /*6240*/  @!P6 IMAD.MOV R9, RZ, RZ, -R9 ;  /* 0x000000ffff09e224 */ /* 0x000fe200078e0a09 */
[----:B------:R-:W-:Y:S01]  /*6250*/  ISETP.GE.AND P6, PT, R8, RZ, PT ;  /* 0x000000ff0800720c */ /* 0x000fe20003fc6270 */
[----:B------:R-:W-:Y:S01]  /*6260*/  @!P4 IMAD.MOV R3, RZ, RZ, -R3 ;  /* 0x000000ffff03c224 */ /* 0x000fe200078e0a03 */
[----:B------:R-:W-:Y:S01]  /*6270*/  ISETP.GT.U32.AND P4, PT, R0, R4, PT ;  /* 0x000000040000720c */ /* 0x000fe20003f84070 */
[--C-:B------:R-:W-:Y:S01]  /*6280*/  @!P5 IMAD.IADD R2, R2, 0x1, -R0.reuse ;  /* 0x000000010202d824 */ /* 0x100fe200078e0a00 */
[----:B------:R-:W-:Y:S01]  /*6290*/  STL [R1+0x34], R9 ;  /* 0x0000340901007387 */ /* 0x000fe20000100800 */
[----:B------:R-:W-:Y:S01]  /*62a0*/  @!P1 IMAD.IADD R6, R6, 0x1, -R0 ;  /* 0x0000000106069824 */ /* 0x000fe200078e0a00 */
[----:B------:R-:W-:Y:S01]  /*62b0*/  ISETP.GE.AND P5, PT, R10, RZ, PT ;  /* 0x000000ff0a00720c */ /* 0x000fe20003fa6270 */
[----:B------:R-:W-:Y:S01]  /*62c0*/  IMAD.HI.U32 R10, R18, R12, RZ ;  /* 0x0000000c120a7227 */ /* 0x000fe200078e00ff */
[----:B------:R0:W-:Y:S03]  /*62d0*/  STL [R1+0x38], R3 ;  /* 0x0000380301007387 */ /* 0x0001e60000100800 */
[----:B------:R-:W-:-:S02]  /*62e0*/  VIADD R13, R5, 0x4c ;  /* 0x0000004c050d7836 */ /* 0x000fc40000000000 */
[----:B------:R-:W-:Y:S02]  /*62f0*/  IMAD.MOV R10, RZ, RZ, -R10 ;  /* 0x000000ffff0a7224 */ /* 0x000fe400078e0a0a */
[--C-:B------:R-:W-:Y:S01]  /*6300*/  @!P4 IMAD.IADD R4, R4, 0x1, -R0.reuse ;  /* 0x000000010404c824 */ /* 0x100fe200078e0a00 */
[----:B------:R-:W-:Y:S01]  /*6310*/  ISETP.GT.U32.AND P4, PT, R0, R6, PT ;  /* 0x000000060000720c */ /* 0x000fe20003f84070 */
[----:B------:R-:W-:Y:S01]  /*6320*/  @!P0 IMAD.IADD R7, R7, 0x1, -R0 ;  /* 0x0000000107078824 */ /* 0x000fe200078e0a00 */
[----:B------:R-:W-:Y:S01]  /*6330*/  IABS R8, R13 ;  /* 0x0000000d00087213 */ /* 0x000fe20000000000 */
[----:B0-----:R-:W-:Y:S01]  /*6340*/  IMAD.MOV.U32 R3, RZ, RZ, R2 ;  /* 0x000000ffff037224 */ /* 0x001fe200078e0002 */
[----:B------:R-:W-:Y:S01]  /*6350*/  ISETP.GE.AND P0, PT, R14, RZ, PT ;  /* 0x000000ff0e00720c */ /* 0x000fe20003f06270 */
[C---:B------:R-:W-:Y:S01]  /*6360*/  IMAD R14, R0.reuse, R10, R12 ;  /* 0x0000000a000e7224 */ /* 0x040fe200078e020c */
[----:B------:R-:W-:Y:S01]  /*6370*/  ISETP.GE.AND P1, PT, R13, RZ, PT ;  /* 0x000000ff0d00720c */ /* 0x000fe20003f26270 */
[----:B------:R-:W-:Y:S01]  /*6380*/  @!P3 IMAD.MOV R3, RZ, RZ, -R3 ;  /* 0x000000ffff03b224 */ /* 0x000fe200078e0a03 */
[----:B------:R-:W-:Y:S01]  /*6390*/  ISETP.GT.U32.AND P3, PT, R0, R4, PT ;  /* 0x000000040000720c */ /* 0x000fe20003f64070 */
[----:B------:R-:W-:-:S03]  /*63a0*/  IMAD.HI.U32 R11, R18, R8, RZ ;  /* 0x00000008120b7227 */ /* 0x000fc600078e00ff */
[----:B------:R-:W-:Y:S01]  /*63b0*/  STL [R1+0x6c], R3 ;  /* 0x00006c0301007387 */ /* 0x000fe20000100800 */
[----:B------:R-:W-:Y:S01]  /*63c0*/  @!P4 IMAD.IADD R6, R6, 0x1, -R0 ;  /* 0x000000010606c824 */ /* 0x000fe200078e0a00 */
[C---:B------:R-:W-:Y:S01]  /*63d0*/  ISETP.GT.U32.AND P4, PT, R0.reuse, R14, PT ;  /* 0x0000000e0000720c */ /* 0x040fe20003f84070 */
[----:B------:R-:W-:Y:S02]  /*63e0*/  IMAD.MOV R11, RZ, RZ, -R11 ;  /* 0x000000ffff0b7224 */ /* 0x000fe400078e0a0b */
[----:B------:R-:W-:Y:S02]  /*63f0*/  @!P2 IMAD.MOV R7, RZ, RZ, -R7 ;  /* 0x000000ffff07a224 */ /* 0x000fe400078e0a07 */
[----:B------:R-:W-:Y:S02]  /*6400*/  IMAD R2, R0, R11, R8 ;  /* 0x0000000b00027224 */ /* 0x000fe400078e0208 */
[----:B------:R-:W-:Y:S01]  /*6410*/  @!P3 IMAD.IADD R4, R4, 0x1, -R0 ;  /* 0x000000010404b824 */ /* 0x000fe200078e0a00 */
[----:B------:R0:W-:Y:S01]  /*6420*/  STL [R1+0x58], R7 ;  /* 0x0000580701007387 */ /* 0x0001e20000100800 */
[----:B------:R-:W-:-:S02]  /*6430*/  VIADD R13, R5, 0x48 ;  /* 0x00000048050d7836 */ /* 0x000fc40000000000 */
[----:B------:R-:W-:Y:S02]  /*6440*/  IMAD.MOV.U32 R9, RZ, RZ, R4 ;  /* 0x000000ffff097224 */ /* 0x000fe400078e0004 */
[----:B------:R-:W-:Y:S01]  /*6450*/  @!P4 IMAD.IADD R14, R14, 0x1, -R0 ;  /* 0x000000010e0ec824 */ /* 0x000fe200078e0a00 */
[----:B------:R-:W-:Y:S01]  /*6460*/  ISETP.GE.AND P2, PT, R13, RZ, PT ;  /* 0x000000ff0d00720c */ /* 0x000fe20003f46270 */
[----:B------:R-:W-:Y:S01]  /*6470*/  @!P5 IMAD.MOV R9, RZ, RZ, -R9 ;  /* 0x000000ffff09d224 */ /* 0x000fe200078e0a09 */
[C---:B------:R-:W-:Y:S01]  /*6480*/  ISETP.GT.U32.AND P5, PT, R0.reuse, R2, PT ;  /* 0x000000020000720c */ /* 0x040fe20003fa4070 */
[C---:B------:R-:W-:Y:S01]  /*6490*/  VIADD R10, R5.reuse, 0x44 ;  /* 0x00000044050a7836 */ /* 0x040fe20000000000 */
[----:B------:R-:W-:Y:S01]  /*64a0*/  IABS R13, R13 ;  /* 0x0000000d000d7213 */ /* 0x000fe20000000000 */
[----:B0-----:R-:W-:Y:S01]  /*64b0*/  IMAD.MOV.U32 R7, RZ, RZ, R6 ;  /* 0x000000ffff077224 */ /* 0x001fe200078e0006 */
[----:B------:R-:W-:Y:S01]  /*64c0*/  ISETP.GT.U32.AND P4, PT, R0, R14, PT ;  /* 0x0000000e0000720c */ /* 0x000fe20003f84070 */
[C---:B------:R-:W-:Y:S01]  /*64d0*/  VIADD R11, R5.reuse, 0x40 ;  /* 0x00000040050b7836 */ /* 0x040fe20000000000 */
[----:B------:R-:W-:Y:S01]  /*64e0*/  IABS R6, R10 ;  /* 0x0000000a00067213 */ /* 0x000fe20000000000 */
[----:B------:R-:W-:Y:S01]  /*64f0*/  @!P6 IMAD.MOV R7, RZ, RZ, -R7 ;  /* 0x000000ffff07e224 */ /* 0x000fe200078e0a07 */
[----:B------:R-:W-:Y:S01]  /*6500*/  ISETP.GE.AND P3, PT, R10, RZ, PT ;  /* 0x000000ff0a00720c */ /* 0x000fe20003f66270 */
[----:B------:R-:W-:Y:S01]  /*6510*/  VIADD R3, R5, 0x38 ;  /* 0x0000003805037836 */ /* 0x000fe20000000000 */
[----:B------:R-:W-:Y:S01]  /*6520*/  ISETP.GE.AND P6, PT, R11, RZ, PT ;  /* 0x000000ff0b00720c */ /* 0x000fe20003fc6270 */
[----:B------:R-:W-:Y:S01]  /*6530*/  IMAD.HI.U32 R4, R18, R6, RZ ;  /* 0x0000000612047227 */ /* 0x000fe200078e00ff */
[----:B------:R0:W-:Y:S01]  /*6540*/  STL [R1+0x54], R7 ;  /* 0x0000540701007387 */ /* 0x0001e20000100800 */
[----:B------:R-:W-:-:S02]  /*6550*/  IABS R11, R11 ;  /* 0x0000000b000b7213 */ /* 0x000fc40000000000 */
[----:B------:R-:W-:Y:S01]  /*6560*/  @!P5 IMAD.IADD R2, R2, 0x1, -R0 ;  /* 0x000000010202d824 */ /* 0x000fe200078e0a00 */
[----:B------:R1:W-:Y:S01]  /*6570*/  STL [R1+0x48], R9 ;  /* 0x0000480901007387 */ /* 0x0003e20000100800 */
[----:B------:R-:W-:Y:S01]  /*6580*/  IMAD.MOV R4, RZ, RZ, -R4 ;  /* 0x000000ffff047224 */ /* 0x000fe200078e0a04 */
[----:B------:R-:W-:Y:S01]  /*6590*/  IABS R10, R3 ;  /* 0x00000003000a7213 */ /* 0x000fe20000000000 */
[----:B------:R-:W-:Y:S01]  /*65a0*/  IMAD.HI.U32 R12, R18, R11, RZ ;  /* 0x0000000b120c7227 */ /* 0x000fe200078e00ff */
[----:B------:R-:W-:-:S03]  /*65b0*/  ISETP.GT.U32.AND P5, PT, R0, R2, PT ;  /* 0x000000020000720c */ /* 0x000fc60003fa4070 */
[----:B0-----:R-:W-:-:S04]  /*65c0*/  IMAD.HI.U32 R7, R18, R13, RZ ;  /* 0x0000000d12077227 */ /* 0x001fc800078e00ff */
[----:B------:R-:W-:Y:S02]  /*65d0*/  IMAD.MOV R7, RZ, RZ, -R7 ;  /* 0x000000ffff077224 */ /* 0x000fe400078e0a07 */
[----:B------:R-:W-:Y:S02]  /*65e0*/  @!P4 IMAD.IADD R14, R14, 0x1, -R0 ;  /* 0x000000010e0ec824 */ /* 0x000fe400078e0a00 */
[C---:B------:R-:W-:Y:S02]  /*65f0*/  IMAD R13, R0.reuse, R7, R13 ;  /* 0x00000007000d7224 */ /* 0x040fe400078e020d */
[C---:B------:R-:W-:Y:S02]  /*6600*/  IMAD R6, R0.reuse, R4, R6 ;  /* 0x0000000400067224 */ /* 0x040fe400078e0206 */
[----:B------:R-:W-:Y:S01]  /*6610*/  IMAD.MOV R12, RZ, RZ, -R12 ;  /* 0x000000ffff0c7224 */ /* 0x000fe200078e0a0c */
[----:B------:R-:W-:Y:S01]  /*6620*/  ISETP.GT.U32.AND P4, PT, R0, R13, PT ;  /* 0x0000000d0000720c */ /* 0x000fe20003f84070 */
[----:B-1----:R-:W-:-:S02]  /*6630*/  IMAD.MOV.U32 R9, RZ, RZ, R14 ;  /* 0x000000ffff097224 */ /* 0x002fc400078e000e */
[C---:B------:R-:W-:Y:S02]  /*6640*/  IMAD R11, R0.reuse, R12, R11 ;  /* 0x0000000c000b7224 */ /* 0x040fe400078e020b */
[----:B------:R-:W-:Y:S01]  /*6650*/  @!P0 IMAD.MOV R9, RZ, RZ, -R9 ;  /* 0x000000ffff098224 */ /* 0x000fe200078e0a09 */
[----:B------:R-:W-:Y:S01]  /*6660*/  ISETP.GT.U32.AND P0, PT, R0, R6, PT ;  /* 0x000000060000720c */ /* 0x000fe20003f04070 */
[----:B------:R-:W-:Y:S01]  /*6670*/  @!P5 IMAD.IADD R2, R2, 0x1, -R0 ;  /* 0x000000010202d824 */ /* 0x000fe200078e0a00 */
[----:B------:R-:W-:Y:S01]  /*6680*/  ISETP.GT.U32.AND P5, PT, R0, R11, PT ;  /* 0x0000000b0000720c */ /* 0x000fe20003fa4070 */
[----:B------:R-:W-:Y:S01]  /*6690*/  VIADD R8, R5, 0x3c ;  /* 0x0000003c05087836 */ /* 0x000fe20000000000 */
[----:B------:R-:W-:Y:S01]  /*66a0*/  STL [R1+0x44], R9 ;  /* 0x0000440901007387 */ /* 0x000fe20000100800 */
[----:B------:R-:W-:-:S03]  /*66b0*/  IMAD.HI.U32 R4, R18, R10, RZ ;  /* 0x0000000a12047227 */ /* 0x000fc600078e00ff */
[----:B------:R-:W-:Y:S01]  /*66c0*/  IABS R22, R8 ;  /* 0x0000000800167213 */ /* 0x000fe20000000000 */
[----:B------:R-:W-:Y:S02]  /*66d0*/  @!P4 IMAD.IADD R13, R13, 0x1, -R0 ;  /* 0x000000010d0dc824 */ /* 0x000fe400078e0a00 */
[----:B------:R-:W-:Y:S02]  /*66e0*/  IMAD.MOV R4, RZ, RZ, -R4 ;  /* 0x000000ffff047224 */ /* 0x000fe400078e0a04 */
[----:B------:R-:W-:Y:S01]  /*66f0*/  VIADD R29, R5, 0x34 ;  /* 0x00000034051d7836 */ /* 0x000fe20000000000 */
[----:B------:R-:W-:Y:S01]  /*6700*/  ISETP.GT.U32.AND P4, PT, R0, R13, PT ;  /* 0x0000000d0000720c */ /* 0x000fe20003f84070 */
[----:B------:R-:W-:Y:S02]  /*6710*/  @!P0 IMAD.IADD R6, R6, 0x1, -R0 ;  /* 0x0000000106068824 */ /* 0x000fe400078e0a00 */
[----:B------:R-:W-:-:S03]  /*6720*/  IMAD.HI.U32 R7, R18, R22, RZ ;  /* 0x0000001612077227 */ /* 0x000fc600078e00ff */
[C---:B------:R-:W-:Y:S01]  /*6730*/  ISETP.GT.U32.AND P0, PT, R0.reuse, R6, PT ;  /* 0x000000060000720c */ /* 0x040fe20003f04070 */
[C---:B------:R-:W-:Y:S02]  /*6740*/  VIADD R14, R5.reuse, 0x30 ;  /* 0x00000030050e7836 */ /* 0x040fe40000000000 */
[C---:B------:R-:W-:Y:S01]  /*6750*/  IMAD R10, R0.reuse, R4, R10 ;  /* 0x00000004000a7224 */ /* 0x040fe200078e020a */
[----:B------:R-:W-:Y:S01]  /*6760*/  IABS R4, R29 ;  /* 0x0000001d00047213 */ /* 0x000fe20000000000 */
[----:B------:R-:W-:Y:S01]  /*6770*/  VIADD R12, R5, 0x2c ;  /* 0x0000002c050c7836 */ /* 0x000fe20000000000 */
[----:B------:R0:W-:Y:S01]  /*6780*/  STL [R1+0x74], R14 ;  /* 0x0000740e01007387 */ /* 0x0001e20000100800 */
[--C-:B------:R-:W-:Y:S01]  /*6790*/  @!P5 IMAD.IADD R11, R11, 0x1, -R0.reuse ;  /* 0x000000010b0bd824 */ /* 0x100fe200078e0a00 */
[----:B------:R-:W-:Y:S01]  /*67a0*/  IABS R20, R14 ;  /* 0x0000000e00147213 */ /* 0x000fe20000000000 */
[----:B------:R-:W-:Y:S01]  /*67b0*/  IMAD.MOV R7, RZ, RZ, -R7 ;  /* 0x000000ffff077224 */ /* 0x000fe200078e0a07 */
[----:B------:R1:W-:Y:S01]  /*67c0*/  STL [R1+0x68], R12 ;  /* 0x0000680c01007387 */ /* 0x0003e20000100800 */
[----:B------:R-:W-:Y:S01]  /*67d0*/  @!P4 IMAD.IADD R13, R13, 0x1, -R0 ;  /* 0x000000010d0dc824 */ /* 0x000fe200078e0a00 */
[C---:B------:R-:W-:Y:S01]  /*67e0*/  ISETP.GT.U32.AND P5, PT, R0.reuse, R11, PT ;  /* 0x0000000b0000720c */ /* 0x040fe20003fa4070 */
[----:B------:R-:W-:-:S02]  /*67f0*/  IMAD R22, R0, R7, R22 ;  /* 0x0000000700167224 */ /* 0x000fc400078e0216 */
[----:B------:R-:W-:Y:S01]  /*6800*/  @!P0 IMAD.IADD R6, R6, 0x1, -R0 ;  /* 0x0000000106068824 */ /* 0x000fe200078e0a00 */
[----:B0-----:R-:W-:Y:S01]  /*6810*/  IABS R14, R12 ;  /* 0x0000000c000e7213 */ /* 0x001fe20000000000 */
[----:B------:R-:W-:Y:S01]  /*6820*/  VIADD R9, R5, 0x28 ;  /* 0x0000002805097836 */ /* 0x000fe20000000000 */
[----:B------:R-:W-:Y:S01]  /*6830*/  ISETP.GT.U32.AND P4, PT, R0, R22, PT ;  /* 0x000000160000720c */ /* 0x000fe20003f84070 */
[----:B------:R-:W-:Y:S01]  /*6840*/  IMAD.HI.U32 R26, R18, R20, RZ ;  /* 0x00000014121a7227 */ /* 0x000fe200078e00ff */
[----:B------:R-:W-:Y:S02]  /*6850*/  ISETP.GT.U32.AND P0, PT, R0, R10, PT ;  /* 0x0000000a0000720c */ /* 0x000fe40003f04070 */
[----:B------:R-:W-:Y:S01]  /*6860*/  IABS R7, R9 ;  /* 0x0000000900077213 */ /* 0x000fe20000000000 */
[----:B-1----:R-:W-:Y:S01]  /*6870*/  IMAD.HI.U32 R12, R18, R4, RZ ;  /* 0x00000004120c7227 */ /* 0x002fe200078e00ff */
[----:B------:R-:W-:Y:S03]  /*6880*/  STL [R1+0x64], R9 ;  /* 0x0000640901007387 */ /* 0x000fe60000100800 */
[----:B------:R-:W-:-:S02]  /*6890*/  IMAD.MOV R12, RZ, RZ, -R12 ;  /* 0x000000ffff0c7224 */ /* 0x000fc400078e0a0c */
[----:B------:R-:W-:Y:S02]  /*68a0*/  @!P5 IMAD.IADD R11, R11, 0x1, -R0 ;  /* 0x000000010b0bd824 */ /* 0x000fe400078e0a00 */
[----:B------:R-:W-:Y:S02]  /*68b0*/  IMAD R4, R0, R12, R4 ;  /* 0x0000000c00047224 */ /* 0x000fe400078e0204 */
[--C-:B------:R-:W-:Y:S01]  /*68c0*/  @!P4 IMAD.IADD R22, R22, 0x1, -R0.reuse ;  /* 0x000000011616c824 */ /* 0x100fe200078e0a00 */
[----:B------:R-:W-:Y:S01]  /*68d0*/  ISETP.GE.AND P4, PT, R8, RZ, PT ;  /* 0x000000ff0800720c */ /* 0x000fe20003f86270 */
[----:B------:R-:W-:Y:S01]  /*68e0*/  @!P0 IMAD.IADD R10, R10, 0x1, -R0 ;  /* 0x000000010a0a8824 */ /* 0x000fe200078e0a00 */
[C---:B------:R-:W-:Y:S01]  /*68f0*/  ISETP.GT.U32.AND P5, PT, R0.reuse, R4, PT ;  /* 0x000000040000720c */ /* 0x040fe20003fa4070 */
[----:B------:R-:W-:Y:S01]  /*6900*/  IMAD.MOV R26, RZ, RZ, -R26 ;  /* 0x000000ffff1a7224 */ /* 0x000fe200078e0a1a */
[----:B------:R-:W-:Y:S01]  /*6910*/  ISETP.GT.U32.AND P0, PT, R0, R22, PT ;  /* 0x000000160000720c */ /* 0x000fe20003f04070 */
[----:B------:R-:W-:Y:S01]  /*6920*/  VIADD R25, R5, 0x24 ;  /* 0x0000002405197836 */ /* 0x000fe20000000000 */
[----:B------:R-:W-:Y:S01]  /*6930*/  STL [R1+0x7b4], R11 ;  /* 0x0007b40b01007387 */ /* 0x000fe20000100800 */
[----:B------:R-:W-:-:S02]  /*6940*/  @!P1 IMAD.MOV R2, RZ, RZ, -R2 ;  /* 0x000000ffff029224 */ /* 0x000fc400078e0a02 */
[----:B------:R-:W-:Y:S01]  /*6950*/  IMAD.HI.U32 R12, R18, R7, RZ ;  /* 0x00000007120c7227 */ /* 0x000fe200078e00ff */
[----:B------:R-:W-:Y:S02]  /*6960*/  IABS R27, R25 ;  /* 0x00000019001b7213 */ /* 0x000fe40000000000 */
[----:B------:R0:W-:Y:S01]  /*6970*/  STL [R1+0x24], R2 ;  /* 0x0000240201007387 */ /* 0x0001e20000100800 */
[----:B------:R-:W-:Y:S02]  /*6980*/  IMAD R8, R0, R26, R20 ;  /* 0x0000001a00087224 */ /* 0x000fe400078e0214 */
[----:B------:R-:W-:Y:S01]  /*6990*/  @!P5 IMAD.IADD R4, R4, 0x1, -R0 ;  /* 0x000000010404d824 */ /* 0x000fe200078e0a00 */
[----:B------:R1:W-:Y:S01]  /*69a0*/  STL [R1+0x7ac], R25 ;  /* 0x0007ac1901007387 */ /* 0x0003e20000100800 */
[----:B------:R-:W-:Y:S01]  /*69b0*/  IMAD.MOV R12, RZ, RZ, -R12 ;  /* 0x000000ffff0c7224 */ /* 0x000fe200078e0a0c */
[----:B------:R-:W-:Y:S01]  /*69c0*/  ISETP.GT.U32.AND P5, PT, R0, R10, PT ;  /* 0x0000000a0000720c */ /* 0x000fe20003fa4070 */
[----:B------:R-:W-:Y:S01]  /*69d0*/  @!P0 IMAD.IADD R22, R22, 0x1, -R0 ;  /* 0x0000000116168824 */ /* 0x000fe200078e0a00 */
[C---:B------:R-:W-:Y:S01]  /*69e0*/  ISETP.GT.U32.AND P1, PT, R0.reuse, R4, PT ;  /* 0x000000040000720c */ /* 0x040fe20003f24070 */
[C---:B------:R-:W-:Y:S01]  /*69f0*/  VIADD R19, R5.reuse, 0x18 ;  /* 0x0000001805137836 */ /* 0x040fe20000000000 */
[----:B------:R-:W-:Y:S01]  /*6a00*/  ISETP.GT.U32.AND P0, PT, R0, R8, PT ;  /* 0x000000080000720c */ /* 0x000fe20003f04070 */
[----:B------:R-:W-:-:S02]  /*6a10*/  VIADD R24, R5, 0x20 ;  /* 0x0000002005187836 */ /* 0x000fc40000000000 */
[----:B0-----:R-:W-:Y:S01]  /*6a20*/  IMAD.HI.U32 R2, R18, R27, RZ ;  /* 0x0000001b12027227 */ /* 0x001fe200078e00ff */
[----:B------:R-:W-:Y:S02]  /*6a30*/  IABS R28, R19 ;  /* 0x00000013001c7213 */ /* 0x000fe40000000000 */
[----:B------:R-:W-:Y:S01]  /*6a40*/  IABS R20, R24 ;  /* 0x0000001800147213 */ /* 0x000fe20000000000 */
[----:B------:R-:W-:Y:S01]  /*6a50*/  IMAD R7, R0, R12, R7 ;  /* 0x0000000c00077224 */ /* 0x000fe200078e0207 */
[----:B------:R-:W-:Y:S01]  /*6a60*/  STL [R1+0x7b0], R24 ;  /* 0x0007b01801007387 */ /* 0x000fe20000100800 */
[----:B------:R-:W-:Y:S02]  /*6a70*/  IMAD.MOV R2, RZ, RZ, -R2 ;  /* 0x000000ffff027224 */ /* 0x000fe400078e0a02 */
[----:B------:R-:W-:Y:S01]  /*6a80*/  @!P1 IMAD.IADD R4, R4, 0x1, -R0 ;  /* 0x0000000104049824 */ /* 0x000fe200078e0a00 */
[----:B------:R-:W-:Y:S01]  /*6a90*/  ISETP.GT.U32.AND P1, PT, R0, R7, PT ;  /* 0x000000070000720c */ /* 0x000fe20003f24070 */
[----:B------:R-:W-:-:S02]  /*6aa0*/  VIADD R23, R5, 0x1c ;  /* 0x0000001c05177836 */ /* 0x000fc40000000000 */
[----:B------:R-:W-:-:S03]  /*6ab0*/  IMAD.HI.U32 R17, R18, R14, RZ ;  /* 0x0000000e12117227 */ /* 0x000fc600078e00ff */
[----:B------:R-:W-:Y:S01]  /*6ac0*/  IABS R12, R23 ;  /* 0x00000017000c7213 */ /* 0x000fe20000000000 */
[----:B------:R-:W-:Y:S01]  /*6ad0*/  IMAD R27, R0, R2, R27 ;  /* 0x00000002001b7224 */ /* 0x000fe200078e021b */
[----:B------:R0:W-:Y:S01]  /*6ae0*/  STL [R1+0x7b8], R23 ;  /* 0x0007b81701007387 */ /* 0x0001e20000100800 */
[----:B------:R-:W-:-:S04]  /*6af0*/  IMAD.HI.U32 R2, R18, R28, RZ ;  /* 0x0000001c12027227 */ /* 0x000fc800078e00ff */
[----:B------:R-:W-:-:S04]  /*6b00*/  IMAD.HI.U32 R26, R18, R20, RZ ;  /* 0x00000014121a7227 */ /* 0x000fc800078e00ff */
[----:B------:R-:W-:Y:S02]  /*6b10*/  IMAD.MOV R17, RZ, RZ, -R17 ;  /* 0x000000ffff117224 */ /* 0x000fe400078e0a11 */
[----:B------:R-:W-:Y:S01]  /*6b20*/  @!P0 IMAD.IADD R8, R8, 0x1, -R0 ;  /* 0x0000000108088824 */ /* 0x000fe200078e0a00 */
[----:B------:R-:W-:Y:S01]  /*6b30*/  ISETP.GE.AND P0, PT, R3, RZ, PT ;  /* 0x000000ff0300720c */ /* 0x000fe20003f06270 */
[C---:B------:R-:W-:Y:S02]  /*6b40*/  VIADD R15, R5.reuse, 0x14 ;  /* 0x00000014050f7836 */ /* 0x040fe40000000000 */
[----:B------:R-:W-:Y:S02]  /*6b50*/  IMAD.MOV R2, RZ, RZ, -R2 ;  /* 0x000000ffff027224 */ /* 0x000fe400078e0a02 */
[----:B------:R-:W-:Y:S02]  /*6b60*/  VIADD R21, R5, 0x10 ;  /* 0x0000001005157836 */ /* 0x000fe40000000000 */
[----:B------:R-:W-:-:S02]  /*6b70*/  IMAD.MOV R26, RZ, RZ, -R26 ;  /* 0x000000ffff1a7224 */ /* 0x000fc400078e0a1a */
[C---:B------:R-:W-:Y:S02]  /*6b80*/  VIADD R3, R5.reuse, 0xc ;  /* 0x0000000c05037836 */ /* 0x040fe40000000000 */
[----:B------:R-:W-:Y:S02]  /*6b90*/  IMAD R14, R0, R17, R14 ;  /* 0x00000011000e7224 */ /* 0x000fe400078e020e */
[C---:B------:R-:W-:Y:S02]  /*6ba0*/  VIADD R16, R5.reuse, 0x8 ;  /* 0x0000000805107836 */ /* 0x040fe40000000000 */
[----:B------:R-:W-:Y:S01]  /*6bb0*/  VIADD R9, R5, 0x4 ;  /* 0x0000000405097836 */ /* 0x000fe20000000000 */
[----:B------:R-:W-:Y:S01]  /*6bc0*/  IABS R5, R15 ;  /* 0x0000000f00057213 */ /* 0x000fe20000000000 */
[----:B------:R-:W-:-:S03]  /*6bd0*/  IMAD.HI.U32 R17, R18, R12, RZ ;  /* 0x0000000c12117227 */ /* 0x000fc600078e00ff */
[----:B-1----:R-:W-:Y:S01]  /*6be0*/  IABS R25, R9 ;  /* 0x0000000900197213 */ /* 0x002fe20000000000 */
[C---:B------:R-:W-:Y:S01]  /*6bf0*/  IMAD R28, R0.reuse, R2, R28 ;  /* 0x00000002001c7224 */ /* 0x040fe200078e021c */
[----:B------:R-:W-:Y:S01]  /*6c00*/  IABS R2, R21 ;  /* 0x0000001500027213 */ /* 0x000fe20000000000 */
[----:B------:R-:W-:Y:S01]  /*6c10*/  IMAD R20, R0, R26, R20 ;  /* 0x0000001a00147224 */ /* 0x000fe200078e0214 */
[----:B------:R-:W-:Y:S01]  /*6c20*/  IABS R26, R3 ;  /* 0x00000003001a7213 */ /* 0x000fe20000000000 */
[----:B------:R-:W-:Y:S01]  /*6c30*/  @!P1 IMAD.IADD R7, R7, 0x1, -R0 ;  /* 0x0000000107079824 */ /* 0x000fe200078e0a00 */
[----:B------:R-:W-:Y:S01]  /*6c40*/  ISETP.GE.AND P1, PT, R29, RZ, PT ;  /* 0x000000ff1d00720c */ /* 0x000fe20003f26270 */
[----:B------:R-:W-:Y:S02]  /*6c50*/  IMAD.MOV R17, RZ, RZ, -R17 ;  /* 0x000000ffff117224 */ /* 0x000fe400078e0a11 */
[----:B------:R-:W-:-:S04]  /*6c60*/  IMAD.HI.U32 R29, R18, R5, RZ ;  /* 0x00000005121d7227 */ /* 0x000fc800078e00ff */
[----:B0-----:R-:W-:-:S04]  /*6c70*/  IMAD.HI.U32 R23, R18, R2, RZ ;  /* 0x0000000212177227 */ /* 0x001fc800078e00ff */
[----:B------:R-:W-:-:S04]  /*6c80*/  IMAD.HI.U32 R11, R18, R26, RZ ;  /* 0x0000001a120b7227 */ /* 0x000fc800078e00ff */
[C---:B------:R-:W-:Y:S01]  /*6c90*/  IMAD R12, R0.reuse, R17, R12 ;  /* 0x00000011000c7224 */ /* 0x040fe200078e020c */
[----:B------:R-:W-:Y:S01]  /*6ca0*/  IABS R17, R16 ;  /* 0x0000001000117213 */ /* 0x000fe20000000000 */
[----:B------:R-:W-:Y:S02]  /*6cb0*/  IMAD.MOV R29, RZ, RZ, -R29 ;  /* 0x000000ffff1d7224 */ /* 0x000fe400078e0a1d */
[----:B------:R-:W-:Y:S02]  /*6cc0*/  IMAD.MOV R23, RZ, RZ, -R23 ;  /* 0x000000ffff177224 */ /* 0x000fe400078e0a17 */
[----:B------:R-:W-:Y:S02]  /*6cd0*/  IMAD.MOV R11, RZ, RZ, -R11 ;  /* 0x000000ffff0b7224 */ /* 0x000fe400078e0a0b */
[----:B------:R-:W-:Y:S02]  /*6ce0*/  IMAD R5, R0, R29, R5 ;  /* 0x0000001d00057224 */ /* 0x000fe400078e0205 */
[----:B------:R-:W-:-:S04]  /*6cf0*/  IMAD.HI.U32 R24, R18, R17, RZ ;  /* 0x0000001112187227 */ /* 0x000fc800078e00ff */
[----:B------:R-:W-:-:S04]  /*6d00*/  IMAD.HI.U32 R29, R18, R25, RZ ;  /* 0x00000019121d7227 */ /* 0x000fc800078e00ff */
[C---:B------:R-:W-:Y:S02]  /*6d10*/  IMAD R18, R0.reuse, R23, R2 ;  /* 0x0000001700127224 */ /* 0x040fe400078e0202 */
[----:B------:R-:W2:Y:S01]  /*6d20*/  LDL.LU R23, [R1+0x7b8] ;  /* 0x0007b80001177983 */ /* 0x000ea20000300800 */
[C---:B------:R-:W-:Y:S02]  /*6d30*/  IMAD R26, R0.reuse, R11, R26 ;  /* 0x0000000b001a7224 */ /* 0x040fe400078e021a */
[----:B------:R-:W-:Y:S01]  /*6d40*/  IMAD.MOV R24, RZ, RZ, -R24 ;  /* 0x000000ffff187224 */ /* 0x000fe200078e0a18 */
[----:B------:R-:W3:Y:S01]  /*6d50*/  LDL.LU R11, [R1+0x7b4] ;  /* 0x0007b400010b7983 */ /* 0x000ee20000300800 */
[----:B------:R-:W-:Y:S02]  /*6d60*/  @!P2 IMAD.MOV R13, RZ, RZ, -R13 ;  /* 0x000000ffff0da224 */ /* 0x000fe400078e0a0d */
[----:B------:R-:W-:Y:S02]  /*6d70*/  IMAD R17, R0, R24, R17 ;  /* 0x0000001800117224 */ /* 0x000fe400078e0211 */
[----:B------:R-:W-:Y:S01]  /*6d80*/  @!P3 IMAD.MOV R6, RZ, RZ, -R6 ;  /* 0x000000ffff06b224 */ /* 0x000fe200078e0a06 */
[----:B------:R-:W2:Y:S01]  /*6d90*/  LDL.LU R24, [R1+0x7b0] ;  /* 0x0007b00001187983 */ /* 0x000ea20000300800 */
[----:B------:R-:W-:-:S02]  /*6da0*/  IMAD.MOV R2, RZ, RZ, -R29 ;  /* 0x000000ffff027224 */ /* 0x000fc400078e0a1d */
[----:B------:R-:W-:Y:S01]  /*6db0*/  @!P5 IMAD.IADD R10, R10, 0x1, -R0 ;  /* 0x000000010a0ad824 */ /* 0x000fe200078e0a00 */
[----:B------:R-:W2:Y:S01]  /*6dc0*/  LDL.LU R29, [R1+0x64] ;  /* 0x00006400011d7983 */ /* 0x000ea20000300800 */
[----:B------:R-:W-:Y:S01]  /*6dd0*/  @!P4 IMAD.MOV R22, RZ, RZ, -R22 ;  /* 0x000000ffff16c224 */ /* 0x000fe200078e0a16 */
[----:B------:R-:W-:Y:S02]  /*6de0*/  ISETP.GT.U32.AND P5, PT, R0, R14, PT ;  /* 0x0000000e0000720c */ /* 0x000fe40003fa4070 */
[----:B------:R0:W-:Y:S01]  /*6df0*/  STL [R1+0x748], R13 ;  /* 0x0007480d01007387 */ /* 0x0001e20000100800 */
[----:B------:R-:W-:-:S03]  /*6e00*/  @!P0 IMAD.MOV R10, RZ, RZ, -R10 ;  /* 0x000000ffff0a8224 */ /* 0x000fc600078e0a0a */
[----:B0-----:R-:W2:Y:S01]  /*6e10*/  LDL.LU R13, [R1+0x68] ;  /* 0x00006800010d7983 */ /* 0x001ea20000300800 */
[----:B------:R-:W-:-:S06]  /*6e20*/  IMAD R2, R0, R2, R25 ;  /* 0x0000000200027224 */ /* 0x000fcc00078e0219 */
[----:B------:R-:W-:Y:S01]  /*6e30*/  @!P5 IMAD.IADD R14, R14, 0x1, -R0 ;  /* 0x000000010e0ed824 */ /* 0x000fe200078e0a00 */
[----:B------:R0:W-:Y:S01]  /*6e40*/  STL [R1+0x74c], R6 ;  /* 0x00074c0601007387 */ /* 0x0001e20000100800 */
[----:B------:R-:W-:-:S03]  /*6e50*/  ISETP.GT.U32.AND P5, PT, R0, R27, PT ;  /* 0x0000001b0000720c */ /* 0x000fc60003fa4070 */
[----:B0-----:R-:W2:Y:S10]  /*6e60*/  LDL.LU R6, [R1+0x74] ;  /* 0x0000740001067983 */ /* 0x001eb40000300800 */
[----:B------:R-:W-:Y:S01]  /*6e70*/  @!P5 IMAD.IADD R27, R27, 0x1, -R0 ;  /* 0x000000011b1bd824 */ /* 0x000fe200078e0a00 */
[----:B------:R-:W-:Y:S01]  /*6e80*/  ISETP.GT.U32.AND P5, PT, R0, R20, PT ;  /* 0x000000140000720c */ /* 0x000fe20003fa4070 */
[----:B---3--:R-:W-:-:S12]  /*6e90*/  @!P6 IMAD.MOV R11, RZ, RZ, -R11 ;  /* 0x000000ffff0be224 */ /* 0x008fd800078e0a0b */
[--C-:B------:R-:W-:Y:S01]  /*6ea0*/  @!P5 IMAD.IADD R20, R20, 0x1, -R0.reuse ;  /* 0x000000011414d824 */ /* 0x100fe200078e0a00 */
[C---:B------:R-:W-:Y:S01]  /*6eb0*/  ISETP.GT.U32.AND P5, PT, R0.reuse, R12, PT ;  /* 0x0000000c0000720c */ /* 0x040fe20003fa4070 */
[----:B------:R-:W-:Y:S04]  /*6ec0*/  STL [R1+0x750], R11 ;  /* 0x0007500b01007387 */ /* 0x000fe80000100800 */
[----:B------:R-:W-:Y:S04]  /*6ed0*/  STL [R1+0x754], R22 ;  /* 0x0007541601007387 */ /* 0x000fe80000100800 */
[----:B------:R-:W-:Y:S04]  /*6ee0*/  STL [R1+0x760], R10 ;  /* 0x0007600a01007387 */ /* 0x000fe80000100800 */
[----:B------:R-:W3:Y:S01]  /*6ef0*/  LDL.LU R25, [R1+0x7ac] ;  /* 0x0007ac0001197983 */ /* 0x000ee20000300800 */
[----:B------:R-:W-:Y:S01]  /*6f00*/  ISETP.GT.U32.AND P2, PT, R0, R8, PT ;  /* 0x000000080000720c */ /* 0x000fe20003f44070 */
[----:B------:R-:W-:Y:S01]  /*6f10*/  @!P5 IMAD.IADD R12, R12, 0x1, -R0 ;  /* 0x000000010c0cd824 */ /* 0x000fe200078e0a00 */
[----:B------:R-:W-:-:S02]  /*6f20*/  ISETP.GT.U32.AND P3, PT, R0, R14, PT ;  /* 0x0000000e0000720c */ /* 0x000fc40003f64070 */
[C---:B------:R-:W-:Y:S02]  /*6f30*/  ISETP.GT.U32.AND P5, PT, R0.reuse, R7, PT ;  /* 0x000000070000720c */ /* 0x040fe40003fa4070 */
[C---:B------:R-:W-:Y:S01]  /*6f40*/  ISETP.GT.U32.AND P4, PT, R0.reuse, R27, PT ;  /* 0x0000001b0000720c */ /* 0x040fe20003f84070 */
[----:B------:R-:W-:Y:S01]  /*6f50*/  @!P1 IMAD.MOV R4, RZ, RZ, -R4 ;  /* 0x000000ffff049224 */ /* 0x000fe200078e0a04 */
[C---:B------:R-:W-:Y:S02]  /*6f60*/  ISETP.GT.U32.AND P0, PT, R0.reuse, R12, PT ;  /* 0x0000000c0000720c */ /* 0x040fe40003f04070 */
[----:B------:R-:W-:-:S03]  /*6f70*/  ISETP.GT.U32.AND P1, PT, R0, R28, PT ;  /* 0x0000001c0000720c */ /* 0x000fc60003f24070 */
[--C-:B------:R-:W-:Y:S01]  /*6f80*/  @!P2 IMAD.IADD R8, R8, 0x1, -R0.reuse ;  /* 0x000000010808a824 */ /* 0x100fe200078e0a00 */
[----:B------:R-:W-:Y:S01]  /*6f90*/  ISETP.GT.U32.AND P2, PT, R0, R5, PT ;  /* 0x000000050000720c */ /* 0x000fe20003f44070 */
[--C-:B------:R-:W-:Y:S01]  /*6fa0*/  @!P3 IMAD.IADD R14, R14, 0x1, -R0.reuse ;  /* 0x000000010e0eb824 */ /* 0x100fe200078e0a00 */
[C---:B------:R-:W-:Y:S01]  /*6fb0*/  ISETP.GT.U32.AND P3, PT, R0.reuse, R18, PT ;  /* 0x000000120000720c */ /* 0x040fe20003f64070 */
[--C-:B------:R-:W-:Y:S01]  /*6fc0*/  @!P5 IMAD.IADD R7, R7, 0x1, -R0.reuse ;  /* 0x000000010707d824 */ /* 0x100fe200078e0a00 */
[C---:B------:R-:W-:Y:S01]  /*6fd0*/  ISETP.GT.U32.AND P5, PT, R0.reuse, R26, PT ;  /* 0x0000001a0000720c */ /* 0x040fe20003fa4070 */
[--C-:B------:R-:W-:Y:S01]  /*6fe0*/  @!P4 IMAD.IADD R27, R27, 0x1, -R0.reuse ;  /* 0x000000011b1bc824 */ /* 0x100fe200078e0a00 */
[----:B------:R-:W-:Y:S01]  /*6ff0*/  ISETP.GT.U32.AND P4, PT, R0, R17, PT ;  /* 0x000000110000720c */ /* 0x000fe20003f84070 */
[--C-:B------:R-:W-:Y:S01]  /*7000*/  @!P0 IMAD.IADD R12, R12, 0x1, -R0.reuse ;  /* 0x000000010c0c8824 */ /* 0x100fe200078e0a00 */
[----:B--2---:R-:W-:Y:S01]  /*7010*/  ISETP.GE.AND P0, PT, R6, RZ, PT ;  /* 0x000000ff0600720c */ /* 0x004fe20003f06270 */
[----:B------:R-:W-:Y:S01]  /*7020*/  @!P1 IMAD.IADD R28, R28, 0x1, -R0 ;  /* 0x000000011c1c9824 */ /* 0x000fe200078e0a00 */
[----:B------:R-:W-:-:S03]  /*7030*/  ISETP.GE.AND P1, PT, R13, RZ, PT ;  /* 0x000000ff0d00720c */ /* 0x000fc60003f26270 */
[--C-:B------:R-:W-:Y:S01]  /*7040*/  @!P2 IMAD.IADD R5, R5, 0x1, -R0.reuse ;  /* 0x000000010505a824 */ /* 0x100fe200078e0a00 */
[----:B------:R-:W-:Y:S02]  /*7050*/  ISETP.GE.AND P2, PT, R29, RZ, PT ;  /* 0x000000ff1d00720c */ /* 0x000fe40003f46270 */
[----:B------:R-:W-:Y:S01]  /*7060*/  ISETP.GT.U32.AND P6, PT, R0, R20, PT ;  /* 0x000000140000720c */ /* 0x000fe20003fc4070 */
[--C-:B------:R-:W-:Y:S02]  /*7070*/  @!P3 IMAD.IADD R18, R18, 0x1, -R0.reuse ;  /* 0x000000011212b824 */ /* 0x100fe400078e0a00 */
[--C-:B------:R-:W-:Y:S01]  /*7080*/  @!P5 IMAD.IADD R26, R26, 0x1, -R0.reuse ;  /* 0x000000011a1ad824 */ /* 0x100fe200078e0a00 */
[----:B------:R-:W-:Y:S01]  /*7090*/  ISETP.GE.AND P5, PT, R24, RZ, PT ;  /* 0x000000ff1800720c */ /* 0x000fe20003fa6270 */
[----:B------:R-:W-:Y:S01]  /*70a0*/  @!P4 IMAD.IADD R17, R17, 0x1, -R0 ;  /* 0x000000011111c824 */ /* 0x000fe200078e0a00 */
[----:B------:R-:W-:Y:S01]  /*70b0*/  ISETP.GE.AND P4, PT, R23, RZ, PT ;  /* 0x000000ff1700720c */ /* 0x000fe20003f86270 */
[----:B------:R-:W-:Y:S01]  /*70c0*/  @!P0 IMAD.MOV R8, RZ, RZ, -R8 ;  /* 0x000000ffff088224 */ /* 0x000fe200078e0a08 */
[C---:B------:R-:W-:Y:S01]  /*70d0*/  ISETP.GT.U32.AND P0, PT, R0.reuse, R28, PT ;  /* 0x0000001c0000720c */ /* 0x040fe20003f04070 */
[----:B------:R-:W-:Y:S01]  /*70e0*/  @!P1 IMAD.MOV R14, RZ, RZ, -R14 ;  /* 0x000000ffff0e9224 */ /* 0x000fe200078e0a0e */
[C---:B------:R-:W-:Y:S01]  /*70f0*/  ISETP.GT.U32.AND P1, PT, R0.reuse, R5, PT ;  /* 0x000000050000720c */ /* 0x040fe20003f24070 */
[----:B------:R-:W-:Y:S01]  /*7100*/  @!P2 IMAD.MOV R7, RZ, RZ, -R7 ;  /* 0x000000ffff07a224 */ /* 0x000fe200078e0a07 */
[----:B------:R-:W-:Y:S01]  /*7110*/  ISETP.GT.U32.AND P2, PT, R0, R18, PT ;  /* 0x000000120000720c */ /* 0x000fe20003f44070 */
[----:B------:R-:W-:Y:S01]  /*7120*/  @!P6 IMAD.IADD R20, R20, 0x1, -R0 ;  /* 0x000000011414e824 */ /* 0x000fe200078e0a00 */
[----:B------:R0:W-:Y:S03]  /*7130*/  STL [R1+0x764], R4 ;  /* 0x0007640401007387 */ /* 0x0001e60000100800 */
[----:B------:R-:W-:-:S02]  /*7140*/  @!P5 IMAD.MOV R20, RZ, RZ, -R20 ;  /* 0x000000ffff14d224 */ /* 0x000fc400078e0a14 */
[----:B------:R-:W-:Y:S01]  /*7150*/  @!P4 IMAD.MOV R12, RZ, RZ, -R12 ;  /* 0x000000ffff0cc224 */ /* 0x000fe200078e0a0c */
[----:B------:R-:W-:Y:S01]  /*7160*/  ISETP.GE.AND P4, PT, R19, RZ, PT ;  /* 0x000000ff1300720c */ /* 0x000fe20003f86270 */
[--C-:B------:R-:W-:Y:S01]  /*7170*/  @!P0 IMAD.IADD R28, R28, 0x1, -R0.reuse ;  /* 0x000000011c1c8824 */ /* 0x100fe200078e0a00 */
[----:B------:R-:W-:Y:S01]  /*7180*/  ISETP.GE.AND P0, PT, R15, RZ, PT ;  /* 0x000000ff0f00720c */ /* 0x000fe20003f06270 */
[--C-:B------:R-:W-:Y:S01]  /*7190*/  @!P1 IMAD.IADD R5, R5, 0x1, -R0.reuse ;  /* 0x0000000105059824 */ /* 0x100fe200078e0a00 */
[----:B------:R-:W-:Y:S01]  /*71a0*/  ISETP.GE.AND P1, PT, R21, RZ, PT ;  /* 0x000000ff1500720c */ /* 0x000fe20003f26270 */
[----:B------:R-:W-:Y:S01]  /*71b0*/  @!P2 IMAD.IADD R18, R18, 0x1, -R0 ;  /* 0x000000011212a824 */ /* 0x000fe200078e0a00 */
[----:B------:R-:W-:Y:S02]  /*71c0*/  ISETP.GE.AND P2, PT, R3, RZ, PT ;  /* 0x000000ff0300720c */ /* 0x000fe40003f46270 */
[----:B---3--:R-:W-:Y:S02]  /*71d0*/  ISETP.GE.AND P3, PT, R25, RZ, PT ;  /* 0x000000ff1900720c */ /* 0x008fe40003f66270 */
[----:B------:R-:W2:Y:S04]  /*71e0*/  LDL.LU R25, [R1+0x7a8] ;  /* 0x0007a80001197983 */ /* 0x000ea80000300800 */
[----:B------:R-:W3:Y:S04]  /*71f0*/  LDL.LU R24, [R1+0x7a4] ;  /* 0x0007a40001187983 */ /* 0x000ee80000300800 */
[----:B------:R-:W2:Y:S03]  /*7200*/  LDL.LU R23, [R1+0x7a0] ;  /* 0x0007a00001177983 */ /* 0x000ea60000300800 */
[----:B------:R-:W-:Y:S01]  /*7210*/  @!P3 IMAD.MOV R27, RZ, RZ, -R27 ;  /* 0x000000ffff1bb224 */ /* 0x000fe200078e0a1b */
[----:B------:R-:W-:Y:S04]  /*7220*/  STL [R1+0x768], R8 ;  /* 0x0007680801007387 */ /* 0x000fe80000100800 */
[----:B------:R-:W-:Y:S04]  /*7230*/  STL [R1+0x76c], R14 ;  /* 0x00076c0e01007387 */ /* 0x000fe80000100800 */
[----:B------:R-:W-:Y:S04]  /*7240*/  STL [R1+0x770], R7 ;  /* 0x0007700701007387 */ /* 0x000fe80000100800 */
[----:B------:R-:W-:Y:S04]  /*7250*/  STL [R1+0x774], R27 ;  /* 0x0007741b01007387 */ /* 0x000fe80000100800 */
[----:B------:R-:W-:Y:S04]  /*7260*/  STL [R1+0x778], R20 ;  /* 0x0007781401007387 */ /* 0x000fe80000100800 */
[----:B------:R-:W-:Y:S04]  /*7270*/  STL [R1+0x77c], R12 ;  /* 0x00077c0c01007387 */ /* 0x000fe80000100800 */
[----:B------:R-:W2:Y:S04]  /*7280*/  LDL.LU R19, [R1+0x79c] ;  /* 0x00079c0001137983 */ /* 0x000ea80000300800 */
[----:B------:R-:W2:Y:S04]  /*7290*/  LDL.LU R15, [R1+0x798] ;  /* 0x00079800010f7983 */ /* 0x000ea80000300800 */
[----:B------:R-:W2:Y:S04]  /*72a0*/  LDL.LU R21, [R1+0x794] ;  /* 0x0007940001157983 */ /* 0x000ea80000300800 */
[----:B------:R-:W2:Y:S01]  /*72b0*/  LDL.LU R3, [R1+0x790] ;  /* 0x0007900001037983 */ /* 0x000ea20000300800 */
[----:B------:R-:W-:-:S02]  /*72c0*/  ISETP.GT.U32.AND P5, PT, R0, R17, PT ;  /* 0x000000110000720c */ /* 0x000fc40003fa4070 */
[----:B------:R-:W-:-:S11]  /*72d0*/  ISETP.GT.U32.AND P3, PT, R0, R26, PT ;  /* 0x0000001a0000720c */ /* 0x000fd60003f64070 */
[--C-:B------:R-:W-:Y:S01]  /*72e0*/  @!P5 IMAD.IADD R17, R17, 0x1, -R0.reuse ;  /* 0x000000011111d824 */ /* 0x100fe200078e0a00 */
[----:B------:R-:W-:Y:S01]  /*72f0*/  ISETP.GE.AND P5, PT, R9, RZ, PT ;  /* 0x000000ff0900720c */ /* 0x000fe20003fa6270 */
[----:B------:R-:W-:Y:S01]  /*7300*/  @!P3 IMAD.IADD R26, R26, 0x1, -R0 ;  /* 0x000000011a1ab824 */ /* 0x000fe200078e0a00 */
[----:B------:R-:W3:Y:S01]  /*7310*/  LDL.LU R9, [R1+0x1d8] ;  /* 0x0001d80001097983 */ /* 0x000ee20000300800 */
[----:B------:R-:W-:-:S03]  /*7320*/  ISETP.GE.AND P3, PT, R16, RZ, PT ;  /* 0x000000ff1000720c */ /* 0x000fc60003f66270 */
[----:B------:R-:W3:Y:S01]  /*7330*/  LDL.LU R16, [R1+0x1dc] ;  /* 0x0001dc0001107983 */ /* 0x000ee20000300800 */
[----:B------:R-:W-:-:S03]  /*7340*/  ISETP.GT.U32.AND P6, PT, R0, R2, PT ;  /* 0x000000020000720c */ /* 0x000fc60003fc4070 */
[----:B------:R-:W4:Y:S04]  /*7350*/  LDL.LU R29, [R1+0x1d4] ;  /* 0x0001d400011d7983 */ /* 0x000f280000300800 */
[----:B0-----:R-:W4:Y:S04]  /*7360*/  LDL.LU R4, [R1+0x30] ;  /* 0x0000300001047983 */ /* 0x001f280000300800 */
[----:B------:R-:W4:Y:S02]  /*7370*/  LDL.LU R10, [R1+0x50] ;  /* 0x00005000010a7983 */ /* 0x000f240000300800 */
[----:B------:R-:W-:-:S02]  /*7380*/  @!P6 IMAD.IADD R2, R2, 0x1, -R0 ;  /* 0x000000010202e824 */ /* 0x000fc400078e0a00 */
[----:B------:R-:W4:Y:S03]  /*7390*/  LDL.LU R11, [R1+0xec] ;  /* 0x0000ec00010b7983 */ /* 0x000f260000300800 */
[----:B------:R-:W-:Y:S01]  /*73a0*/  ISETP.GT.U32.AND P6, PT, R0, R2, PT ;  /* 0x000000020000720c */ /* 0x000fe20003fc4070 */
[----:B------:R-:W-:Y:S02]  /*73b0*/  @!P4 IMAD.MOV R28, RZ, RZ, -R28 ;  /* 0x000000ffff1cc224 */ /* 0x000fe400078e0a1c */
[----:B------:R-:W-:Y:S02]  /*73c0*/  @!P0 IMAD.MOV R5, RZ, RZ, -R5 ;  /* 0x000000ffff058224 */ /* 0x000fe400078e0a05 */
[----:B------:R-:W-:Y:S01]  /*73d0*/  @!P1 IMAD.MOV R18, RZ, RZ, -R18 ;  /* 0x000000ffff129224 */ /* 0x000fe200078e0a12 */
[----:B------:R-:W-:Y:S01]  /*73e0*/  STL [R1+0x780], R28 ;  /* 0x0007801c01007387 */ /* 0x000fe20000100800 */
[----:B------:R-:W-:-:S06]  /*73f0*/  @!P2 IMAD.MOV R26, RZ, RZ, -R26 ;  /* 0x000000ffff1aa224 */ /* 0x000fcc00078e0a1a */
[----:B------:R-:W-:Y:S01]  /*7400*/  @!P6 IMAD.IADD R2, R2, 0x1, -R0 ;  /* 0x000000010202e824 */ /* 0x000fe200078e0a00 */
[----:B------:R0:W-:Y:S04]  /*7410*/  STL [R1+0x784], R5 ;  /* 0x0007840501007387 */ /* 0x0001e80000100800 */
[----:B------:R-:W-:Y:S04]  /*7420*/  STL [R1+0x788], R18 ;  /* 0x0007881201007387 */ /* 0x000fe80000100800 */
[----:B------:R-:W-:Y:S04]  /*7430*/  STL [R1+0x78c], R26 ;  /* 0x00078c1a01007387 */ /* 0x000fe80000100800 */
[----:B------:R-:W4:Y:S01]  /*7440*/  LDL.LU R6, [R1+0x148] ;  /* 0x0001480001067983 */ /* 0x000f220000300800 */
[----:B--2---:R-:W-:-:S02]  /*7450*/  ISETP.NE.AND P6, PT, R3, RZ, PT ;  /* 0x000000ff0300720c */ /* 0x004fc40003fc5270 */
[----:B------:R-:W-:-:S04]  /*7460*/  LOP3.LUT R3, RZ, R3, RZ, 0x33, !PT ;  /* 0x00000003ff037212 */ /* 0x000fc800078e33ff */
[----:B0-----:R-:W-:-:S05]  /*7470*/  SEL R5, R3, R21, !P6 ;  /* 0x0000001503057207 */ /* 0x001fca0007000000 */
[----:B------:R0:W-:Y:S04]  /*7480*/  STL [R1+0x1b0], R5 ;  /* 0x0001b00501007387 */ /* 0x0001e80000100800 */
[----:B------:R-:W2:Y:S01]  /*7490*/  LDL.LU R13, [R1+0x198] ;  /* 0x00019800010d7983 */ /* 0x000ea20000300800 */
[----:B------:R-:W-:-:S05]  /*74a0*/  SEL R0, R3, R15, !P6 ;  /* 0x0000000f03007207 */ /* 0x000fca0007000000 */
[----:B------:R1:W-:Y:S01]  /*74b0*/  STL [R1+0x1c], R0 ;  /* 0x00001c0001007387 */ /* 0x0003e20000100800 */
[C---:B0-----:R-:W-:Y:S02]  /*74c0*/  SEL R5, R3.reuse, R23, !P6 ;  /* 0x0000001703057207 */ /* 0x041fe40007000000 */
[C---:B---3--:R-:W-:Y:S02]  /*74d0*/  SEL R7, R3.reuse, R9, !P6 ;  /* 0x0000000903077207 */ /* 0x048fe40007000000 */
[----:B-1----:R-:W-:-:S05]  /*74e0*/  SEL R0, R3, R19, !P6 ;  /* 0x0000001303007207 */ /* 0x002fca0007000000 */
[----:B------:R0:W-:Y:S04]  /*74f0*/  STL [R1+0x18], R0 ;  /* 0x0000180001007387 */ /* 0x0001e80000100800 */
[----:B------:R1:W-:Y:S01]  /*7500*/  STL [R1+0x10], R5 ;  /* 0x0000100501007387 */ /* 0x0003e20000100800 */
[----:B0-----:R-:W-:-:S03]  /*7510*/  SEL R0, R3, R16, !P6 ;  /* 0x0000001003007207 */ /* 0x001fc60007000000 */
[----:B------:R-:W-:Y:S01]  /*7520*/  STL [R1+0xc], R7 ;  /* 0x00000c0701007387 */ /* 0x000fe20000100800 */
[----:B-1----:R-:W-:-:S03]  /*7530*/  SEL R5, R3, R24, !P6 ;  /* 0x0000001803057207 */ /* 0x002fc60007000000 */
[----:B------:R-:W3:Y:S04]  /*7540*/  LDL.LU R9, [R1+0x1a4] ;  /* 0x0001a40001097983 */ /* 0x000ee80000300800 */
[----:B------:R0:W-:Y:S04]  /*7550*/  STL [R1+0x8], R0 ;  /* 0x0000080001007387 */ /* 0x0001e80000100800 */
[----:B------:R4:W-:Y:S01]  /*7560*/  STL [R1+0x4], R5 ;  /* 0x0000040501007387 */ /* 0x0009e20000100800 */
[----:B0-----:R-:W-:-:S03]  /*7570*/  SEL R0, R3, R25, !P6 ;  /* 0x0000001903007207 */ /* 0x001fc60007000000 */
[----:B------:R-:W3:Y:S04]  /*7580*/  LDL.LU R25, [R1+0x19c] ;  /* 0x00019c0001197983 */ /* 0x000ee80000300800 */
[----:B------:R-:W5:Y:S04]  /*7590*/  LDL.LU R14, [R1+0x1d0] ;  /* 0x0001d000010e7983 */ /* 0x000f680000300800 */
[----:B------:R0:W-:Y:S04]  /*75a0*/  STL [R1], R0 ;  /* 0x0000000001007387 */ /* 0x0001e80000100800 */
[----:B------:R-:W5:Y:S04]  /*75b0*/  LDL.LU R16, [R1+0x1cc] ;  /* 0x0001cc0001107983 */ /* 0x000f680000300800 */
[----:B------:R-:W5:Y:S04]  /*75c0*/  LDL.LU R8, [R1+0x1a8] ;  /* 0x0001a80001087983 */ /* 0x000f680000300800 */
[----:B------:R-:W5:Y:S01]  /*75d0*/  LDL.LU R22, [R1+0x1a0] ;  /* 0x0001a00001167983 */ /* 0x000f620000300800 */
[----:B----4-:R-:W-:-:S02]  /*75e0*/  SEL R5, R3, R10, !P6 ;  /* 0x0000000a03057207 */ /* 0x010fc40007000000 */
[C---:B0-----:R-:W-:Y:S01]  /*75f0*/  SEL R0, R3.reuse, R4, !P6 ;  /* 0x0000000403007207 */ /* 0x041fe20007000000 */
[----:B------:R-:W4:Y:S01]  /*7600*/  LDL.LU R24, [R1+0x174] ;  /* 0x0001740001187983 */ /* 0x000f220000300800 */
[----:B------:R-:W-:-:S03]  /*7610*/  SEL R4, R3, R11, !P6 ;  /* 0x0000000b03047207 */ /* 0x000fc60007000000 */
[----:B------:R0:W-:Y:S04]  /*7620*/  STL [R1+0x28], R5 ;  /* 0x0000280501007387 */ /* 0x0001e80000100800 */
[----:B------:R-:W4:Y:S04]  /*7630*/  LDL.LU R23, [R1+0x18c] ;  /* 0x00018c0001177983 */ /* 0x000f280000300800 */
[----:B------:R1:W-:Y:S04]  /*7640*/  STL [R1+0x2c], R4 ;  /* 0x00002c0401007387 */ /* 0x0003e80000100800 */
[----:B------:R-:W4:Y:S04]  /*7650*/  LDL.LU R19, [R1+0x190] ;  /* 0x0001900001137983 */ /* 0x000f280000300800 */
[----:B------:R-:W4:Y:S04]  /*7660*/  LDL.LU R15, [R1+0x194] ;  /* 0x00019400010f7983 */ /* 0x000f280000300800 */
[----:B------:R-:W4:Y:S04]  /*7670*/  LDL.LU R21, [R1+0x188] ;  /* 0x0001880001157983 */ /* 0x000f280000300800 */
[----:B------:R-:W4:Y:S04]  /*7680*/  LDL.LU R26, [R1+0x17c] ;  /* 0x00017c00011a7983 */ /* 0x000f280000300800 */
[----:B------:R-:W4:Y:S04]  /*7690*/  LDL.LU R18, [R1+0x180] ;  /* 0x0001800001127983 */ /* 0x000f280000300800 */
[----:B0-----:R-:W4:Y:S04]  /*76a0*/  LDL.LU R5, [R1+0x184] ;  /* 0x0001840001057983 */ /* 0x001f280000300800 */
[----:B------:R-:W4:Y:S04]  /*76b0*/  LDL.LU R28, [R1+0x178] ;  /* 0x00017800011c7983 */ /* 0x000f280000300800 */
[----:B------:R-:W4:Y:S01]  /*76c0*/  LDL.LU R12, [R1+0x170] ;  /* 0x00017000010c7983 */ /* 0x000f220000300800 */
[----:B------:R-:W-:-:S03]  /*76d0*/  SEL R7, R3, R6, !P6 ;  /* 0x0000000603077207 */ /* 0x000fc60007000000 */
[----:B------:R-:W4:Y:S04]  /*76e0*/  LDL.LU R20, [R1+0x16c] ;  /* 0x00016c0001147983 */ /* 0x000f280000300800 */
[----:B-1----:R-:W4:Y:S04]  /*76f0*/  LDL.LU R4, [R1+0x168] ;  /* 0x0001680001047983 */ /* 0x002f280000300800 */
[----:B------:R-:W4:Y:S04]  /*7700*/  LDL.LU R11, [R1+0x164] ;  /* 0x00016400010b7983 */ /* 0x000f280000300800 */
[----:B------:R-:W4:Y:S04]  /*7710*/  LDL.LU R27, [R1+0x160] ;  /* 0x00016000011b7983 */ /* 0x000f280000300800 */
[----:B------:R0:W-:Y:S04]  /*7720*/  STL [R1+0x30], R7 ;  /* 0x0000300701007387 */ /* 0x0001e80000100800 */
[----:B0-----:R-:W4:Y:S01]  /*7730*/  LDL.LU R7, [R1+0x158] ;  /* 0x0001580001077983 */ /* 0x001f220000300800 */
[----:B--2---:R-:W-:-:S05]  /*7740*/  SEL R6, R3, R13, !P6 ;  /* 0x0000000d03067207 */ /* 0x004fca0007000000 */
[----:B------:R0:W-:Y:S04]  /*7750*/  STL [R1+0x3c], R6 ;  /* 0x00003c0601007387 */ /* 0x0001e80000100800 */
[----:B------:R-:W2:Y:S04]  /*7760*/  LDL.LU R10, [R1+0x154] ;  /* 0x00015400010a7983 */ /* 0x000ea80000300800 */
[----:B0-----:R-:W2:Y:S04]  /*7770*/  LDL.LU R6, [R1+0x150] ;  /* 0x0001500001067983 */ /* 0x001ea80000300800 */
[----:B------:R-:W2:Y:S01]  /*7780*/  LDL.LU R13, [R1+0x144] ;  /* 0x00014400010d7983 */ /* 0x000ea20000300800 */
[----:B---3--:R-:W-:-:S05]  /*7790*/  SEL R25, R3, R25, !P6 ;  /* 0x0000001903197207 */ /* 0x008fca0007000000 */
[----:B------:R0:W-:Y:S02]  /*77a0*/  STL [R1+0x40], R25 ;  /* 0x0000401901007387 */ /* 0x0001e40000100800 */
[C---:B0-----:R-:W-:Y:S02]  /*77b0*/  SEL R25, R3.reuse, R9, !P6 ;  /* 0x0000000903197207 */ /* 0x041fe40007000000 */
[----:B------:R-:W3:Y:S04]  /*77c0*/  LDL.LU R9, [R1+0x120] ;  /* 0x0001200001097983 */ /* 0x000ee80000300800 */
[----:B------:R0:W-:Y:S01]  /*77d0*/  STL [R1+0x4c], R25 ;  /* 0x00004c1901007387 */ /* 0x0001e20000100800 */
[C---:B-----5:R-:W-:Y:S02]  /*77e0*/  SEL R8, R3.reuse, R8, !P6 ;  /* 0x0000000803087207 */ /* 0x060fe40007000000 */
[----:B------:R-:W-:-:S02]  /*77f0*/  SEL R22, R3, R22, !P6 ;  /* 0x0000001603167207 */ /* 0x000fc40007000000 */
[C---:B0-----:R-:W-:Y:S02]  /*7800*/  SEL R25, R3.reuse, R14, !P6 ;  /* 0x0000000e03197207 */ /* 0x041fe40007000000 */
[C---:B------:R-:W-:Y:S02]  /*7810*/  SEL R14, R3.reuse, R16, !P6 ;  /* 0x00000010030e7207 */ /* 0x040fe40007000000 */
[----:B------:R-:W5:Y:S04]  /*7820*/  LDL.LU R16, [R1+0x12c] ;  /* 0x00012c0001107983 */ /* 0x000f680000300800 */
[----:B------:R-:W-:Y:S04]  /*7830*/  STL [R1+0x50], R25 ;  /* 0x0000501901007387 */ /* 0x000fe80000100800 */
[----:B------:R0:W-:Y:S04]  /*7840*/  STL [R1+0x5c], R14 ;  /* 0x00005c0e01007387 */ /* 0x0001e80000100800 */
[----:B0-----:R-:W5:Y:S04]  /*7850*/  LDL.LU R14, [R1+0x130] ;  /* 0x00013000010e7983 */ /* 0x001f680000300800 */
[----:B------:R0:W-:Y:S01]  /*7860*/  STL [R1+0x68], R8 ;  /* 0x0000680801007387 */ /* 0x0001e20000100800 */
[----:B----4-:R-:W-:-:S02]  /*7870*/  SEL R25, R3, R24, !P6 ;  /* 0x0000001803197207 */ /* 0x010fc40007000000 */
[C---:B------:R-:W-:Y:S01]  /*7880*/  SEL R24, R3.reuse, R23, !P6 ;  /* 0x0000001703187207 */ /* 0x040fe20007000000 */
[----:B0-----:R-:W4:Y:S04]  /*7890*/  LDL.LU R8, [R1+0x134] ;  /* 0x0001340001087983 */ /* 0x001f280000300800 */
[----:B------:R0:W-:Y:S01]  /*78a0*/  STL [R1+0xec], R22 ;  /* 0x0000ec1601007387 */ /* 0x0001e20000100800 */
[C---:B------:R-:W-:Y:S02]  /*78b0*/  SEL R23, R3.reuse, R19, !P6 ;  /* 0x0000001303177207 */ /* 0x040fe40007000000 */
[C---:B------:R-:W-:Y:S01]  /*78c0*/  SEL R19, R3.reuse, R15, !P6 ;  /* 0x0000000f03137207 */ /* 0x040fe20007000000 */
[----:B0-----:R-:W4:Y:S01]  /*78d0*/  LDL.LU R22, [R1+0x138] ;  /* 0x0001380001167983 */ /* 0x001f220000300800 */
[----:B------:R-:W-:-:S03]  /*78e0*/  SEL R15, R3, R21, !P6 ;  /* 0x00000015030f7207 */ /* 0x000fc60007000000 */
[----:B------:R-:W-:Y:S01]  /*78f0*/  STL [R1+0x148], R25 ;  /* 0x0001481901007387 */ /* 0x000fe20000100800 */
[----:B------:R-:W-:-:S03]  /*7900*/  SEL R21, R3, R26, !P6 ;  /* 0x0000001a03157207 */ /* 0x000fc60007000000 */
[----:B------:R-:W-:Y:S04]  /*7910*/  STL [R1+0x174], R24 ;  /* 0x0001741801007387 */ /* 0x000fe80000100800 */
[----:B------:R-:W-:Y:S04]  /*7920*/  STL [R1+0x19c], R23 ;  /* 0x00019c1701007387 */ /* 0x000fe80000100800 */
[----:B------:R0:W-:Y:S04]  /*7930*/  STL [R1+0x1a4], R19 ;  /* 0x0001a41301007387 */ /* 0x0001e80000100800 */
[----:B------:R1:W-:Y:S01]  /*7940*/  STL [R1+0x1a8], R15 ;  /* 0x0001a80f01007387 */ /* 0x0003e20000100800 */
[----:B0-----:R-:W-:-:S03]  /*7950*/  SEL R19, R3, R18, !P6 ;  /* 0x0000001203137207 */ /* 0x001fc60007000000 */
[----:B------:R-:W-:Y:S01]  /*7960*/  STL [R1+0x1a0], R21 ;  /* 0x0001a01501007387 */ /* 0x000fe20000100800 */
[----:B-1----:R-:W-:-:S03]  /*7970*/  SEL R15, R3, R5, !P6 ;  /* 0x00000005030f7207 */ /* 0x002fc60007000000 */
[----:B------:R-:W-:Y:S01]  /*7980*/  STL [R1+0x198], R19 ;  /* 0x0001981301007387 */ /* 0x000fe20000100800 */
[C---:B------:R-:W-:Y:S02]  /*7990*/  SEL R18, R3.reuse, R28, !P6 ;  /* 0x0000001c03127207 */ /* 0x040fe40007000000 */
[C---:B------:R-:W-:Y:S01]  /*79a0*/  SEL R5, R3.reuse, R12, !P6 ;  /* 0x0000000c03057207 */ /* 0x040fe20007000000 */
[----:B------:R0:W-:Y:S01]  /*79b0*/  STL [R1+0x194], R15 ;  /* 0x0001940f01007387 */ /* 0x0001e20000100800 */
[----:B------:R-:W-:-:S03]  /*79c0*/  SEL R12, R3, R4, !P6 ;  /* 0x00000004030c7207 */ /* 0x000fc60007000000 */
[----:B------:R-:W-:Y:S01]  /*79d0*/  STL [R1+0x190], R18 ;  /* 0x0001901201007387 */ /* 0x000fe20000100800 */
[----:B0-----:R-:W-:-:S03]  /*79e0*/  SEL R15, R3, R20, !P6 ;  /* 0x00000014030f7207 */ /* 0x001fc60007000000 */
[----:B------:R0:W-:Y:S04]  /*79f0*/  STL [R1+0x18c], R5 ;  /* 0x00018c0501007387 */ /* 0x0001e80000100800 */
[----:B------:R-:W-:Y:S04]  /*7a00*/  STL [R1+0x188], R15 ;  /* 0x0001880f01007387 */ /* 0x000fe80000100800 */
[----:B------:R-:W4:Y:S01]  /*7a10*/  LDL.LU R4, [R1+0x13c] ;  /* 0x00013c0001047983 */ /* 0x000f220000300800 */
[----:B0-----:R-:W-:-:S03]  /*7a20*/  SEL R5, R3, R11, !P6 ;  /* 0x0000000b03057207 */ /* 0x001fc60007000000 */
[----:B------:R0:W-:Y:S04]  /*7a30*/  STL [R1+0x184], R12 ;  /* 0x0001840c01007387 */ /* 0x0001e80000100800 */
[----:B------:R-:W4:Y:S04]  /*7a40*/  LDL.LU R11, [R1+0x140] ;  /* 0x00014000010b7983 */ /* 0x000f280000300800 */
[----:B------:R1:W-:Y:S01]  /*7a50*/  STL [R1+0x180], R5 ;  /* 0x0001800501007387 */ /* 0x0003e20000100800 */
[C---:B0-----:R-:W-:Y:S02]  /*7a60*/  SEL R12, R3.reuse, R27, !P6 ;  /* 0x0000001b030c7207 */ /* 0x041fe40007000000 */
[----:B-1----:R-:W-:-:S03]  /*7a70*/  SEL R5, R3, R7, !P6 ;  /* 0x0000000703057207 */ /* 0x002fc60007000000 */
[----:B------:R-:W-:Y:S04]  /*7a80*/  STL [R1+0x17c], R12 ;  /* 0x00017c0c01007387 */ /* 0x000fe80000100800 */
[----:B------:R0:W-:Y:S01]  /*7a90*/  STL [R1+0x178], R5 ;  /* 0x0001780501007387 */ /* 0x0001e20000100800 */
[----:B--2---:R-:W-:-:S05]  /*7aa0*/  SEL R7, R3, R10, !P6 ;  /* 0x0000000a03077207 */ /* 0x004fca0007000000 */
[----:B------:R-:W-:Y:S01]  /*7ab0*/  STL [R1+0x170], R7 ;  /* 0x0001700701007387 */ /* 0x000fe20000100800 */
[----:B------:R-:W-:-:S03]  /*7ac0*/  SEL R6, R3, R6, !P6 ;  /* 0x0000000603067207 */ /* 0x000fc60007000000 */
[----:B------:R-:W2:Y:S01]  /*7ad0*/  LDL.LU R25, [R1+0x1c4] ;  /* 0x0001c40001197983 */ /* 0x000ea20000300800 */
[----:B0-----:R-:W-:-:S03]  /*7ae0*/  SEL R5, R3, R13, !P6 ;  /* 0x0000000d03057207 */ /* 0x001fc60007000000 */
[----:B------:R0:W-:Y:S04]  /*7af0*/  STL [R1+0x16c], R6 ;  /* 0x00016c0601007387 */ /* 0x0001e80000100800 */
[----:B0-----:R-:W2:Y:S04]  /*7b00*/  LDL.LU R6, [R1+0x1c8] ;  /* 0x0001c80001067983 */ /* 0x001ea80000300800 */
[----:B------:R3:W-:Y:S04]  /*7b10*/  STL [R1+0x168], R5 ;  /* 0x0001680501007387 */ /* 0x0007e80000100800 */
[----:B------:R-:W2:Y:S04]  /*7b20*/  LDL.LU R10, [R1+0x128] ;  /* 0x00012800010a7983 */ /* 0x000ea80000300800 */
[----:B------:R-:W2:Y:S01]  /*7b30*/  LDL.LU R13, [R1+0x124] ;  /* 0x00012400010d7983 */ /* 0x000ea20000300800 */
[----:B---3--:R-:W-:-:S05]  /*7b40*/  SEL R5, R3, R9, !P6 ;  /* 0x0000000903057207 */ /* 0x008fca0007000000 */
[----:B------:R5:W-:Y:S04]  /*7b50*/  STL [R1+0x164], R5 ;  /* 0x0001640501007387 */ /* 0x000be80000100800 */
[----:B------:R-:W3:Y:S01]  /*7b60*/  LDL.LU R9, [R1+0xe4] ;  /* 0x0000e40001097983 */ /* 0x000ee20000300800 */
[----:B-----5:R-:W-:-:S03]  /*7b70*/  SEL R5, R3, R16, !P6 ;  /* 0x0000001003057207 */ /* 0x020fc60007000000 */
[----:B------:R-:W5:Y:S04]  /*7b80*/  LDL.LU R16, [R1+0x118] ;  /* 0x0001180001107983 */ /* 0x000f680000300800 */
[----:B------:R0:W-:Y:S01]  /*7b90*/  STL [R1+0x160], R5 ;  /* 0x0001600501007387 */ /* 0x0001e20000100800 */
[----:B------:R-:W-:-:S05]  /*7ba0*/  SEL R12, R3, R14, !P6 ;  /* 0x0000000e030c7207 */ /* 0x000fca0007000000 */
[----:B------:R-:W-:Y:S04]  /*7bb0*/  STL [R1+0x158], R12 ;  /* 0x0001580c01007387 */ /* 0x000fe80000100800 */
[----:B------:R-:W5:Y:S01]  /*7bc0*/  LDL.LU R24, [R1+0x11c] ;  /* 0x00011c0001187983 */ /* 0x000f620000300800 */
[----:B----4-:R-:W-:-:S05]  /*7bd0*/  SEL R7, R3, R8, !P6 ;  /* 0x0000000803077207 */ /* 0x010fca0007000000 */
[----:B------:R-:W-:Y:S04]  /*7be0*/  STL [R1+0x154], R7 ;  /* 0x0001540701007387 */ /* 0x000fe80000100800 */
[----:B------:R-:W4:Y:S01]  /*7bf0*/  LDL.LU R23, [R1+0xf4] ;  /* 0x0000f40001177983 */ /* 0x000f220000300800 */
[----:B0-----:R-:W-:-:S05]  /*7c00*/  SEL R5, R3, R22, !P6 ;  /* 0x0000001603057207 */ /* 0x001fca0007000000 */
        /* <DEDUP_REMOVED lines=8> */
[----:B------:R-:W4:Y:S04]  /*7c90*/  LDL.LU R12, [R1+0xe8] ;  /* 0x0000e800010c7983 */ /* 0x000f280000300800 */
[----:B------:R-:W4:Y:S04]  /*7ca0*/  LDL.LU R20, [R1+0xe0] ;  /* 0x0000e00001147983 */ /* 0x000f280000300800 */
[----:B------:R-:W4:Y:S04]  /*7cb0*/  LDL.LU R27, [R1+0xdc] ;  /* 0x0000dc00011b7983 */ /* 0x000f280000300800 */
[----:B------:R-:W4:Y:S04]  /*7cc0*/  LDL.LU R22, [R1+0xd8] ;  /* 0x0000d80001167983 */ /* 0x000f280000300800 */
[----:B------:R-:W4:Y:S01]  /*7cd0*/  LDL.LU R7, [R1+0xd4] ;  /* 0x0000d40001077983 */ /* 0x000f220000300800 */
[----:B------:R-:W-:-:S05]  /*7ce0*/  SEL R8, R3, R4, !P6 ;  /* 0x0000000403087207 */ /* 0x000fca0007000000 */
[----:B------:R0:W-:Y:S01]  /*7cf0*/  STL [R1+0x144], R8 ;  /* 0x0001440801007387 */ /* 0x0001e20000100800 */
[----:B------:R-:W-:-:S03]  /*7d00*/  SEL R4, R3, R11, !P6 ;  /* 0x0000000b03047207 */ /* 0x000fc60007000000 */
[----:B------:R-:W4:Y:S04]  /*7d10*/  LDL.LU R14, [R1+0xd0] ;  /* 0x0000d000010e7983 */ /* 0x000f280000300800 */
[----:B------:R1:W-:Y:S04]  /*7d20*/  STL [R1+0x140], R4 ;  /* 0x0001400401007387 */ /* 0x0003e80000100800 */
[----:B0-----:R-:W4:Y:S04]  /*7d30*/  LDL.LU R8, [R1+0xcc] ;  /* 0x0000cc0001087983 */ /* 0x001f280000300800 */
[----:B-1----:R-:W4:Y:S04]  /*7d40*/  LDL.LU R4, [R1+0xc8] ;  /* 0x0000c80001047983 */ /* 0x002f280000300800 */
[----:B------:R-:W4:Y:S01]  /*7d50*/  LDL.LU R11, [R1+0xc4] ;  /* 0x0000c400010b7983 */ /* 0x000f220000300800 */
[----:B--2---:R-:W-:-:S05]  /*7d60*/  SEL R25, R3, R25, !P6 ;  /* 0x0000001903197207 */ /* 0x004fca0007000000 */
[----:B------:R0:W-:Y:S02]  /*7d70*/  STL [R1+0x13c], R25 ;  /* 0x00013c1901007387 */ /* 0x0001e40000100800 */
[C---:B0-----:R-:W-:Y:S02]  /*7d80*/  SEL R25, R3.reuse, R6, !P6 ;  /* 0x0000000603197207 */ /* 0x041fe40007000000 */
[----:B------:R-:W2:Y:S04]  /*7d90*/  LDL.LU R6, [R1+0xc0] ;  /* 0x0000c00001067983 */ /* 0x000ea80000300800 */
[----:B------:R0:W-:Y:S02]  /*7da0*/  STL [R1+0x138], R25 ;  /* 0x0001381901007387 */ /* 0x0001e40000100800 */
[----:B0-----:R-:W-:-:S02]  /*7db0*/  SEL R25, R3, R10, !P6 ;  /* 0x0000000a03197207 */ /* 0x001fc40007000000 */
[C---:B------:R-:W-:Y:S02]  /*7dc0*/  SEL R10, R3.reuse, R13, !P6 ;  /* 0x0000000d030a7207 */ /* 0x040fe40007000000 */
[----:B------:R-:W2:Y:S04]  /*7dd0*/  LDL.LU R13, [R1+0xac] ;  /* 0x0000ac00010d7983 */ /* 0x000ea80000300800 */
[----:B------:R-:W-:Y:S04]  /*7de0*/  STL [R1+0x134], R25 ;  /* 0x0001341901007387 */ /* 0x000fe80000100800 */
[----:B------:R0:W-:Y:S04]  /*7df0*/  STL [R1+0x130], R10 ;  /* 0x0001300a01007387 */ /* 0x0001e80000100800 */
[----:B0-----:R-:W2:Y:S01]  /*7e00*/  LDL.LU R10, [R1+0xb0] ;  /* 0x0000b000010a7983 */ /* 0x001ea20000300800 */
[----:B---3--:R-:W-:-:S05]  /*7e10*/  SEL R9, R3, R9, !P6 ;  /* 0x0000000903097207 */ /* 0x008fca0007000000 */
[----:B------:R0:W-:Y:S01]  /*7e20*/  STL [R1+0x12c], R9 ;  /* 0x00012c0901007387 */ /* 0x0001e20000100800 */
[----:B-----5:R-:W-:-:S03]  /*7e30*/  SEL R16, R3, R16, !P6 ;  /* 0x0000001003107207 */ /* 0x020fc60007000000 */
[----:B0-----:R-:W3:Y:S04]  /*7e40*/  LDL.LU R9, [R1+0xb8] ;  /* 0x0000b80001097983 */ /* 0x001ee80000300800 */
[----:B------:R0:W-:Y:S04]  /*7e50*/  STL [R1+0x128], R16 ;  /* 0x0001281001007387 */ /* 0x0001e80000100800 */
[----:B0-----:R-:W5:Y:S01]  /*7e60*/  LDL.LU R16, [R1+0xbc] ;  /* 0x0000bc0001107983 */ /* 0x001f620000300800 */
[----:B------:R-:W-:-:S05]  /*7e70*/  SEL R25, R3, R24, !P6 ;  /* 0x0000001803197207 */ /* 0x000fca0007000000 */
[----:B------:R-:W-:Y:S01]  /*7e80*/  STL [R1+0x124], R25 ;  /* 0x0001241901007387 */ /* 0x000fe20000100800 */
[----:B----4-:R-:W-:-:S05]  /*7e90*/  SEL R24, R3, R23, !P6 ;  /* 0x0000001703187207 */ /* 0x010fca0007000000 */
[----:B------:R-:W-:Y:S01]  /*7ea0*/  STL [R1+0x120], R24 ;  /* 0x0001201801007387 */ /* 0x000fe20000100800 */
[C---:B------:R-:W-:Y:S02]  /*7eb0*/  SEL R23, R3.reuse, R19, !P6 ;  /* 0x0000001303177207 */ /* 0x040fe40007000000 */
[----:B------:R-:W-:-:S03]  /*7ec0*/  SEL R19, R3, R15, !P6 ;  /* 0x0000000f03137207 */ /* 0x000fc60007000000 */
[----:B------:R-:W-:Y:S01]  /*7ed0*/  STL [R1+0x11c], R23 ;  /* 0x00011c1701007387 */ /* 0x000fe20000100800 */
[----:B------:R-:W-:-:S03]  /*7ee0*/  SEL R15, R3, R21, !P6 ;  /* 0x00000015030f7207 */ /* 0x000fc60007000000 */
[----:B------:R0:W-:Y:S01]  /*7ef0*/  STL [R1+0x118], R19 ;  /* 0x0001181301007387 */ /* 0x0001e20000100800 */
[----:B------:R-:W-:-:S03]  /*7f00*/  SEL R21, R3, R26, !P6 ;  /* 0x0000001a03157207 */ /* 0x000fc60007000000 */
[----:B------:R1:W-:Y:S01]  /*7f10*/  STL [R1+0x114], R15 ;  /* 0x0001140f01007387 */ /* 0x0003e20000100800 */
[----:B0-----:R-:W-:-:S03]  /*7f20*/  SEL R19, R3, R18, !P6 ;  /* 0x0000001203137207 */ /* 0x001fc60007000000 */
[----:B------:R-:W-:Y:S01]  /*7f30*/  STL [R1+0x110], R21 ;  /* 0x0001101501007387 */ /* 0x000fe20000100800 */
[----:B-1----:R-:W-:-:S03]  /*7f40*/  SEL R15, R3, R5, !P6 ;  /* 0x00000005030f7207 */ /* 0x002fc60007000000 */
[----:B------:R-:W-:Y:S01]  /*7f50*/  STL [R1+0x10c], R19 ;  /* 0x00010c1301007387 */ /* 0x000fe20000100800 */
[C---:B------:R-:W-:Y:S02]  /*7f60*/  SEL R18, R3.reuse, R28, !P6 ;  /* 0x0000001c03127207 */ /* 0x040fe40007000000 */
[C---:B------:R-:W-:Y:S01]  /*7f70*/  SEL R5, R3.reuse, R12, !P6 ;  /* 0x0000000c03057207 */ /* 0x040fe20007000000 */
[----:B------:R0:W-:Y:S04]  /*7f80*/  STL [R1+0x108], R15 ;  /* 0x0001080f01007387 */ /* 0x0001e80000100800 */
[----:B------:R-:W-:Y:S01]  /*7f90*/  STL [R1+0x104], R18 ;  /* 0x0001041201007387 */ /* 0x000fe20000100800 */
[C---:B------:R-:W-:Y:S02]  /*7fa0*/  SEL R12, R3.reuse, R27, !P6 ;  /* 0x0000001b030c7207 */ /* 0x040fe40007000000 */
[C---:B0-----:R-:W-:Y:S01]  /*7fb0*/  SEL R15, R3.reuse, R20, !P6 ;  /* 0x00000014030f7207 */ /* 0x041fe20007000000 */
        /* <DEDUP_REMOVED lines=8> */
[----:B-1----:R-:W-:-:S02]  /*8040*/  SEL R5, R3, R7, !P6 ;  /* 0x0000000703057207 */ /* 0x002fc40007000000 */
[----:B------:R-:W-:-:S03]  /*8050*/  SEL R7, R3, R8, !P6 ;  /* 0x0000000803077207 */ /* 0x000fc60007000000 */
[----:B------:R0:W-:Y:S04]  /*8060*/  STL [R1+0xe4], R5 ;  /* 0x0000e40501007387 */ /* 0x0001e80000100800 */
[----:B------:R-:W-:Y:S01]  /*8070*/  STL [R1+0xe0], R12 ;  /* 0x0000e00c01007387 */ /* 0x000fe20000100800 */
[----:B0-----:R-:W-:-:S03]  /*8080*/  SEL R5, R3, R4, !P6 ;  /* 0x0000000403057207 */ /* 0x001fc60007000000 */
[----:B------:R-:W-:Y:S01]  /*8090*/  STL [R1+0xdc], R7 ;  /* 0x0000dc0701007387 */ /* 0x000fe20000100800 */
[----:B------:R-:W-:-:S03]  /*80a0*/  SEL R4, R3, R11, !P6 ;  /* 0x0000000b03047207 */ /* 0x000fc60007000000 */
[----:B------:R-:W4:Y:S04]  /*80b0*/  LDL.LU R26, [R1+0x1bc] ;  /* 0x0001bc00011a7983 */ /* 0x000f280000300800 */
[----:B------:R-:W-:Y:S04]  /*80c0*/  STL [R1+0xd8], R5 ;  /* 0x0000d80501007387 */ /* 0x000fe80000100800 */
[----:B------:R-:W4:Y:S04]  /*80d0*/  LDL.LU R24, [R1+0x1b4] ;  /* 0x0001b40001187983 */ /* 0x000f280000300800 */
[----:B------:R2:W-:Y:S04]  /*80e0*/  STL [R1+0xd4], R4 ;  /* 0x0000d40401007387 */ /* 0x0005e80000100800 */
[----:B------:R-:W4:Y:S04]  /*80f0*/  LDL.LU R25, [R1+0xa8] ;  /* 0x0000a80001197983 */ /* 0x000f280000300800 */
[----:B------:R-:W4:Y:S01]  /*8100*/  LDL.LU R11, [R1+0xa4] ;  /* 0x0000a400010b7983 */ /* 0x000f220000300800 */
[----:B--2---:R-:W-:-:S05]  /*8110*/  SEL R4, R3, R6, !P6 ;  /* 0x0000000603047207 */ /* 0x004fca0007000000 */
[----:B------:R0:W-:Y:S04]  /*8120*/  STL [R1+0xd0], R4 ;  /* 0x0000d00401007387 */ /* 0x0001e80000100800 */
[----:B------:R-:W2:Y:S01]  /*8130*/  LDL.LU R6, [R1+0xa0] ;  /* 0x0000a00001067983 */ /* 0x000ea20000300800 */
[----:B0-----:R-:W-:-:S03]  /*8140*/  SEL R4, R3, R13, !P6 ;  /* 0x0000000d03047207 */ /* 0x001fc60007000000 */
[----:B------:R-:W2:Y:S04]  /*8150*/  LDL.LU R13, [R1+0x9c] ;  /* 0x00009c00010d7983 */ /* 0x000ea80000300800 */
[----:B------:R5:W-:Y:S01]  /*8160*/  STL [R1+0xcc], R4 ;  /* 0x0000cc0401007387 */ /* 0x000be20000100800 */
[----:B------:R-:W-:-:S05]  /*8170*/  SEL R7, R3, R10, !P6 ;  /* 0x0000000a03077207 */ /* 0x000fca0007000000 */
[----:B------:R-:W-:Y:S04]  /*8180*/  STL [R1+0xc8], R7 ;  /* 0x0000c80701007387 */ /* 0x000fe80000100800 */
[----:B------:R-:W2:Y:S01]  /*8190*/  LDL.LU R18, [R1+0x98] ;  /* 0x0000980001127983 */ /* 0x000ea20000300800 */
[----:B---3--:R-:W-:-:S05]  /*81a0*/  SEL R5, R3, R9, !P6 ;  /* 0x0000000903057207 */ /* 0x008fca0007000000 */
[----:B------:R0:W-:Y:S01]  /*81b0*/  STL [R1+0xc4], R5 ;  /* 0x0000c40501007387 */ /* 0x0001e20000100800 */
[----:B-----5:R-:W-:-:S03]  /*81c0*/  SEL R4, R3, R16, !P6 ;  /* 0x0000001003047207 */ /* 0x020fc60007000000 */
[----:B0-----:R-:W3:Y:S04]  /*81d0*/  LDL.LU R5, [R1+0x94] ;  /* 0x0000940001057983 */ /* 0x001ee80000300800 */
[----:B------:R0:W-:Y:S04]  /*81e0*/  STL [R1+0xc0], R4 ;  /* 0x0000c00401007387 */ /* 0x0001e80000100800 */
[----:B------:R-:W5:Y:S04]  /*81f0*/  LDL.LU R28, [R1+0x90] ;  /* 0x00009000011c7983 */ /* 0x000f680000300800 */
[----:B------:R-:W5:Y:S04]  /*8200*/  LDL.LU R12, [R1+0x8c] ;  /* 0x00008c00010c7983 */ /* 0x000f680000300800 */
[----:B------:R-:W5:Y:S04]  /*8210*/  LDL.LU R20, [R1+0x88] ;  /* 0x0000880001147983 */ /* 0x000f680000300800 */
[----:B------:R-:W5:Y:S04]  /*8220*/  LDL.LU R27, [R1+0x84] ;  /* 0x00008400011b7983 */ /* 0x000f680000300800 */
[----:B------:R-:W5:Y:S04]  /*8230*/  LDL.LU R7, [R1+0x80] ;  /* 0x0000800001077983 */ /* 0x000f680000300800 */
[----:B------:R-:W5:Y:S04]  /*8240*/  LDL.LU R14, [R1+0x7c] ;  /* 0x00007c00010e7983 */ /* 0x000f680000300800 */
[----:B------:R-:W5:Y:S04]  /*8250*/  LDL.LU R8, [R1+0x78] ;  /* 0x0000780001087983 */ /* 0x000f680000300800 */
[----:B0-----:R-:W5:Y:S04]  /*8260*/  LDL.LU R4, [R1+0x15c] ;  /* 0x00015c0001047983 */ /* 0x001f680000300800 */
[----:B------:R-:W5:Y:S04]  /*8270*/  LDL.LU R10, [R1+0x70] ;  /* 0x00007000010a7983 */ /* 0x000f680000300800 */
[----:B------:R-:W5:Y:S04]  /*8280*/  LDL.LU R9, [R1+0x14c] ;  /* 0x00014c0001097983 */ /* 0x000f680000300800 */
[----:B------:R-:W5:Y:S04]  /*8290*/  LDL.LU R16, [R1+0x60] ;  /* 0x0000600001107983 */ /* 0x000f680000300800 */
[----:B------:R-:W5:Y:S01]  /*82a0*/  LDL.LU R15, [R1+0x14] ;  /* 0x00001400010f7983 */ /* 0x000f620000300800 */
[----:B----4-:R-:W-:-:S05]  /*82b0*/  SEL R19, R3, R21, !P6 ;  /* 0x0000001503137207 */ /* 0x010fca0007000000 */
[----:B------:R0:W-:Y:S01]  /*82c0*/  STL [R1+0xbc], R19 ;  /* 0x0000bc1301007387 */ /* 0x0001e20000100800 */
[----:B------:R-:W-:-:S03]  /*82d0*/  SEL R21, R3, R22, !P6 ;  /* 0x0000001603157207 */ /* 0x000fc60007000000 */
[----:B0-----:R-:W4:Y:S04]  /*82e0*/  LDL.LU R19, [R1+0xf8] ;  /* 0x0000f80001137983 */ /* 0x001f280000300800 */
[----:B------:R0:W-:Y:S04]  /*82f0*/  STL [R1+0xb8], R21 ;  /* 0x0000b81501007387 */ /* 0x0001e80000100800 */
[----:B0-----:R-:W4:Y:S04]  /*8300*/  LDL.LU R21, [R1+0xf0] ;  /* 0x0000f00001157983 */ /* 0x001f280000300800 */
[----:B------:R-:W4:Y:S04]  /*8310*/  LDL.LU R22, [R1+0xb4] ;  /* 0x0000b40001167983 */ /* 0x000f280000300800 */
[----:B------:R-:W4:Y:S01]  /*8320*/  LDL.LU R23, [R1+0x20] ;  /* 0x0000200001177983 */ /* 0x000f220000300800 */
[----:B------:R-:W-:-:S05]  /*8330*/  SEL R26, R3, R26, !P6 ;  /* 0x0000001a031a7207 */ /* 0x000fca0007000000 */
[----:B------:R0:W-:Y:S01]  /*8340*/  STL [R1+0xb0], R26 ;  /* 0x0000b01a01007387 */ /* 0x0001e20000100800 */
[----:B------:R-:W-:-:S03]  /*8350*/  SEL R24, R3, R24, !P6 ;  /* 0x0000001803187207 */ /* 0x000fc60007000000 */
[----:B0-----:R-:W4:Y:S01]  /*8360*/  LDL.LU R26, [R1+0x78c] ;  /* 0x00078c00011a7983 */ /* 0x001f220000300800 */
[----:B------:R-:W-:-:S03]  /*8370*/  SEL R25, R3, R25, !P6 ;  /* 0x0000001903197207 */ /* 0x000fc60007000000 */
[----:B------:R0:W-:Y:S01]  /*8380*/  STL [R1+0xac], R24 ;  /* 0x0000ac1801007387 */ /* 0x0001e20000100800 */
[----:B------:R-:W-:-:S03]  /*8390*/  SEL R11, R3, R11, !P6 ;  /* 0x0000000b030b7207 */ /* 0x000fc60007000000 */
[----:B0-----:R-:W4:Y:S04]  /*83a0*/  LDL.LU R24, [R1+0x34] ;  /* 0x0000340001187983 */ /* 0x001f280000300800 */
[----:B------:R0:W-:Y:S04]  /*83b0*/  STL [R1+0xa8], R25 ;  /* 0x0000a81901007387 */ /* 0x0001e80000100800 */
[----:B0-----:R-:W4:Y:S04]  /*83c0*/  LDL.LU R25, [R1+0x38] ;  /* 0x0000380001197983 */ /* 0x001f280000300800 */
[----:B------:R0:W-:Y:S04]  /*83d0*/  STL [R1+0xa4], R11 ;  /* 0x0000a40b01007387 */ /* 0x0001e80000100800 */
[----:B0-----:R-:W4:Y:S01]  /*83e0*/  LDL.LU R11, [R1+0x6c] ;  /* 0x00006c00010b7983 */ /* 0x001f220000300800 */
[----:B--2---:R-:W-:-:S05]  /*83f0*/  SEL R6, R3, R6, !P6 ;  /* 0x0000000603067207 */ /* 0x004fca0007000000 */
[----:B------:R0:W-:Y:S01]  /*8400*/  STL [R1+0xa0], R6 ;  /* 0x0000a00601007387 */ /* 0x0001e20000100800 */
[----:B------:R-:W-:-:S03]  /*8410*/  SEL R13, R3, R13, !P6 ;  /* 0x0000000d030d7207 */ /* 0x000fc60007000000 */
[----:B0-----:R-:W2:Y:S04]  /*8420*/  LDL.LU R6, [R1+0x58] ;  /* 0x0000580001067983 */ /* 0x001ea80000300800 */
[----:B------:R0:W-:Y:S04]  /*8430*/  STL [R1+0x9c], R13 ;  /* 0x00009c0d01007387 */ /* 0x0001e80000100800 */
[----:B0-----:R-:W2:Y:S01]  /*8440*/  LDL.LU R13, [R1+0x54] ;  /* 0x00005400010d7983 */ /* 0x001ea20000300800 */
[----:B------:R-:W-:-:S05]  /*8450*/  SEL R18, R3, R18, !P6 ;  /* 0x0000001203127207 */ /* 0x000fca0007000000 */
[----:B------:R0:W-:Y:S04]  /*8460*/  STL [R1+0x98], R18 ;  /* 0x0000981201007387 */ /* 0x0001e80000100800 */
[----:B0-----:R-:W2:Y:S01]  /*8470*/  LDL.LU R18, [R1+0x788] ;  /* 0x0007880001127983 */ /* 0x001ea20000300800 */
[----:B---3--:R-:W-:-:S05]  /*8480*/  SEL R5, R3, R5, !P6 ;  /* 0x0000000503057207 */ /* 0x008fca0007000000 */
[----:B------:R0:W-:Y:S01]  /*8490*/  STL [R1+0x94], R5 ;  /* 0x0000940501007387 */ /* 0x0001e20000100800 */
[C---:B-----5:R-:W-:Y:S02]  /*84a0*/  SEL R28, R3.reuse, R28, !P6 ;  /* 0x0000001c031c7207 */ /* 0x060fe40007000000 */
[C---:B------:R-:W-:Y:S01]  /*84b0*/  SEL R12, R3.reuse, R12, !P6 ;  /* 0x0000000c030c7207 */ /* 0x040fe20007000000 */
[----:B0-----:R-:W3:Y:S01]  /*84c0*/  LDL.LU R5, [R1+0x784] ;  /* 0x0007840001057983 */ /* 0x001ee20000300800 */
[----:B------:R-:W-:-:S03]  /*84d0*/  SEL R20, R3, R20, !P6 ;  /* 0x0000001403147207 */ /* 0x000fc60007000000 */
[----:B------:R0:W-:Y:S01]  /*84e0*/  STL [R1+0x90], R28 ;  /* 0x0000901c01007387 */ /* 0x0001e20000100800 */
[C---:B------:R-:W-:Y:S02]  /*84f0*/  SEL R27, R3.reuse, R27, !P6 ;  /* 0x0000001b031b7207 */ /* 0x040fe40007000000 */
[C---:B------:R-:W-:Y:S01]  /*8500*/  SEL R7, R3.reuse, R7, !P6 ;  /* 0x0000000703077207 */ /* 0x040fe20007000000 */
[----:B0-----:R-:W5:Y:S01]  /*8510*/  LDL.LU R28, [R1+0x780] ;  /* 0x00078000011c7983 */ /* 0x001f620000300800 */
[----:B------:R-:W-:-:S03]  /*8520*/  SEL R14, R3, R14, !P6 ;  /* 0x0000000e030e7207 */ /* 0x000fc60007000000 */
[----:B------:R0:W-:Y:S01]  /*8530*/  STL [R1+0x8c], R12 ;  /* 0x00008c0c01007387 */ /* 0x0001e20000100800 */
[C---:B------:R-:W-:Y:S02]  /*8540*/  SEL R8, R3.reuse, R8, !P6 ;  /* 0x0000000803087207 */ /* 0x040fe40007000000 */
[C---:B------:R-:W-:Y:S01]  /*8550*/  SEL R4, R3.reuse, R4, !P6 ;  /* 0x0000000403047207 */ /* 0x040fe20007000000 */
[----:B0-----:R-:W3:Y:S04]  /*8560*/  LDL.LU R12, [R1+0x77c] ;  /* 0x00077c00010c7983 */ /* 0x001ee80000300800 */
[----:B------:R0:W-:Y:S01]  /*8570*/  STL [R1+0x88], R20 ;  /* 0x0000881401007387 */ /* 0x0001e20000100800 */
[----:B------:R-:W-:-:S03]  /*8580*/  SEL R10, R3, R10, !P6 ;  /* 0x0000000a030a7207 */ /* 0x000fc60007000000 */
[----:B0-----:R-:W3:Y:S04]  /*8590*/  LDL.LU R20, [R1+0x778] ;  /* 0x0007780001147983 */ /* 0x001ee80000300800 */
[----:B------:R0:W-:Y:S01]  /*85a0*/  STL [R1+0x84], R27 ;  /* 0x0000841b01007387 */ /* 0x0001e20000100800 */
[----:B------:R-:W-:-:S03]  /*85b0*/  SEL R9, R3, R9, !P6 ;  /* 0x0000000903097207 */ /* 0x000fc60007000000 */
[----:B0-----:R-:W3:Y:S04]  /*85c0*/  LDL.LU R27, [R1+0x774] ;  /* 0x00077400011b7983 */ /* 0x001ee80000300800 */
[----:B------:R0:W-:Y:S01]  /*85d0*/  STL [R1+0x80], R7 ;  /* 0x0000800701007387 */ /* 0x0001e20000100800 */
[----:B------:R-:W-:-:S03]  /*85e0*/  SEL R16, R3, R16, !P6 ;  /* 0x0000001003107207 */ /* 0x000fc60007000000 */
[----:B0-----:R-:W3:Y:S04]  /*85f0*/  LDL.LU R7, [R1+0x770] ;  /* 0x0007700001077983 */ /* 0x001ee80000300800 */
[----:B------:R0:W-:Y:S04]  /*8600*/  STL [R1+0x7c], R14 ;  /* 0x00007c0e01007387 */ /* 0x0001e80000100800 */
[----:B0-----:R-:W3:Y:S04]  /*8610*/  LDL.LU R14, [R1+0x76c] ;  /* 0x00076c00010e7983 */ /* 0x001ee80000300800 */
[----:B------:R0:W-:Y:S04]  /*8620*/  STL [R1+0x78], R8 ;  /* 0x0000780801007387 */ /* 0x0001e80000100800 */
[----:B0-----:R-:W3:Y:S04]  /*8630*/  LDL.LU R8, [R1+0x768] ;  /* 0x0007680001087983 */ /* 0x001ee80000300800 */
[----:B------:R0:W-:Y:S01]  /*8640*/  STL [R1+0x74], R4 ;  /* 0x0000740401007387 */ /* 0x0001e20000100800 */
[----:B----4-:R-:W-:-:S02]  /*8650*/  SEL R22, R3, R22, !P6 ;  /* 0x0000001603167207 */ /* 0x010fc40007000000 */
[C---:B------:R-:W-:Y:S01]  /*8660*/  SEL R23, R3.reuse, R23, !P6 ;  /* 0x0000001703177207 */ /* 0x040fe20007000000 */
[----:B0-----:R-:W4:Y:S04]  /*8670*/  LDL.LU R4, [R1+0x764] ;  /* 0x0007640001047983 */ /* 0x001f280000300800 */
[----:B------:R0:W-:Y:S04]  /*8680*/  STL [R1+0x70], R10 ;  /* 0x0000700a01007387 */ /* 0x0001e80000100800 */
[----:B0-----:R-:W5:Y:S04]  /*8690*/  LDL.LU R10, [R1+0x760] ;  /* 0x00076000010a7983 */ /* 0x001f680000300800 */
[----:B------:R0:W-:Y:S01]  /*86a0*/  STL [R1+0x64], R9 ;  /* 0x0000640901007387 */ /* 0x0001e20000100800 */
[----:B------:R-:W-:-:S03]  /*86b0*/  SEL R24, R3, R24, !P6 ;  /* 0x0000001803187207 */ /* 0x000fc60007000000 */
[----:B0-----:R-:W5:Y:S04]  /*86c0*/  LDL.LU R9, [R1+0x75c] ;  /* 0x00075c0001097983 */ /* 0x001f680000300800 */
[----:B------:R0:W-:Y:S01]  /*86d0*/  STL [R1+0x60], R16 ;  /* 0x0000601001007387 */ /* 0x0001e20000100800 */
[----:B------:R-:W-:-:S03]  /*86e0*/  SEL R25, R3, R25, !P6 ;  /* 0x0000001903197207 */ /* 0x000fc60007000000 */
[----:B0-----:R-:W5:Y:S04]  /*86f0*/  LDL.LU R16, [R1+0x758] ;  /* 0x0007580001107983 */ /* 0x001f680000300800 */
[----:B------:R0:W-:Y:S04]  /*8700*/  STL [R1+0x14], R22 ;  /* 0x0000141601007387 */ /* 0x0001e80000100800 */
[----:B0-----:R-:W5:Y:S01]  /*8710*/  LDL.LU R22, [R1+0x754] ;  /* 0x0007540001167983 */ /* 0x001f620000300800 */
[----:B------:R-:W-:-:S03]  /*8720*/  SEL R11, R3, R11, !P6 ;  /* 0x0000000b030b7207 */ /* 0x000fc60007000000 */
[----:B------:R0:W-:Y:S04]  /*8730*/  STL [R1+0x6cc], R23 ;  /* 0x0006cc1701007387 */ /* 0x0001e80000100800 */
[----:B0-----:R-:W5:Y:S04]  /*8740*/  LDL.LU R23, [R1+0x24] ;  /* 0x0000240001177983 */ /* 0x001f680000300800 */
[----:B------:R0:W-:Y:S04]  /*8750*/  STL [R1+0x6d0], R24 ;  /* 0x0006d01801007387 */ /* 0x0001e80000100800 */
[----:B0-----:R-:W5:Y:S04]  /*8760*/  LDL.LU R24, [R1+0x44] ;  /* 0x0000440001187983 */ /* 0x001f680000300800 */
[----:B------:R0:W-:Y:S04]  /*8770*/  STL [R1+0x6d4], R25 ;  /* 0x0006d41901007387 */ /* 0x0001e80000100800 */
[----:B0-----:R-:W5:Y:S04]  /*8780*/  LDL.LU R25, [R1+0x48] ;  /* 0x0000480001197983 */ /* 0x001f680000300800 */
[----:B------:R0:W-:Y:S04]  /*8790*/  STL [R1+0x1cc], R11 ;  /* 0x0001cc0b01007387 */ /* 0x0001e80000100800 */
[----:B0-----:R-:W5:Y:S01]  /*87a0*/  LDL.LU R11, [R1+0x750] ;  /* 0x00075000010b7983 */ /* 0x001f620000300800 */
[----:B--2---:R-:W-:-:S05]  /*87b0*/  SEL R6, R3, R6, !P6 ;  /* 0x0000000603067207 */ /* 0x004fca0007000000 */
[----:B------:R0:W-:Y:S01]  /*87c0*/  STL [R1+0x1c8], R6 ;  /* 0x0001c80601007387 */ /* 0x0001e20000100800 */
[----:B------:R-:W-:-:S03]  /*87d0*/  SEL R13, R3, R13, !P6 ;  /* 0x0000000d030d7207 */ /* 0x000fc60007000000 */
[----:B0-----:R-:W2:Y:S04]  /*87e0*/  LDL.LU R6, [R1+0x74c] ;  /* 0x00074c0001067983 */ /* 0x001ea80000300800 */
[----:B------:R0:W-:Y:S04]  /*87f0*/  STL [R1+0x1c4], R13 ;  /* 0x0001c40d01007387 */ /* 0x0001e80000100800 */
[----:B0-----:R-:W2:Y:S01]  /*8800*/  LDL.LU R13, [R1+0x748] ;  /* 0x00074800010d7983 */ /* 0x001ea20000300800 */
[C---:B---3--:R-:W-:Y:S02]  /*8810*/  SEL R8, R3.reuse, R8, !P6 ;  /* 0x0000000803087207 */ /* 0x048fe40007000000 */
[----:B----4-:R-:W-:-:S02]  /*8820*/  SEL R4, R3, R4, !P6 ;  /* 0x0000000403047207 */ /* 0x010fc40007000000 */
[----:B-----5:R-:W-:-:S05]  /*8830*/  SEL R25, R3, R25, !P6 ;  /* 0x0000001903197207 */ /* 0x020fca0007000000 */
[----:B------:R0:W-:Y:S02]  /*8840*/  STL [R1+0x1c0], R25 ;  /* 0x0001c01901007387 */ /* 0x0001e40000100800 */
[C---:B0-----:R-:W-:Y:S02]  /*8850*/  SEL R25, R3.reuse, R24, !P6 ;  /* 0x0000001803197207 */ /* 0x041fe40007000000 */
[----:B------:R-:W-:-:S03]  /*8860*/  SEL R24, R3, R23, !P6 ;  /* 0x0000001703187207 */ /* 0x000fc60007000000 */
[----:B------:R-:W-:Y:S04]  /*8870*/  STL [R1+0x1dc], R25 ;  /* 0x0001dc1901007387 */ /* 0x000fe80000100800 */
[----:B------:R-:W-:Y:S01]  /*8880*/  STL [R1+0x1d8], R24 ;  /* 0x0001d81801007387 */ /* 0x000fe20000100800 */
[C---:B--2---:R-:W-:Y:S02]  /*8890*/  SEL R6, R3.reuse, R6, !P6 ;  /* 0x0000000603067207 */ /* 0x044fe40007000000 */
[C---:B------:R-:W-:Y:S02]  /*88a0*/  SEL R23, R3.reuse, R13, !P6 ;  /* 0x0000000d03177207 */ /* 0x040fe40007000000 */
[C---:B------:R-:W-:Y:S02]  /*88b0*/  SEL R13, R3.reuse, R11, !P6 ;  /* 0x0000000b030d7207 */ /* 0x040fe40007000000 */
[C---:B------:R-:W-:Y:S01]  /*88c0*/  SEL R11, R3.reuse, R22, !P6 ;  /* 0x00000016030b7207 */ /* 0x040fe20007000000 */
[----:B------:R-:W-:Y:S04]  /*88d0*/  STL [R1+0x1d4], R23 ;  /* 0x0001d41701007387 */ /* 0x000fe80000100800 */
[----:B------:R0:W-:Y:S04]  /*88e0*/  STL [R1+0x1d0], R6 ;  /* 0x0001d00601007387 */ /* 0x0001e80000100800 */
[----:B------:R-:W-:Y:S01]  /*88f0*/  STL [R1+0x1f4], R13 ;  /* 0x0001f40d01007387 */ /* 0x000fe20000100800 */
[----:B0-----:R-:W-:-:S03]  /*8900*/  SEL R6, R3, R10, !P6 ;  /* 0x0000000a03067207 */ /* 0x001fc60007000000 */
[----:B------:R-:W-:Y:S04]  /*8910*/  STL [R1+0x1f0], R11 ;  /* 0x0001f00b01007387 */ /* 0x000fe80000100800 */
[----:B------:R0:W-:Y:S04]  /*8920*/  STL [R1+0x1ec], R6 ;  /* 0x0001ec0601007387 */ /* 0x0001e80000100800 */
[----:B------:R1:W-:Y:S01]  /*8930*/  STL [R1+0x1e8], R4 ;  /* 0x0001e80401007387 */ /* 0x0003e20000100800 */
[----:B0-----:R-:W-:-:S03]  /*8940*/  SEL R6, R3, R14, !P6 ;  /* 0x0000000e03067207 */ /* 0x001fc60007000000 */
[----:B------:R-:W-:Y:S01]  /*8950*/  STL [R1+0x204], R8 ;  /* 0x0002040801007387 */ /* 0x000fe20000100800 */
[C---:B-1----:R-:W-:Y:S02]  /*8960*/  SEL R4, R3.reuse, R7, !P6 ;  /* 0x0000000703047207 */ /* 0x042fe40007000000 */
[C---:B------:R-:W-:Y:S01]  /*8970*/  SEL R7, R3.reuse, R27, !P6 ;  /* 0x0000001b03077207 */ /* 0x040fe20007000000 */
[----:B------:R0:W-:Y:S04]  /*8980*/  STL [R1+0x200], R6 ;  /* 0x0002000601007387 */ /* 0x0001e80000100800 */
[----:B------:R1:W-:Y:S04]  /*8990*/  STL [R1+0x1fc], R4 ;  /* 0x0001fc0401007387 */ /* 0x0003e80000100800 */
[----:B------:R-:W-:Y:S04]  /*89a0*/  STL [R1+0x1f8], R7 ;  /* 0x0001f80701007387 */ /* 0x000fe80000100800 */
[----:B------:R-:W2:Y:S01]  /*89b0*/  LDL.LU R24, [R1+0x1ac] ;  /* 0x0001ac0001187983 */ /* 0x000ea20000300800 */
[----:B0-----:R-:W-:-:S02]  /*89c0*/  SEL R6, R3, R20, !P6 ;  /* 0x0000001403067207 */ /* 0x001fc40007000000 */
[----:B-1----:R-:W-:-:S03]  /*89d0*/  SEL R4, R3, R12, !P6 ;  /* 0x0000000c03047207 */ /* 0x002fc60007000000 */
[----:B------:R0:W-:Y:S01]  /*89e0*/  STL [R1+0x214], R6 ;  /* 0x0002140601007387 */ /* 0x0001e20000100800 */
[----:B------:R-:W-:-:S03]  /*89f0*/  SEL R16, R3, R16, !P6 ;  /* 0x0000001003107207 */ /* 0x000fc60007000000 */
[----:B------:R1:W-:Y:S01]  /*8a00*/  STL [R1+0x210], R4 ;  /* 0x0002100401007387 */ /* 0x0003e20000100800 */
[----:B------:R-:W-:-:S03]  /*8a10*/  @!P3 IMAD.MOV R17, RZ, RZ, -R17 ;  /* 0x000000ffff11b224 */ /* 0x000fc600078e0a11 */
[----:B------:R-:W3:Y:S01]  /*8a20*/  LDL.LU R13, [R1+0x1c] ;  /* 0x00001c00010d7983 */ /* 0x000ee20000300800 */
[C---:B0-----:R-:W-:Y:S02]  /*8a30*/  SEL R6, R3.reuse, R28, !P6 ;  /* 0x0000001c03067207 */ /* 0x041fe40007000000 */
[C---:B-1----:R-:W-:Y:S02]  /*8a40*/  SEL R4, R3.reuse, R5, !P6 ;  /* 0x0000000503047207 */ /* 0x042fe40007000000 */
[----:B------:R-:W-:Y:S01]  /*8a50*/  SEL R5, R3, R18, !P6 ;  /* 0x0000001203057207 */ /* 0x000fe20007000000 */
[----:B------:R0:W-:Y:S01]  /*8a60*/  STL [R1+0x20c], R6 ;  /* 0x00020c0601007387 */ /* 0x0001e20000100800 */
[----:B------:R-:W-:-:S03]  /*8a70*/  @!P5 IMAD.MOV R2, RZ, RZ, -R2 ;  /* 0x000000ffff02d224 */ /* 0x000fc600078e0a02 */
[----:B------:R1:W-:Y:S04]  /*8a80*/  STL [R1+0x208], R4 ;  /* 0x0002080401007387 */ /* 0x0003e80000100800 */
[----:B------:R-:W4:Y:S01]  /*8a90*/  LDL.LU R23, [R1+0x18] ;  /* 0x0000180001177983 */ /* 0x000f220000300800 */
[----:B0-----:R-:W-:-:S03]  /*8aa0*/  SEL R6, R3, R26, !P6 ;  /* 0x0000001a03067207 */ /* 0x001fc60007000000 */
[----:B------:R0:W-:Y:S01]  /*8ab0*/  STL [R1+0x224], R5 ;  /* 0x0002240501007387 */ /* 0x0001e20000100800 */
[----:B-1----:R-:W-:-:S03]  /*8ac0*/  IMAD R4, R16, UR18, RZ ;  /* 0x0000001210047c24 */ /* 0x002fc6000f8e02ff */
[----:B------:R-:W5:Y:S01]  /*8ad0*/  LDL.LU R10, [R1+0x10] ;  /* 0x00001000010a7983 */ /* 0x000f620000300800 */
[C---:B------:R-:W-:Y:S02]  /*8ae0*/  SEL R9, R3.reuse, R9, !P6 ;  /* 0x0000000903097207 */ /* 0x040fe40007000000 */
[C---:B------:R-:W-:Y:S01]  /*8af0*/  SEL R2, R3.reuse, R2, !P6 ;  /* 0x0000000203027207 */ /* 0x040fe20007000000 */
[----:B------:R-:W-:Y:S01]  /*8b00*/  STL [R1+0x220], R6 ;  /* 0x0002200601007387 */ /* 0x000fe20000100800 */
[----:B0-----:R-:W-:-:S03]  /*8b10*/  SEL R5, R3, R17, !P6 ;  /* 0x0000001103057207 */ /* 0x001fc60007000000 */
[----:B------:R-:W-:Y:S01]  /*8b20*/  STL [R1+0x15c], R4 ;  /* 0x00015c0401007387 */ /* 0x000fe20000100800 */
[C---:B------:R-:W-:Y:S02]  /*8b30*/  SEL R15, R3.reuse, R15, !P6 ;  /* 0x0000000f030f7207 */ /* 0x040fe40007000000 */
[C---:B------:R-:W-:Y:S01]  /*8b40*/  SEL R19, R3.reuse, R19, !P6 ;  /* 0x0000001303137207 */ /* 0x040fe20007000000 */
[----:B------:R-:W5:Y:S01]  /*8b50*/  LDL.LU R7, [R1+0xc] ;  /* 0x00000c0001077983 */ /* 0x000f620000300800 */
[----:B------:R-:W-:-:S03]  /*8b60*/  SEL R21, R3, R21, !P6 ;  /* 0x0000001503157207 */ /* 0x000fc60007000000 */
[----:B------:R0:W-:Y:S01]  /*8b70*/  STL [R1+0x21c], R5 ;  /* 0x00021c0501007387 */ /* 0x0001e20000100800 */
[----:B------:R-:W-:Y:S01]  /*8b80*/  SEL R29, R3, R29, !P6 ;  /* 0x0000001d031d7207 */ /* 0x000fe20007000000 */
[----:B------:R-:W-:Y:S02]  /*8b90*/  IMAD R9, R9, UR18, RZ ;  /* 0x0000001209097c24 */ /* 0x000fe4000f8e02ff */
[----:B------:R-:W5:Y:S01]  /*8ba0*/  LDL.LU R8, [R1+0x8] ;  /* 0x0000080001087983 */ /* 0x000f620000300800 */
[----:B------:R-:W-:-:S03]  /*8bb0*/  IMAD R3, R15, UR18, RZ ;  /* 0x000000120f037c24 */ /* 0x000fc6000f8e02ff */
[----:B------:R-:W5:Y:S04]  /*8bc0*/  LDL.LU R14, [R1+0x4] ;  /* 0x00000400010e7983 */ /* 0x000f680000300800 */
[----:B------:R1:W-:Y:S01]  /*8bd0*/  STL [R1+0x218], R2 ;  /* 0x0002180201007387 */ /* 0x0003e20000100800 */
[----:B0-----:R-:W-:-:S03]  /*8be0*/  IMAD R5, R21, UR18, RZ ;  /* 0x0000001215057c24 */ /* 0x001fc6000f8e02ff */
[----:B------:R-:W5:Y:S01]  /*8bf0*/  LDL.LU R6, [R1] ;  /* 0x0000000001067983 */ /* 0x000f620000300800 */
[----:B-1----:R-:W-:Y:S01]  /*8c00*/  IADD3 R2, P2, PT, R4, UR10, RZ ;  /* 0x0000000a04027c10 */ /* 0x002fe2000ff5e0ff */
[----:B------:R-:W-:Y:S02]  /*8c10*/  IMAD R4, R19, UR18, RZ ;  /* 0x0000001213047c24 */ /* 0x000fe4000f8e02ff */
[----:B------:R-:W-:Y:S04]  /*8c20*/  STL [R1+0x14c], R9 ;  /* 0x00014c0901007387 */ /* 0x000fe80000100800 */
[----:B------:R-:W-:Y:S04]  /*8c30*/  STL [R1+0x1bc], R3 ;  /* 0x0001bc0301007387 */ /* 0x000fe80000100800 */
[----:B------:R-:W-:Y:S04]  /*8c40*/  STL [R1+0x1b8], R4 ;  /* 0x0001b80401007387 */ /* 0x000fe80000100800 */
[----:B------:R0:W-:Y:S04]  /*8c50*/  STL [R1+0x1b4], R5 ;  /* 0x0001b40501007387 */ /* 0x0001e80000100800 */
[----:B------:R-:W5:Y:S04]  /*8c60*/  LDL.LU R22, [R1+0x28] ;  /* 0x0000280001167983 */ /* 0x000f680000300800 */
[----:B------:R-:W5:Y:S01]  /*8c70*/  LDL.LU R25, [R1+0x2c] ;  /* 0x00002c0001197983 */ /* 0x000f620000300800 */
[----:B--2---:R-:W-:-:S03]  /*8c80*/  IMAD R12, R24, UR19, RZ ;  /* 0x00000013180c7c24 */ /* 0x004fc6000f8e02ff */
[----:B------:R-:W2:Y:S01]  /*8c90*/  LDL.LU R24, [R1+0x30] ;  /* 0x0000300001187983 */ /* 0x000ea20000300800 */
[----:B------:R-:W-:Y:S02]  /*8ca0*/  R2UR UR16, R2 ;  /* 0x00000000021072ca */ /* 0x000fe400000e0000 */
[----:B------:R-:W-:Y:S01]  /*8cb0*/  IADD3 R2, P1, PT, R9, UR10, RZ ;  /* 0x0000000a09027c10 */ /* 0x000fe2000ff3e0ff */
[----:B------:R-:W-:Y:S01]  /*8cc0*/  STL [R1+0x6d8], R12 ;  /* 0x0006d80c01007387 */ /* 0x000fe20000100800 */
[----:B0-----:R-:W-:Y:S01]  /*8cd0*/  IADD3 R5, P3, PT, R5, UR10, RZ ;  /* 0x0000000a05057c10 */ /* 0x001fe2000ff7e0ff */
[----:B---3--:R-:W-:-:S05]  /*8ce0*/  IMAD R13, R13, UR18, RZ ;  /* 0x000000120d0d7c24 */ /* 0x008fca000f8e02ff */
[----:B------:R-:W-:Y:S01]  /*8cf0*/  STL [R1+0x6dc], R13 ;  /* 0x0006dc0d01007387 */ /* 0x000fe20000100800 */
[----:B------:R-:W-:Y:S01]  /*8d00*/  IADD3 R4, P4, PT, R4, UR10, RZ ;  /* 0x0000000a04047c10 */ /* 0x000fe2000ff9e0ff */
[----:B------:R-:W-:Y:S01]  /*8d10*/  IMAD R29, R29, UR18, RZ ;  /* 0x000000121d1d7c24 */ /* 0x000fe2000f8e02ff */
[----:B------:R-:W-:Y:S01]  /*8d20*/  R2UR UR12, R5 ;  /* 0x00000000050c72ca */ /* 0x000fe200000e0000 */
[----:B----4-:R-:W-:Y:S02]  /*8d30*/  IMAD R11, R23, UR18, RZ ;  /* 0x00000012170b7c24 */ /* 0x010fe4000f8e02ff */
[----:B------:R-:W3:Y:S01]  /*8d40*/  LDL.LU R23, [R1+0x3c] ;  /* 0x00003c0001177983 */ /* 0x000ee20000300800 */
[----:B-----5:R-:W-:-:S03]  /*8d50*/  IMAD R10, R10, UR18, RZ ;  /* 0x000000120a0a7c24 */ /* 0x020fc6000f8e02ff */
[----:B------:R-:W-:Y:S04]  /*8d60*/  STL [R1+0x6e0], R11 ;  /* 0x0006e00b01007387 */ /* 0x000fe80000100800 */
[----:B------:R-:W-:Y:S01]  /*8d70*/  STL [R1+0x6e4], R10 ;  /* 0x0006e40a01007387 */ /* 0x000fe20000100800 */
[----:B------:R-:W-:Y:S02]  /*8d80*/  IMAD R9, R7, UR18, RZ ;  /* 0x0000001207097c24 */ /* 0x000fe4000f8e02ff */
[----:B------:R-:W-:-:S03]  /*8d90*/  IMAD R8, R8, UR18, RZ ;  /* 0x0000001208087c24 */ /* 0x000fc6000f8e02ff */
[----:B------:R-:W-:Y:S01]  /*8da0*/  STL [R1+0x6e8], R9 ;  /* 0x0006e80901007387 */ /* 0x000fe20000100800 */
[----:B------:R-:W-:-:S03]  /*8db0*/  IMAD R7, R14, UR18, RZ ;  /* 0x000000120e077c24 */ /* 0x000fc6000f8e02ff */
[----:B------:R0:W-:Y:S01]  /*8dc0*/  STL [R1+0x6ec], R8 ;  /* 0x0006ec0801007387 */ /* 0x0001e20000100800 */
[----:B------:R-:W-:Y:S01]  /*8dd0*/  IMAD R5, R0, UR18, RZ ;  /* 0x0000001200057c24 */ /* 0x000fe2000f8e02ff */
[----:B------:R-:W-:Y:S02]  /*8de0*/  IADD3 R3, P0, PT, R3, UR10, RZ ;  /* 0x0000000a03037c10 */ /* 0x000fe4000ff1e0ff */
[----:B------:R-:W-:Y:S01]  /*8df0*/  STL [R1+0x6f0], R7 ;  /* 0x0006f00701007387 */ /* 0x000fe20000100800 */
[----:B------:R-:W-:-:S03]  /*8e00*/  IMAD R6, R6, UR18, RZ ;  /* 0x0000001206067c24 */ /* 0x000fc6000f8e02ff */
[----:B------:R-:W4:Y:S01]  /*8e10*/  LDL.LU R14, [R1+0x40] ;  /* 0x00004000010e7983 */ /* 0x000f220000300800 */
[----:B------:R-:W-:-:S03]  /*8e20*/  R2UR UR13, R4 ;  /* 0x00000000040d72ca */ /* 0x000fc600000e0000 */
[----:B------:R-:W5:Y:S01]  /*8e30*/  LDL.LU R15, [R1+0x4c] ;  /* 0x00004c00010f7983 */ /* 0x000f620000300800 */
[----:B------:R-:W-:-:S03]  /*8e40*/  R2UR UR14, R3 ;  /* 0x00000000030e72ca */ /* 0x000fc600000e0000 */
[----:B------:R-:W5:Y:S04]  /*8e50*/  LDL.LU R16, [R1+0x50] ;  /* 0x0000500001107983 */ /* 0x000f680000300800 */
[----:B------:R-:W-:Y:S04]  /*8e60*/  STL [R1+0x6f4], R6 ;  /* 0x0006f40601007387 */ /* 0x000fe80000100800 */
[----:B------:R-:W-:Y:S01]  /*8e70*/  STL [R1+0x6f8], R29 ;  /* 0x0006f81d01007387 */ /* 0x000fe20000100800 */
[----:B------:R-:W-:-:S03]  /*8e80*/  R2UR UR15, R2 ;  /* 0x00000000020f72ca */ /* 0x000fc600000e0000 */
[----:B------:R-:W-:Y:S01]  /*8e90*/  STL [R1+0x6fc], R5 ;  /* 0x0006fc0501007387 */ /* 0x000fe20000100800 */
[----:B------:R-:W-:-:S03]  /*8ea0*/  IMAD R4, R22, UR18, RZ ;  /* 0x0000001216047c24 */ /* 0x000fc6000f8e02ff */
[----:B------:R-:W5:Y:S01]  /*8eb0*/  LDL.LU R17, [R1+0x5c] ;  /* 0x00005c0001117983 */ /* 0x000f620000300800 */
[----:B------:R-:W-:-:S03]  /*8ec0*/  IMAD R3, R25, UR18, RZ ;  /* 0x0000001219037c24 */ /* 0x000fc6000f8e02ff */
[----:B------:R-:W5:Y:S04]  /*8ed0*/  LDL.LU R18, [R1+0x68] ;  /* 0x0000680001127983 */ /* 0x000f680000300800 */
[----:B------:R-:W-:Y:S04]  /*8ee0*/  STL [R1+0x700], R4 ;  /* 0x0007000401007387 */ /* 0x000fe80000100800 */
[----:B------:R-:W5:Y:S04]  /*8ef0*/  LDL.LU R20, [R1+0xec] ;  /* 0x0000ec0001147983 */ /* 0x000f680000300800 */
[----:B------:R-:W5:Y:S04]  /*8f00*/  LDL.LU R21, [R1+0x148] ;  /* 0x0001480001157983 */ /* 0x000f680000300800 */
[----:B------:R-:W-:Y:S04]  /*8f10*/  STL [R1+0x704], R3 ;  /* 0x0007040301007387 */ /* 0x000fe80000100800 */
[----:B------:R-:W5:Y:S04]  /*8f20*/  LDL.LU R26, [R1+0x174] ;  /* 0x00017400011a7983 */ /* 0x000f680000300800 */
[----:B------:R-:W5:Y:S01]  /*8f30*/  LDL.LU R27, [R1+0x19c] ;  /* 0x00019c00011b7983 */ /* 0x000f620000300800 */
[----:B--2---:R-:W-:-:S05]  /*8f40*/  IMAD R2, R24, UR18, RZ ;  /* 0x0000001218027c24 */ /* 0x004fca000f8e02ff */
[----:B------:R1:W-:Y:S04]  /*8f50*/  STL [R1+0x708], R2 ;  /* 0x0007080201007387 */ /* 0x0003e80000100800 */
[----:B------:R-:W2:Y:S04]  /*8f60*/  LDL.LU R28, [R1+0x1a4] ;  /* 0x0001a400011c7983 */ /* 0x000ea80000300800 */
[----:B0-----:R-:W1:Y:S04]  /*8f70*/  LDL.LU R8, [R1+0x1a8] ;  /* 0x0001a80001087983 */ /* 0x001e680000300800 */
[----:B------:R-:W2:Y:S04]  /*8f80*/  LDL.LU R9, [R1+0x1a0] ;  /* 0x0001a00001097983 */ /* 0x000ea80000300800 */
[----:B------:R-:W2:Y:S04]  /*8f90*/  LDL.LU R10, [R1+0x198] ;  /* 0x00019800010a7983 */ /* 0x000ea80000300800 */
[----:B------:R-:W2:Y:S04]  /*8fa0*/  LDL.LU R11, [R1+0x194] ;  /* 0x00019400010b7983 */ /* 0x000ea80000300800 */
[----:B------:R-:W2:Y:S04]  /*8fb0*/  LDL.LU R13, [R1+0x190] ;  /* 0x00019000010d7983 */ /* 0x000ea80000300800 */
[----:B------:R-:W2:Y:S04]  /*8fc0*/  LDL.LU R12, [R1+0x18c] ;  /* 0x00018c00010c7983 */ /* 0x000ea80000300800 */
[----:B------:R-:W2:Y:S04]  /*8fd0*/  LDL.LU R19, [R1+0x188] ;  /* 0x0001880001137983 */ /* 0x000ea80000300800 */
[----:B------:R-:W2:Y:S04]  /*8fe0*/  LDL.LU R22, [R1+0x184] ;  /* 0x0001840001167983 */ /* 0x000ea80000300800 */
[----:B------:R-:W2:Y:S01]  /*8ff0*/  LDL.LU R25, [R1+0x180] ;  /* 0x0001800001197983 */ /* 0x000ea20000300800 */
[----:B---3--:R-:W-:-:S03]  /*9000*/  IMAD R0, R23, UR18, RZ ;  /* 0x0000001217007c24 */ /* 0x008fc6000f8e02ff */
[----:B------:R-:W3:Y:S04]  /*9010*/  LDL.LU R24, [R1+0x17c] ;  /* 0x00017c0001187983 */ /* 0x000ee80000300800 */
[----:B------:R-:W3:Y:S04]  /*9020*/  LDL.LU R23, [R1+0x178] ;  /* 0x0001780001177983 */ /* 0x000ee80000300800 */
[----:B------:R0:W-:Y:S01]  /*9030*/  STL [R1+0x70c], R0 ;  /* 0x00070c0001007387 */ /* 0x0001e20000100800 */
[----:B----4-:R-:W-:Y:S02]  /*9040*/  IMAD R14, R14, UR18, RZ ;  /* 0x000000120e0e7c24 */ /* 0x010fe4000f8e02ff */
[----:B-----5:R-:W-:-:S03]  /*9050*/  IMAD R15, R15, UR18, RZ ;  /* 0x000000120f0f7c24 */ /* 0x020fc6000f8e02ff */
[----:B------:R-:W-:Y:S01]  /*9060*/  STL [R1+0x710], R14 ;  /* 0x0007100e01007387 */ /* 0x000fe20000100800 */
[----:B------:R-:W-:-:S03]  /*9070*/  IMAD R16, R16, UR18, RZ ;  /* 0x0000001210107c24 */ /* 0x000fc6000f8e02ff */
[----:B------:R-:W-:Y:S04]  /*9080*/  STL [R1+0x714], R15 ;  /* 0x0007140f01007387 */ /* 0x000fe80000100800 */
[----:B------:R-:W-:Y:S01]  /*9090*/  STL [R1+0x718], R16 ;  /* 0x0007181001007387 */ /* 0x000fe20000100800 */
[----:B------:R-:W-:Y:S02]  /*90a0*/  IMAD R17, R17, UR18, RZ ;  /* 0x0000001211117c24 */ /* 0x000fe4000f8e02ff */
[----:B------:R-:W-:-:S03]  /*90b0*/  IMAD R18, R18, UR18, RZ ;  /* 0x0000001212127c24 */ /* 0x000fc6000f8e02ff */
[----:B------:R-:W-:Y:S01]  /*90c0*/  STL [R1+0x71c], R17 ;  /* 0x00071c1101007387 */ /* 0x000fe20000100800 */
[----:B------:R-:W-:-:S03]  /*90d0*/  IMAD R20, R20, UR18, RZ ;  /* 0x0000001214147c24 */ /* 0x000fc6000f8e02ff */
[----:B------:R-:W-:Y:S01]  /*90e0*/  STL [R1+0x720], R18 ;  /* 0x0007201201007387 */ /* 0x000fe20000100800 */
[----:B------:R-:W-:-:S03]  /*90f0*/  IMAD R21, R21, UR18, RZ ;  /* 0x0000001215157c24 */ /* 0x000fc6000f8e02ff */
[----:B------:R-:W-:Y:S01]  /*9100*/  STL [R1+0x724], R20 ;  /* 0x0007241401007387 */ /* 0x000fe20000100800 */
[----:B------:R-:W-:-:S03]  /*9110*/  IMAD R26, R26, UR18, RZ ;  /* 0x000000121a1a7c24 */ /* 0x000fc6000f8e02ff */
[----:B------:R-:W-:Y:S01]  /*9120*/  STL [R1+0x728], R21 ;  /* 0x0007281501007387 */ /* 0x000fe20000100800 */
[----:B------:R-:W-:-:S03]  /*9130*/  IMAD R27, R27, UR18, RZ ;  /* 0x000000121b1b7c24 */ /* 0x000fc6000f8e02ff */
[----:B------:R-:W-:Y:S04]  /*9140*/  STL [R1+0x72c], R26 ;  /* 0x00072c1a01007387 */ /* 0x000fe80000100800 */
[----:B------:R-:W-:Y:S01]  /*9150*/  STL [R1+0x730], R27 ;  /* 0x0007301b01007387 */ /* 0x000fe20000100800 */
[----:B--2---:R-:W-:Y:S02]  /*9160*/  IMAD R28, R28, UR18, RZ ;  /* 0x000000121c1c7c24 */ /* 0x004fe4000f8e02ff */
[----:B-1----:R-:W-:-:S03]  /*9170*/  IMAD R2, R8, UR18, RZ ;  /* 0x0000001208027c24 */ /* 0x002fc6000f8e02ff */
[----:B------:R-:W-:Y:S01]  /*9180*/  STL [R1+0x734], R28 ;  /* 0x0007341c01007387 */ /* 0x000fe20000100800 */
[----:B0-----:R-:W-:-:S03]  /*9190*/  IMAD R0, R9, UR18, RZ ;  /* 0x0000001209007c24 */ /* 0x001fc6000f8e02ff */
[----:B------:R0:W-:Y:S01]  /*91a0*/  STL [R1], R2 ;  /* 0x0000000201007387 */ /* 0x0001e20000100800 */
[----:B------:R-:W-:-:S03]  /*91b0*/  IMAD R3, R10, UR18, RZ ;  /* 0x000000120a037c24 */ /* 0x000fc6000f8e02ff */
[----:B------:R1:W-:Y:S04]  /*91c0*/  STL [R1+0x4], R0 ;  /* 0x0000040001007387 */ /* 0x0003e80000100800 */
[----:B------:R2:W-:Y:S01]  /*91d0*/  STL [R1+0x8], R3 ;  /* 0x0000080301007387 */ /* 0x0005e20000100800 */
[----:B0-----:R-:W-:Y:S02]  /*91e0*/  IMAD R2, R11, UR18, RZ ;  /* 0x000000120b027c24 */ /* 0x001fe4000f8e02ff */
[----:B-1----:R-:W-:-:S03]  /*91f0*/  IMAD R0, R13, UR18, RZ ;  /* 0x000000120d007c24 */ /* 0x002fc6000f8e02ff */
[----:B------:R0:W-:Y:S01]  /*9200*/  STL [R1+0xc], R2 ;  /* 0x00000c0201007387 */ /* 0x0001e20000100800 */
[----:B--2---:R-:W-:-:S03]  /*9210*/  IMAD R3, R12, UR18, RZ ;  /* 0x000000120c037c24 */ /* 0x004fc6000f8e02ff */
[----:B------:R1:W-:Y:S04]  /*9220*/  STL [R1+0x10], R0 ;  /* 0x0000100001007387 */ /* 0x0003e80000100800 */
[----:B------:R2:W-:Y:S01]  /*9230*/  STL [R1+0x18], R3 ;  /* 0x0000180301007387 */ /* 0x0005e20000100800 */
[----:B0-----:R-:W-:Y:S02]  /*9240*/  IMAD R2, R19, UR18, RZ ;  /* 0x0000001213027c24 */ /* 0x001fe4000f8e02ff */
[----:B-1----:R-:W-:-:S03]  /*9250*/  IMAD R0, R22, UR18, RZ ;  /* 0x0000001216007c24 */ /* 0x002fc6000f8e02ff */
[----:B------:R3:W-:Y:S01]  /*9260*/  STL [R1+0x1c], R2 ;  /* 0x00001c0201007387 */ /* 0x0007e20000100800 */
[----:B--2---:R-:W-:-:S03]  /*9270*/  IMAD R3, R25, UR18, RZ ;  /* 0x0000001219037c24 */ /* 0x004fc6000f8e02ff */
[----:B------:R0:W-:Y:S04]  /*9280*/  STL [R1+0x20], R0 ;  /* 0x0000200001007387 */ /* 0x0001e80000100800 */
[----:B------:R-:W-:Y:S04]  /*9290*/  STL [R1+0x24], R3 ;  /* 0x0000240301007387 */ /* 0x000fe80000100800 */
[----:B------:R-:W2:Y:S01]  /*92a0*/  LDL.LU R28, [R1+0x168] ;  /* 0x00016800011c7983 */ /* 0x000ea20000300800 */
[----:B---3--:R-:W-:Y:S02]  /*92b0*/  IMAD R2, R24, UR18, RZ ;  /* 0x0000001218027c24 */ /* 0x008fe4000f8e02ff */
[----:B0-----:R-:W-:-:S03]  /*92c0*/  IMAD R0, R23, UR18, RZ ;  /* 0x0000001217007c24 */ /* 0x001fc6000f8e02ff */
[----:B------:R-:W-:Y:S04]  /*92d0*/  STL [R1+0x28], R2 ;  /* 0x0000280201007387 */ /* 0x000fe80000100800 */
[----:B--2---:R0:W-:Y:S04]  /*92e0*/  STL [R1+0x740], R28 ;  /* 0x0007401c01007387 */ /* 0x0041e80000100800 */
[----:B------:R-:W-:Y:S04]  /*92f0*/  STL [R1+0x2c], R0 ;  /* 0x00002c0001007387 */ /* 0x000fe80000100800 */
[----:B0-----:R-:W2:Y:S04]  /*9300*/  LDL.LU R28, [R1+0x16c] ;  /* 0x00016c00011c7983 */ /* 0x001ea80000300800 */
[----:B--2---:R0:W-:Y:S04]  /*9310*/  STL [R1+0x744], R28 ;  /* 0x0007441c01007387 */ /* 0x0041e80000100800 */
[----:B0-----:R-:W2:Y:S04]  /*9320*/  LDL.LU R28, [R1+0x170] ;  /* 0x00017000011c7983 */ /* 0x001ea80000300800 */
[----:B------:R-:W3:Y:S04]  /*9330*/  LDL.LU R27, [R1+0x164] ;  /* 0x00016400011b7983 */ /* 0x000ee80000300800 */
[----:B------:R-:W4:Y:S04]  /*9340*/  LDL.LU R26, [R1+0x160] ;  /* 0x00016000011a7983 */ /* 0x000f280000300800 */
[----:B------:R-:W5:Y:S04]  /*9350*/  LDL.LU R21, [R1+0x158] ;  /* 0x0001580001157983 */ /* 0x000f680000300800 */
[----:B------:R-:W3:Y:S04]  /*9360*/  LDL.LU R20, [R1+0x154] ;  /* 0x0001540001147983 */ /* 0x000ee80000300800 */
        /* <DEDUP_REMOVED lines=23> */
[----:B------:R-:W3:Y:S01]  /*94e0*/  LDL.LU R23, [R1+0xe0] ;  /* 0x0000e00001177983 */ /* 0x000ee20000300800 */
[----:B--2---:R-:W-:-:S05]  /*94f0*/  IMAD R28, R28, UR18, RZ ;  /* 0x000000121c1c7c24 */ /* 0x004fca000f8e02ff */
[----:B------:R0:W-:Y:S04]  /*9500*/  STL [R1+0x30], R28 ;  /* 0x0000301c01007387 */ /* 0x0001e80000100800 */
[----:B0-----:R-:W2:Y:S02]  /*9510*/  LDL.LU R28, [R1+0x744] ;  /* 0x00074400011c7983 */ /* 0x001ea40000300800 */
[----:B--2---:R-:W-:-:S05]  /*9520*/  IMAD R28, R28, UR18, RZ ;  /* 0x000000121c1c7c24 */ /* 0x004fca000f8e02ff */
[----:B------:R0:W-:Y:S04]  /*9530*/  STL [R1+0x34], R28 ;  /* 0x0000341c01007387 */ /* 0x0001e80000100800 */
[----:B0-----:R-:W2:Y:S01]  /*9540*/  LDL.LU R28, [R1+0x740] ;  /* 0x00074000011c7983 */ /* 0x001ea20000300800 */
[----:B---3--:R-:W-:Y:S02]  /*9550*/  IMAD R0, R0, UR18, RZ ;  /* 0x0000001200007c24 */ /* 0x008fe4000f8e02ff */
[----:B--2---:R-:W-:-:S05]  /*9560*/  IMAD R28, R28, UR18, RZ ;  /* 0x000000121c1c7c24 */ /* 0x004fca000f8e02ff */
[----:B------:R0:W-:Y:S02]  /*9570*/  STL [R1+0x38], R28 ;  /* 0x0000381c01007387 */ /* 0x0001e40000100800 */
[----:B0-----:R-:W-:Y:S02]  /*9580*/  IMAD R28, R27, UR18, RZ ;  /* 0x000000121b1c7c24 */ /* 0x001fe4000f8e02ff */
[----:B----4-:R-:W-:Y:S02]  /*9590*/  IMAD R27, R26, UR18, RZ ;  /* 0x000000121a1b7c24 */ /* 0x010fe4000f8e02ff */
[----:B-----5:R-:W-:Y:S02]  /*95a0*/  IMAD R26, R21, UR18, RZ ;  /* 0x00000012151a7c24 */ /* 0x020fe4000f8e02ff */
[----:B------:R-:W-:Y:S01]  /*95b0*/  IMAD R21, R20, UR18, RZ ;  /* 0x0000001214157c24 */ /* 0x000fe2000f8e02ff */
[----:B------:R-:W-:Y:S01]  /*95c0*/  STL [R1+0x3c], R28 ;  /* 0x00003c1c01007387 */ /* 0x000fe20000100800 */
[----:B------:R-:W-:-:S02]  /*95d0*/  IMAD R20, R18, UR18, RZ ;  /* 0x0000001212147c24 */ /* 0x000fc4000f8e02ff */
[----:B------:R-:W-:Y:S01]  /*95e0*/  IMAD R18, R17, UR18, RZ ;  /* 0x0000001211127c24 */ /* 0x000fe2000f8e02ff */
[----:B------:R-:W-:Y:S01]  /*95f0*/  STL [R1+0x40], R27 ;  /* 0x0000401b01007387 */ /* 0x000fe20000100800 */
[----:B------:R-:W-:Y:S02]  /*9600*/  IMAD R17, R16, UR18, RZ ;  /* 0x0000001210117c24 */ /* 0x000fe4000f8e02ff */
[----:B------:R-:W-:Y:S01]  /*9610*/  IMAD R16, R15, UR18, RZ ;  /* 0x000000120f107c24 */ /* 0x000fe2000f8e02ff */
[----:B------:R-:W-:Y:S01]  /*9620*/  STL [R1+0x44], R26 ;  /* 0x0000441a01007387 */ /* 0x000fe20000100800 */
[----:B------:R-:W-:-:S03]  /*9630*/  IMAD R15, R14, UR18, RZ ;  /* 0x000000120e0f7c24 */ /* 0x000fc6000f8e02ff */
[----:B------:R-:W-:Y:S04]  /*9640*/  STL [R1+0x48], R21 ;  /* 0x0000481501007387 */ /* 0x000fe80000100800 */
[----:B------:R-:W-:Y:S01]  /*9650*/  STL [R1+0x4c], R20 ;  /* 0x00004c1401007387 */ /* 0x000fe20000100800 */
[----:B------:R-:W-:-:S03]  /*9660*/  IMAD R14, R2, UR18, RZ ;  /* 0x00000012020e7c24 */ /* 0x000fc6000f8e02ff */
[----:B------:R-:W-:Y:S01]  /*9670*/  STL [R1+0x50], R18 ;  /* 0x0000501201007387 */ /* 0x000fe20000100800 */
[----:B------:R-:W-:-:S03]  /*9680*/  IMAD R2, R3, UR18, RZ ;  /* 0x0000001203027c24 */ /* 0x000fc6000f8e02ff */
[----:B------:R-:W-:Y:S04]  /*9690*/  STL [R1+0x54], R17 ;  /* 0x0000541101007387 */ /* 0x000fe80000100800 */
[----:B------:R-:W-:Y:S01]  /*96a0*/  STL [R1+0x58], R16 ;  /* 0x0000581001007387 */ /* 0x000fe20000100800 */
[----:B------:R-:W-:-:S03]  /*96b0*/  IMAD R3, R5, UR18, RZ ;  /* 0x0000001205037c24 */ /* 0x000fc6000f8e02ff */
[----:B------:R-:W-:Y:S04]  /*96c0*/  STL [R1+0x5c], R15 ;  /* 0x00005c0f01007387 */ /* 0x000fe80000100800 */
[----:B------:R0:W-:Y:S04]  /*96d0*/  STL [R1+0x68], R0 ;  /* 0x0000680001007387 */ /* 0x0001e80000100800 */
[----:B------:R-:W-:Y:S01]  /*96e0*/  STL [R1+0x6c], R14 ;  /* 0x00006c0e01007387 */ /* 0x000fe20000100800 */
[----:B0-----:R-:W-:-:S03]  /*96f0*/  IMAD R0, R4, UR18, RZ ;  /* 0x0000001204007c24 */ /* 0x001fc6000f8e02ff */
[----:B------:R0:W-:Y:S04]  /*9700*/  STL [R1+0xb4], R2 ;  /* 0x0000b40201007387 */ /* 0x0001e80000100800 */
        /* <DEDUP_REMOVED lines=27> */
[----:B0-----:R-:W-:Y:S02]  /*98c0*/  IMAD R2, R24, UR18, RZ ;  /* 0x0000001218027c24 */ /* 0x001fe4000f8e02ff */
[----:B-1----:R-:W-:-:S03]  /*98d0*/  IMAD R0, R23, UR18, RZ ;  /* 0x0000001217007c24 */ /* 0x002fc6000f8e02ff */
        /* <DEDUP_REMOVED lines=41> */
[----:B----4-:R-:W-:Y:S02]  /*9b70*/  IMAD R26, R26, UR18, RZ ;  /* 0x000000121a1a7c24 */ /* 0x010fe4000f8e02ff */
[----:B-----5:R-:W-:Y:S02]  /*9b80*/  IMAD R21, R21, UR18, RZ ;  /* 0x0000001215157c24 */ /* 0x020fe4000f8e02ff */
[----:B------:R-:W-:-:S02]  /*9b90*/  IMAD R20, R20, UR18, RZ ;  /* 0x0000001214147c24 */ /* 0x000fc4000f8e02ff */
[----:B------:R-:W-:Y:S02]  /*9ba0*/  IMAD R18, R18, UR18, RZ ;  /* 0x0000001212127c24 */ /* 0x000fe4000f8e02ff */
[----:B------:R-:W-:Y:S02]  /*9bb0*/  IMAD R17, R17, UR18, RZ ;  /* 0x0000001211117c24 */ /* 0x000fe4000f8e02ff */
[----:B------:R-:W-:Y:S02]  /*9bc0*/  IMAD R16, R16, UR18, RZ ;  /* 0x0000001210107c24 */ /* 0x000fe4000f8e02ff */
[----:B------:R-:W-:Y:S02]  /*9bd0*/  IMAD R15, R15, UR18, RZ ;  /* 0x000000120f0f7c24 */ /* 0x000fe4000f8e02ff */
[----:B------:R-:W-:Y:S02]  /*9be0*/  IMAD R14, R14, UR18, RZ ;  /* 0x000000120e0e7c24 */ /* 0x000fe4000f8e02ff */
        /* <DEDUP_REMOVED lines=14> */
[----:B--2---:R-:W-:-:S05]  /*9cd0*/  IMAD R28, R28, UR18, RZ ;  /* 0x000000121c1c7c24 */ /* 0x004fca000f8e02ff */
[----:B------:R0:W-:Y:S04]  /*9ce0*/  STL [R1+0xd4], R28 ;  /* 0x0000d41c01007387 */ /* 0x0001e80000100800 */
[----:B0-----:R-:W2:Y:S04]  /*9cf0*/  LDL.LU R28, [R1+0x734] ;  /* 0x00073400011c7983 */ /* 0x001ea80000300800 */
[----:B------:R0:W-:Y:S04]  /*9d00*/  STL [R1+0xd0], R27 ;  /* 0x0000d01b01007387 */ /* 0x0001e80000100800 */
[----:B0-----:R-:W3:Y:S04]  /*9d10*/  LDL.LU R27, [R1+0x730] ;  /* 0x00073000011b7983 */ /* 0x001ee80000300800 */
[----:B------:R0:W-:Y:S04]  /*9d20*/  STL [R1+0xcc], R26 ;  /* 0x0000cc1a01007387 */ /* 0x0001e80000100800 */
[----:B0-----:R-:W4:Y:S04]  /*9d30*/  LDL.LU R26, [R1+0x72c] ;  /* 0x00072c00011a7983 */ /* 0x001f280000300800 */
[----:B------:R0:W-:Y:S04]  /*9d40*/  STL [R1+0xc8], R21 ;  /* 0x0000c81501007387 */ /* 0x0001e80000100800 */
[----:B0-----:R-:W5:Y:S04]  /*9d50*/  LDL.LU R21, [R1+0x728] ;  /* 0x0007280001157983 */ /* 0x001f680000300800 */
[----:B------:R0:W-:Y:S04]  /*9d60*/  STL [R1+0xc4], R20 ;  /* 0x0000c41401007387 */ /* 0x0001e80000100800 */
[----:B0-----:R-:W2:Y:S04]  /*9d70*/  LDL.LU R20, [R1+0x724] ;  /* 0x0007240001147983 */ /* 0x001ea80000300800 */
        /* <DEDUP_REMOVED lines=37> */
[----:B0-----:R-:W2:Y:S01]  /*9fd0*/  LDL.LU R12, [R1+0x6d8] ;  /* 0x0006d800010c7983 */ /* 0x001ea20000300800 */
[----:B------:R-:W-:-:S02]  /*9fe0*/  IMAD R25, R25, UR18, RZ ;  /* 0x0000001219197c24 */ /* 0x000fc4000f8e02ff */
[----:B------:R-:W-:Y:S02]  /*9ff0*/  IMAD R24, R24, UR18, RZ ;  /* 0x0000001218187c24 */ /* 0x000fe4000f8e02ff */
[----:B------:R-:W-:Y:S01]  /*a000*/  IMAD R23, R23, UR18, RZ ;  /* 0x0000001217177c24 */ /* 0x000fe2000f8e02ff */
[----:B------:R0:W-:Y:S01]  /*a010*/  STL [R1+0x70], R25 ;  /* 0x0000701901007387 */ /* 0x0001e20000100800 */
[----:B------:R-:W-:-:S03]  /*a020*/  IMAD R19, R19, UR18, RZ ;  /* 0x0000001213137c24 */ /* 0x000fc6000f8e02ff */
[----:B0-----:R-:W3:Y:S04]  /*a030*/  LDL.LU R25, [R1+0x6d4] ;  /* 0x0006d40001197983 */ /* 0x001ee80000300800 */
[----:B------:R0:W-:Y:S04]  /*a040*/  STL [R1+0x64], R24 ;  /* 0x0000641801007387 */ /* 0x0001e80000100800 */
[----:B0-----:R-:W3:Y:S04]  /*a050*/  LDL.LU R24, [R1+0x6d0] ;  /* 0x0006d00001187983 */ /* 0x001ee80000300800 */
[----:B------:R0:W-:Y:S04]  /*a060*/  STL [R1+0x60], R23 ;  /* 0x0000601701007387 */ /* 0x0001e80000100800 */
[----:B0-----:R-:W3:Y:S04]  /*a070*/  LDL.LU R23, [R1+0x6cc] ;  /* 0x0006cc0001177983 */ /* 0x001ee80000300800 */
[----:B------:R0:W-:Y:S02]  /*a080*/  STL [R1+0x14], R19 ;  /* 0x0000141301007387 */ /* 0x0001e40000100800 */
[----:B0-----:R-:W-:Y:S01]  /*a090*/  IMAD R19, R22, UR18, RZ ;  /* 0x0000001216137c24 */ /* 0x001fe2000f8e02ff */
[----:B--2---:R-:W-:-:S05]  /*a0a0*/  IADD3 R22, P6, PT, R12, UR8, RZ ;  /* 0x000000080c167c10 */ /* 0x004fca000ffde0ff */
[----:B------:R0:W-:Y:S01]  /*a0b0*/  STL [R1+0x1e4], R22 ;  /* 0x0001e41601007387 */ /* 0x0001e20000100800 */
[----:B------:R-:W-:Y:S02]  /*a0c0*/  LEA.HI.X.SX32 R12, R12, UR9, 0x1, P6 ;  /* 0x000000090c0c7c11 */ /* 0x000fe4000b0f0eff */
[----:B0-----:R-:W-:Y:S02]  /*a0d0*/  SHF.R.S32.HI R22, RZ, 0x1f, R19 ;  /* 0x0000001fff167819 */ /* 0x001fe40000011413 */
[----:B------:R-:W-:-:S05]  /*a0e0*/  IADD3 R19, P5, PT, R19, UR10, RZ ;  /* 0x0000000a13137c10 */ /* 0x000fca000ffbe0ff */
[----:B------:R0:W-:Y:S04]  /*a0f0*/  STL [R1+0x65c], R19 ;  /* 0x00065c1301007387 */ /* 0x0001e80000100800 */
[----:B------:R1:W-:Y:S01]  /*a100*/  STL [R1+0x1e0], R12 ;  /* 0x0001e00c01007387 */ /* 0x0003e20000100800 */
[----:B------:R-:W-:Y:S02]  /*a110*/  IADD3.X R22, PT, PT, R22, UR11, RZ, P5, !PT ;  /* 0x0000000b16167c10 */ /* 0x000fe4000affe4ff */
[----:B0-----:R-:W-:Y:S02]  /*a120*/  SHF.R.S32.HI R19, RZ, 0x1f, R13 ;  /* 0x0000001fff137819 */ /* 0x001fe4000001140d */
[----:B-1----:R-:W-:Y:S02]  /*a130*/  IADD3 R12, P6, PT, R13, UR10, RZ ;  /* 0x0000000a0d0c7c10 */ /* 0x002fe4000ffde0ff */
[----:B------:R-:W-:-:S02]  /*a140*/  SHF.R.S32.HI R13, RZ, 0x1f, R11 ;  /* 0x0000001fff0d7819 */ /* 0x000fc4000001140b */
[----:B------:R-:W-:Y:S01]  /*a150*/  IADD3 R11, P5, PT, R11, UR10, RZ ;  /* 0x0000000a0b0b7c10 */ /* 0x000fe2000ffbe0ff */
[----:B------:R0:W-:Y:S01]  /*a160*/  STL [R1+0x2f8], R12 ;  /* 0x0002f80c01007387 */ /* 0x0001e20000100800 */
[----:B------:R-:W-:-:S03]  /*a170*/  IADD3.X R19, PT, PT, R19, UR11, RZ, P6, !PT ;  /* 0x0000000b13137c10 */ /* 0x000fc6000b7fe4ff */
[----:B------:R-:W-:Y:S01]  /*a180*/  STL [R1+0x650], R22 ;  /* 0x0006501601007387 */ /* 0x000fe20000100800 */
[----:B------:R-:W-:Y:S02]  /*a190*/  IADD3.X R13, PT, PT, R13, UR11, RZ, P5, !PT ;  /* 0x0000000b0d0d7c10 */ /* 0x000fe4000affe4ff */
[----:B0-----:R-:W-:Y:S02]  /*a1a0*/  SHF.R.S32.HI R12, RZ, 0x1f, R10 ;  /* 0x0000001fff0c7819 */ /* 0x001fe4000001140a */
[----:B------:R-:W-:Y:S01]  /*a1b0*/  IADD3 R10, P6, PT, R10, UR10, RZ ;  /* 0x0000000a0a0a7c10 */ /* 0x000fe2000ffde0ff */
[----:B------:R0:W-:Y:S04]  /*a1c0*/  STL [R1+0x2fc], R11 ;  /* 0x0002fc0b01007387 */ /* 0x0001e80000100800 */
[----:B------:R-:W-:Y:S01]  /*a1d0*/  STL [R1+0x430], R19 ;  /* 0x0004301301007387 */ /* 0x000fe20000100800 */
[----:B------:R-:W-:-:S03]  /*a1e0*/  IADD3.X R12, PT, PT, R12, UR11, RZ, P6, !PT ;  /* 0x0000000b0c0c7c10 */ /* 0x000fc6000b7fe4ff */
[----:B------:R1:W-:Y:S01]  /*a1f0*/  STL [R1+0x300], R10 ;  /* 0x0003000a01007387 */ /* 0x0003e20000100800 */
[----:B0-----:R-:W-:Y:S02]  /*a200*/  SHF.R.S32.HI R11, RZ, 0x1f, R9 ;  /* 0x0000001fff0b7819 */ /* 0x001fe40000011409 */
[----:B------:R-:W-:Y:S01]  /*a210*/  IADD3 R9, P5, PT, R9, UR10, RZ ;  /* 0x0000000a09097c10 */ /* 0x000fe2000ffbe0ff */
[----:B------:R-:W-:Y:S01]  /*a220*/  STL [R1+0x434], R13 ;  /* 0x0004340d01007387 */ /* 0x000fe20000100800 */
[----:B-1----:R-:W-:Y:S02]  /*a230*/  SHF.R.S32.HI R10, RZ, 0x1f, R8 ;  /* 0x0000001fff0a7819 */ /* 0x002fe40000011408 */
[----:B------:R-:W-:Y:S01]  /*a240*/  IADD3 R8, P6, PT, R8, UR10, RZ ;  /* 0x0000000a08087c10 */ /* 0x000fe2000ffde0ff */
[----:B------:R0:W-:Y:S01]  /*a250*/  STL [R1+0x304], R9 ;  /* 0x0003040901007387 */ /* 0x0001e20000100800 */
[----:B------:R-:W-:-:S03]  /*a260*/  IADD3.X R11, PT, PT, R11, UR11, RZ, P5, !PT ;  /* 0x0000000b0b0b7c10 */ /* 0x000fc6000affe4ff */
[----:B------:R-:W-:Y:S01]  /*a270*/  STL [R1+0x438], R12 ;  /* 0x0004380c01007387 */ /* 0x000fe20000100800 */
[----:B------:R-:W-:-:S03]  /*a280*/  IADD3.X R10, PT, PT, R10, UR11, RZ, P6, !PT ;  /* 0x0000000b0a0a7c10 */ /* 0x000fc6000b7fe4ff */
[----:B------:R1:W-:Y:S01]  /*a290*/  STL [R1+0x308], R8 ;  /* 0x0003080801007387 */ /* 0x0003e20000100800 */
[----:B0-----:R-:W-:Y:S02]  /*a2a0*/  SHF.R.S32.HI R9, RZ, 0x1f, R7 ;  /* 0x0000001fff097819 */ /* 0x001fe40000011407 */
[----:B------:R-:W-:Y:S01]  /*a2b0*/  IADD3 R7, P5, PT, R7, UR10, RZ ;  /* 0x0000000a07077c10 */ /* 0x000fe2000ffbe0ff */
[----:B------:R-:W-:Y:S03]  /*a2c0*/  STL [R1+0x43c], R11 ;  /* 0x00043c0b01007387 */ /* 0x000fe60000100800 */
[----:B------:R-:W-:Y:S02]  /*a2d0*/  IADD3.X R9, PT, PT, R9, UR11, RZ, P5, !PT ;  /* 0x0000000b09097c10 */ /* 0x000fe4000affe4ff */
[----:B-1----:R-:W-:Y:S02]  /*a2e0*/  SHF.R.S32.HI R8, RZ, 0x1f, R6 ;  /* 0x0000001fff087819 */ /* 0x002fe40000011406 */
[----:B------:R-:W-:Y:S01]  /*a2f0*/  IADD3 R6, P6, PT, R6, UR10, RZ ;  /* 0x0000000a06067c10 */ /* 0x000fe2000ffde0ff */
[----:B------:R0:W-:Y:S04]  /*a300*/  STL [R1+0x30c], R7 ;  /* 0x00030c0701007387 */ /* 0x0001e80000100800 */
[----:B------:R1:W-:Y:S04]  /*a310*/  STL [R1+0x440], R10 ;  /* 0x0004400a01007387 */ /* 0x0003e80000100800 */
[----:B------:R-:W-:Y:S01]  /*a320*/  STL [R1+0x310], R6 ;  /* 0x0003100601007387 */ /* 0x000fe20000100800 */
[----:B0-----:R-:W-:-:S03]  /*a330*/  SHF.R.S32.HI R7, RZ, 0x1f, R29 ;  /* 0x0000001fff077819 */ /* 0x001fc6000001141d */
[----:B------:R0:W-:Y:S01]  /*a340*/  STL [R1+0x444], R9 ;  /* 0x0004440901007387 */ /* 0x0001e20000100800 */
[----:B-1----:R-:W-:-:S04]  /*a350*/  IADD3 R10, P5, PT, R29, UR10, RZ ;  /* 0x0000000a1d0a7c10 */ /* 0x002fc8000ffbe0ff */
[----:B------:R-:W-:Y:S02]  /*a360*/  IADD3.X R7, PT, PT, R7, UR11, RZ, P5, !PT ;  /* 0x0000000b07077c10 */ /* 0x000fe4000affe4ff */
[----:B0-----:R-:W-:Y:S02]  /*a370*/  IADD3.X R9, PT, PT, R8, UR11, RZ, P6, !PT ;  /* 0x0000000b08097c10 */ /* 0x001fe4000b7fe4ff */
[----:B------:R-:W-:Y:S01]  /*a380*/  IADD3 R8, P6, PT, R5, UR10, RZ ;  /* 0x0000000a05087c10 */ /* 0x000fe2000ffde0ff */
[----:B------:R-:W-:Y:S01]  /*a390*/  STL [R1+0x314], R10 ;  /* 0x0003140a01007387 */ /* 0x000fe20000100800 */
[----:B------:R-:W-:-:S03]  /*a3a0*/  SHF.R.S32.HI R6, RZ, 0x1f, R5 ;  /* 0x0000001fff067819 */ /* 0x000fc60000011405 */
[----:B------:R-:W-:Y:S01]  /*a3b0*/  STL [R1+0x448], R9 ;  /* 0x0004480901007387 */ /* 0x000fe20000100800 */
[----:B------:R-:W-:-:S03]  /*a3c0*/  SHF.R.S32.HI R5, RZ, 0x1f, R4 ;  /* 0x0000001fff057819 */ /* 0x000fc60000011404 */
[----:B------:R0:W-:Y:S04]  /*a3d0*/  STL [R1+0x318], R8 ;  /* 0x0003180801007387 */ /* 0x0001e80000100800 */
[----:B------:R1:W-:Y:S01]  /*a3e0*/  STL [R1+0x44c], R7 ;  /* 0x00044c0701007387 */ /* 0x0003e20000100800 */
[----:B0-----:R-:W-:Y:S02]  /*a3f0*/  IADD3 R8, P5, PT, R4, UR10, RZ ;  /* 0x0000000a04087c10 */ /* 0x001fe4000ffbe0ff */
[----:B-1----:R-:W-:Y:S02]  /*a400*/  IADD3.X R7, PT, PT, R6, UR11, RZ, P6, !PT ;  /* 0x0000000b06077c10 */ /* 0x002fe4000b7fe4ff */
[----:B------:R-:W-:Y:S02]  /*a410*/  IADD3 R6, P6, PT, R3, UR10, RZ ;  /* 0x0000000a03067c10 */ /* 0x000fe4000ffde0ff */
[----:B------:R-:W-:Y:S01]  /*a420*/  IADD3.X R5, PT, PT, R5, UR11, RZ, P5, !PT ;  /* 0x0000000b05057c10 */ /* 0x000fe2000affe4ff */
[----:B------:R-:W-:Y:S01]  /*a430*/  STL [R1+0x31c], R8 ;  /* 0x00031c0801007387 */ /* 0x000fe20000100800 */
[----:B------:R-:W-:-:S03]  /*a440*/  SHF.R.S32.HI R4, RZ, 0x1f, R3 ;  /* 0x0000001fff047819 */ /* 0x000fc60000011403 */
[----:B------:R-:W-:Y:S04]  /*a450*/  STL [R1+0x450], R7 ;  /* 0x0004500701007387 */ /* 0x000fe80000100800 */
[----:B------:R0:W-:Y:S01]  /*a460*/  STL [R1+0x320], R6 ;  /* 0x0003200601007387 */ /* 0x0001e20000100800 */
[----:B------:R-:W-:-:S03]  /*a470*/  SHF.R.S32.HI R3, RZ, 0x1f, R2 ;  /* 0x0000001fff037819 */ /* 0x000fc60000011402 */
[----:B------:R1:W-:Y:S01]  /*a480*/  STL [R1+0x454], R5 ;  /* 0x0004540501007387 */ /* 0x0003e20000100800 */
[----:B0-----:R-:W-:Y:S02]  /*a490*/  IADD3 R6, P5, PT, R2, UR10, RZ ;  /* 0x0000000a02067c10 */ /* 0x001fe4000ffbe0ff */
[----:B-1----:R-:W-:Y:S02]  /*a4a0*/  IADD3.X R5, PT, PT, R4, UR11, RZ, P6, !PT ;  /* 0x0000000b04057c10 */ /* 0x002fe4000b7fe4ff */
[----:B------:R-:W-:Y:S01]  /*a4b0*/  IADD3 R4, P6, PT, R0, UR10, RZ ;  /* 0x0000000a00047c10 */ /* 0x000fe2000ffde0ff */
[----:B------:R-:W-:Y:S01]  /*a4c0*/  STL [R1+0x324], R6 ;  /* 0x0003240601007387 */ /* 0x000fe20000100800 */
[----:B------:R-:W-:-:S03]  /*a4d0*/  SHF.R.S32.HI R2, RZ, 0x1f, R0 ;  /* 0x0000001fff027819 */ /* 0x000fc60000011400 */
[----:B------:R0:W-:Y:S04]  /*a4e0*/  STL [R1+0x63c], R5 ;  /* 0x00063c0501007387 */ /* 0x0001e80000100800 */
[----:B------:R1:W-:Y:S01]  /*a4f0*/  STL [R1+0x328], R4 ;  /* 0x0003280401007387 */ /* 0x0003e20000100800 */
[----:B0-----:R-:W-:Y:S02]  /*a500*/  IADD3.X R5, PT, PT, R3, UR11, RZ, P5, !PT ;  /* 0x0000000b03057c10 */ /* 0x001fe4000affe4ff */
[----:B-1----:R-:W-:-:S03]  /*a510*/  IADD3 R4, P5, PT, R14, UR10, RZ ;  /* 0x0000000a0e047c10 */ /* 0x002fc6000ffbe0ff */
[----:B------:R0:W-:Y:S01]  /*a520*/  STL [R1+0x634], R5 ;  /* 0x0006340501007387 */ /* 0x0001e20000100800 */
[----:B------:R-:W-:-:S03]  /*a530*/  SHF.R.S32.HI R0, RZ, 0x1f, R14 ;  /* 0x0000001fff007819 */ /* 0x000fc6000001140e */
[----:B------:R1:W-:Y:S01]  /*a540*/  STL [R1+0x32c], R4 ;  /* 0x00032c0401007387 */ /* 0x0003e20000100800 */
[----:B0-----:R-:W-:Y:S02]  /*a550*/  IADD3.X R5, PT, PT, R2, UR11, RZ, P6, !PT ;  /* 0x0000000b02057c10 */ /* 0x001fe4000b7fe4ff */
[----:B-1----:R-:W-:-:S03]  /*a560*/  IADD3 R4, P6, PT, R15, UR10, RZ ;  /* 0x0000000a0f047c10 */ /* 0x002fc6000ffde0ff */
[----:B------:R-:W-:Y:S01]  /*a570*/  STL [R1+0x638], R5 ;  /* 0x0006380501007387 */ /* 0x000fe20000100800 */
[----:B------:R-:W-:-:S03]  /*a580*/  IADD3.X R0, PT, PT, R0, UR11, RZ, P5, !PT ;  /* 0x0000000b00007c10 */ /* 0x000fc6000affe4ff */
[----:B------:R0:W-:Y:S01]  /*a590*/  STL [R1+0x330], R4 ;  /* 0x0003300401007387 */ /* 0x0001e20000100800 */
[----:B------:R-:W-:-:S03]  /*a5a0*/  SHF.R.S32.HI R3, RZ, 0x1f, R15 ;  /* 0x0000001fff037819 */ /* 0x000fc6000001140f */
[----:B------:R-:W2:Y:S01]  /*a5b0*/  LDL.LU R8, [R1] ;  /* 0x0000000001087983 */ /* 0x000ea20000300800 */
[----:B0-----:R-:W-:-:S03]  /*a5c0*/  IADD3 R4, P5, PT, R16, UR10, RZ ;  /* 0x0000000a10047c10 */ /* 0x001fc6000ffbe0ff */
[----:B------:R-:W-:Y:S01]  /*a5d0*/  STL [R1+0x458], R0 ;  /* 0x0004580001007387 */ /* 0x000fe20000100800 */
[----:B------:R-:W-:-:S03]  /*a5e0*/  IADD3.X R3, PT, PT, R3, UR11, RZ, P6, !PT ;  /* 0x0000000b03037c10 */ /* 0x000fc6000b7fe4ff */
[----:B------:R0:W-:Y:S04]  /*a5f0*/  STL [R1+0x334], R4 ;  /* 0x0003340401007387 */ /* 0x0001e80000100800 */
[----:B------:R-:W2:Y:S01]  /*a600*/  LDL.LU R29, [R1+0x4] ;  /* 0x00000400011d7983 */ /* 0x000ea20000300800 */
[----:B------:R-:W-:-:S03]  /*a610*/  SHF.R.S32.HI R2, RZ, 0x1f, R16 ;  /* 0x0000001fff027819 */ /* 0x000fc60000011410 */
[----:B------:R-:W-:Y:S01]  /*a620*/  STL [R1+0x45c], R3 ;  /* 0x00045c0301007387 */ /* 0x000fe20000100800 */
[----:B0-----:R-:W-:-:S03]  /*a630*/  IADD3 R4, P6, PT, R17, UR10, RZ ;  /* 0x0000000a11047c10 */ /* 0x001fc6000ffde0ff */
[----:B------:R-:W2:Y:S01]  /*a640*/  LDL.LU R9, [R1+0x8] ;  /* 0x0000080001097983 */ /* 0x000ea20000300800 */
[----:B------:R-:W-:-:S03]  /*a650*/  IADD3.X R2, PT, PT, R2, UR11, RZ, P5, !PT ;  /* 0x0000000b02027c10 */ /* 0x000fc6000affe4ff */
[----:B------:R0:W-:Y:S01]  /*a660*/  STL [R1+0x338], R4 ;  /* 0x0003380401007387 */ /* 0x0001e20000100800 */
[----:B------:R-:W-:-:S03]  /*a670*/  SHF.R.S32.HI R0, RZ, 0x1f, R17 ;  /* 0x0000001fff007819 */ /* 0x000fc60000011411 */
[----:B------:R-:W2:Y:S01]  /*a680*/  LDL.LU R10, [R1+0xc] ;  /* 0x00000c00010a7983 */ /* 0x000ea20000300800 */
[----:B------:R-:W-:Y:S02]  /*a690*/  IADD3.X R0, PT, PT, R0, UR11, RZ, P6, !PT ;  /* 0x0000000b00007c10 */ /* 0x000fe4000b7fe4ff */
[----:B0-----:R-:W-:Y:S01]  /*a6a0*/  IADD3 R4, P5, PT, R18, UR10, RZ ;  /* 0x0000000a12047c10 */ /* 0x001fe2000ffbe0ff */
[----:B------:R-:W-:Y:S01]  /*a6b0*/  STL [R1+0x460], R2 ;  /* 0x0004600201007387 */ /* 0x000fe20000100800 */
[----:B------:R-:W-:-:S03]  /*a6c0*/  SHF.R.S32.HI R3, RZ, 0x1f, R18 ;  /* 0x0000001fff037819 */ /* 0x000fc60000011412 */
[----:B------:R0:W-:Y:S01]  /*a6d0*/  STL [R1+0x33c], R4 ;  /* 0x00033c0401007387 */ /* 0x0001e20000100800 */
[----:B------:R-:W-:-:S03]  /*a6e0*/  IADD3.X R5, PT, PT, R3, UR11, RZ, P5, !PT ;  /* 0x0000000b03057c10 */ /* 0x000fc6000affe4ff */
[----:B------:R-:W2:Y:S01]  /*a6f0*/  LDL.LU R11, [R1+0x10] ;  /* 0x00001000010b7983 */ /* 0x000ea20000300800 */
[----:B0-----:R-:W-:-:S03]  /*a700*/  IADD3 R4, P6, PT, R20, UR10, RZ ;  /* 0x0000000a14047c10 */ /* 0x001fc6000ffde0ff */
[----:B------:R-:W-:Y:S01]  /*a710*/  STL [R1+0x464], R0 ;  /* 0x0004640001007387 */ /* 0x000fe20000100800 */
[----:B------:R-:W-:-:S03]  /*a720*/  SHF.R.S32.HI R2, RZ, 0x1f, R20 ;  /* 0x0000001fff027819 */ /* 0x000fc60000011414 */
[----:B------:R5:W-:Y:S01]  /*a730*/  STL [R1+0x340], R4 ;  /* 0x0003400401007387 */ /* 0x000be20000100800 */
[----:B------:R-:W-:-:S03]  /*a740*/  IADD3.X R2, PT, PT, R2, UR11, RZ, P6, !PT ;  /* 0x0000000b02027c10 */ /* 0x000fc6000b7fe4ff */
[----:B------:R-:W-:Y:S01]  /*a750*/  STL [R1+0x468], R5 ;  /* 0x0004680501007387 */ /* 0x000fe20000100800 */
[----:B-----5:R-:W-:-:S05]  /*a760*/  IADD3 R4, P5, PT, R21, UR10, RZ ;  /* 0x0000000a15047c10 */ /* 0x020fca000ffbe0ff */
[----:B------:R4:W-:Y:S04]  /*a770*/  STL [R1+0x344], R4 ;  /* 0x0003440401007387 */ /* 0x0009e80000100800 */
[----:B------:R-:W5:Y:S01]  /*a780*/  LDL.LU R12, [R1+0x18] ;  /* 0x00001800010c7983 */ /* 0x000f620000300800 */
[----:B------:R-:W-:-:S03]  /*a790*/  SHF.R.S32.HI R0, RZ, 0x1f, R21 ;  /* 0x0000001fff007819 */ /* 0x000fc60000011415 */
[----:B------:R-:W-:Y:S01]  /*a7a0*/  STL [R1+0x46c], R2 ;  /* 0x00046c0201007387 */ /* 0x000fe20000100800 */
[----:B----4-:R-:W-:-:S03]  /*a7b0*/  IADD3 R4, P6, PT, R26, UR10, RZ ;  /* 0x0000000a1a047c10 */ /* 0x010fc6000ffde0ff */
[----:B------:R-:W4:Y:S01]  /*a7c0*/  LDL.LU R13, [R1+0x1c] ;  /* 0x00001c00010d7983 */ /* 0x000f220000300800 */
[----:B------:R-:W-:-:S03]  /*a7d0*/  IADD3.X R0, PT, PT, R0, UR11, RZ, P5, !PT ;  /* 0x0000000b00007c10 */ /* 0x000fc6000affe4ff */
[----:B------:R3:W-:Y:S04]  /*a7e0*/  STL [R1+0x348], R4 ;  /* 0x0003480401007387 */ /* 0x0007e80000100800 */
[----:B------:R-:W4:Y:S01]  /*a7f0*/  LDL.LU R19, [R1+0x20] ;  /* 0x0000200001137983 */ /* 0x000f220000300800 */
[----:B---3--:R-:W-:-:S03]  /*a800*/  IADD3 R4, P5, PT, R27, UR10, RZ ;  /* 0x0000000a1b047c10 */ /* 0x008fc6000ffbe0ff */
[----:B------:R-:W-:Y:S04]  /*a810*/  STL [R1+0x470], R0 ;  /* 0x0004700001007387 */ /* 0x000fe80000100800 */
[----:B------:R0:W-:Y:S04]  /*a820*/  STL [R1+0x34c], R4 ;  /* 0x00034c0401007387 */ /* 0x0001e80000100800 */
[----:B------:R-:W3:Y:S01]  /*a830*/  LDL.LU R22, [R1+0x24] ;  /* 0x0000240001167983 */ /* 0x000ee20000300800 */
[----:B------:R-:W-:Y:S02]  /*a840*/  SHF.R.S32.HI R3, RZ, 0x1f, R26 ;  /* 0x0000001fff037819 */ /* 0x000fe4000001141a */
[----:B------:R-:W-:-:S02]  /*a850*/  SHF.R.S32.HI R2, RZ, 0x1f, R27 ;  /* 0x0000001fff027819 */ /* 0x000fc4000001141b */
[----:B------:R-:W-:Y:S02]  /*a860*/  IADD3.X R3, PT, PT, R3, UR11, RZ, P6, !PT ;  /* 0x0000000b03037c10 */ /* 0x000fe4000b7fe4ff */
[----:B0-----:R-:W-:Y:S02]  /*a870*/  IADD3 R4, P6, PT, R28, UR10, RZ ;  /* 0x0000000a1c047c10 */ /* 0x001fe4000ffde0ff */
[----:B------:R-:W-:Y:S01]  /*a880*/  IADD3.X R2, PT, PT, R2, UR11, RZ, P5, !PT ;  /* 0x0000000b02027c10 */ /* 0x000fe2000affe4ff */
[----:B------:R-:W-:Y:S01]  /*a890*/  STL [R1+0x474], R3 ;  /* 0x0004740301007387 */ /* 0x000fe20000100800 */
[----:B------:R-:W-:-:S03]  /*a8a0*/  SHF.R.S32.HI R0, RZ, 0x1f, R28 ;  /* 0x0000001fff007819 */ /* 0x000fc6000001141c */
[----:B------:R2:W-:Y:S01]  /*a8b0*/  STL [R1+0x350], R4 ;  /* 0x0003500401007387 */ /* 0x0005e20000100800 */
[----:B------:R-:W-:Y:S02]  /*a8c0*/  IADD3.X R5, PT, PT, R0, UR11, RZ, P6, !PT ;  /* 0x0000000b00057c10 */ /* 0x000fe4000b7fe4ff */
[----:B--2---:R-:W-:Y:S02]  /*a8d0*/  IADD3 R4, P5, PT, R8, UR10, RZ ;  /* 0x0000000a08047c10 */ /* 0x004fe4000ffbe0ff */
[----:B------:R-:W-:Y:S02]  /*a8e0*/  SHF.R.S32.HI R3, RZ, 0x1f, R8 ;  /* 0x0000001fff037819 */ /* 0x000fe40000011408 */
[----:B------:R-:W2:Y:S04]  /*a8f0*/  LDL.LU R8, [R1+0x28] ;  /* 0x0000280001087983 */ /* 0x000ea80000300800 */
[----:B------:R-:W-:Y:S04]  /*a900*/  STL [R1+0x478], R2 ;  /* 0x0004780201007387 */ /* 0x000fe80000100800 */
[----:B------:R0:W-:Y:S01]  /*a910*/  STL [R1+0x354], R4 ;  /* 0x0003540401007387 */ /* 0x0001e20000100800 */
[----:B------:R-:W-:-:S03]  /*a920*/  IADD3.X R3, PT, PT, R3, UR11, RZ, P5, !PT ;  /* 0x0000000b03037c10 */ /* 0x000fc6000affe4ff */
[----:B------:R-:W-:Y:S01]  /*a930*/  STL [R1+0x47c], R5 ;  /* 0x00047c0501007387 */ /* 0x000fe20000100800 */
[----:B0-----:R-:W-:Y:S02]  /*a940*/  IADD3 R4, P6, PT, R29, UR10, RZ ;  /* 0x0000000a1d047c10 */ /* 0x001fe4000ffde0ff */
[----:B------:R-:W-:-:S03]  /*a950*/  SHF.R.S32.HI R2, RZ, 0x1f, R29 ;  /* 0x0000001fff027819 */ /* 0x000fc6000001141d */
[----:B------:R0:W-:Y:S04]  /*a960*/  STL [R1+0x358], R4 ;  /* 0x0003580401007387 */ /* 0x0001e80000100800 */
[----:B------:R-:W2:Y:S01]  /*a970*/  LDL.LU R29, [R1+0x2c] ;  /* 0x00002c00011d7983 */ /* 0x000ea20000300800 */
[----:B------:R-:W-:Y:S02]  /*a980*/  SHF.R.S32.HI R0, RZ, 0x1f, R9 ;  /* 0x0000001fff007819 */ /* 0x000fe40000011409 */
[----:B0-----:R-:W-:Y:S01]  /*a990*/  IADD3 R4, P5, PT, R9, UR10, RZ ;  /* 0x0000000a09047c10 */ /* 0x001fe2000ffbe0ff */
[----:B------:R-:W-:Y:S01]  /*a9a0*/  STL [R1+0x480], R3 ;  /* 0x0004800301007387 */ /* 0x000fe20000100800 */
[----:B------:R-:W-:-:S03]  /*a9b0*/  IADD3.X R2, PT, PT, R2, UR11, RZ, P6, !PT ;  /* 0x0000000b02027c10 */ /* 0x000fc6000b7fe4ff */
[----:B------:R0:W-:Y:S04]  /*a9c0*/  STL [R1+0x35c], R4 ;  /* 0x00035c0401007387 */ /* 0x0001e80000100800 */
[----:B------:R-:W2:Y:S01]  /*a9d0*/  LDL.LU R9, [R1+0x30] ;  /* 0x0000300001097983 */ /* 0x000ea20000300800 */
[----:B0-----:R-:W-:-:S03]  /*a9e0*/  IADD3 R4, P6, PT, R10, UR10, RZ ;  /* 0x0000000a0a047c10 */ /* 0x001fc6000ffde0ff */
[----:B------:R0:W-:Y:S01]  /*a9f0*/  STL [R1+0x484], R2 ;  /* 0x0004840201007387 */ /* 0x0001e20000100800 */
[----:B------:R-:W-:-:S03]  /*aa00*/  SHF.R.S32.HI R3, RZ, 0x1f, R10 ;  /* 0x0000001fff037819 */ /* 0x000fc6000001140a */
[----:B------:R1:W-:Y:S01]  /*aa10*/  STL [R1+0x360], R4 ;  /* 0x0003600401007387 */ /* 0x0003e20000100800 */
[----:B------:R-:W-:-:S03]  /*aa20*/  IADD3.X R0, PT, PT, R0, UR11, RZ, P5, !PT ;  /* 0x0000000b00007c10 */ /* 0x000fc6000affe4ff */
[----:B------:R-:W2:Y:S01]  /*aa30*/  LDL.LU R10, [R1+0x34] ;  /* 0x00003400010a7983 */ /* 0x000ea20000300800 */
[----:B0-----:R-:W-:Y:S02]  /*aa40*/  SHF.R.S32.HI R2, RZ, 0x1f, R11 ;  /* 0x0000001fff027819 */ /* 0x001fe4000001140b */
[----:B-1----:R-:W-:Y:S01]  /*aa50*/  IADD3 R4, P5, PT, R11, UR10, RZ ;  /* 0x0000000a0b047c10 */ /* 0x002fe2000ffbe0ff */
[----:B------:R5:W-:Y:S01]  /*aa60*/  STL [R1+0x488], R0 ;  /* 0x0004880001007387 */ /* 0x000be20000100800 */
[----:B------:R-:W-:-:S03]  /*aa70*/  IADD3.X R5, PT, PT, R3, UR11, RZ, P6, !PT ;  /* 0x0000000b03057c10 */ /* 0x000fc6000b7fe4ff */
[----:B------:R-:W2:Y:S04]  /*aa80*/  LDL.LU R11, [R1+0x38] ;  /* 0x00003800010b7983 */ /* 0x000ea80000300800 */
[----:B------:R0:W-:Y:S01]  /*aa90*/  STL [R1+0x364], R4 ;  /* 0x0003640401007387 */ /* 0x0001e20000100800 */
[----:B------:R-:W-:Y:S02]  /*aaa0*/  IADD3.X R2, PT, PT, R2, UR11, RZ, P5, !PT ;  /* 0x0000000b02027c10 */ /* 0x000fe4000affe4ff */
[----:B-----5:R-:W-:Y:S01]  /*aab0*/  SHF.R.S32.HI R0, RZ, 0x1f, R12 ;  /* 0x0000001fff007819 */ /* 0x020fe2000001140c */
[----:B------:R-:W-:Y:S01]  /*aac0*/  STL [R1+0x48c], R5 ;  /* 0x00048c0501007387 */ /* 0x000fe20000100800 */
[----:B0-----:R-:W-:-:S05]  /*aad0*/  IADD3 R4, P6, PT, R12, UR10, RZ ;  /* 0x0000000a0c047c10 */ /* 0x001fca000ffde0ff */
[----:B------:R0:W-:Y:S04]  /*aae0*/  STL [R1+0x368], R4 ;  /* 0x0003680401007387 */ /* 0x0001e80000100800 */
[----:B------:R-:W5:Y:S01]  /*aaf0*/  LDL.LU R12, [R1+0x3c] ;  /* 0x00003c00010c7983 */ /* 0x000f620000300800 */
[----:B----4-:R-:W-:Y:S02]  /*ab00*/  SHF.R.S32.HI R3, RZ, 0x1f, R13 ;  /* 0x0000001fff037819 */ /* 0x010fe4000001140d */
[----:B0-----:R-:W-:Y:S01]  /*ab10*/  IADD3 R4, P5, PT, R13, UR10, RZ ;  /* 0x0000000a0d047c10 */ /* 0x001fe2000ffbe0ff */
[----:B------:R-:W-:Y:S01]  /*ab20*/  STL [R1+0x490], R2 ;  /* 0x0004900201007387 */ /* 0x000fe20000100800 */
[----:B------:R-:W-:-:S03]  /*ab30*/  IADD3.X R0, PT, PT, R0, UR11, RZ, P6, !PT ;  /* 0x0000000b00007c10 */ /* 0x000fc6000b7fe4ff */
[----:B------:R0:W-:Y:S04]  /*ab40*/  STL [R1+0x36c], R4 ;  /* 0x00036c0401007387 */ /* 0x0001e80000100800 */
[----:B------:R-:W4:Y:S01]  /*ab50*/  LDL.LU R13, [R1+0x40] ;  /* 0x00004000010d7983 */ /* 0x000f220000300800 */
[----:B------:R-:W-:Y:S02]  /*ab60*/  IADD3.X R3, PT, PT, R3, UR11, RZ, P5, !PT ;  /* 0x0000000b03037c10 */ /* 0x000fe4000affe4ff */
[----:B0-----:R-:W-:Y:S01]  /*ab70*/  IADD3 R4, P6, PT, R19, UR10, RZ ;  /* 0x0000000a13047c10 */ /* 0x001fe2000ffde0ff */
[----:B------:R-:W-:Y:S01]  /*ab80*/  STL [R1+0x494], R0 ;  /* 0x0004940001007387 */ /* 0x000fe20000100800 */
[----:B------:R-:W-:-:S03]  /*ab90*/  SHF.R.S32.HI R2, RZ, 0x1f, R19 ;  /* 0x0000001fff027819 */ /* 0x000fc60000011413 */
[----:B------:R3:W-:Y:S04]  /*aba0*/  STL [R1+0x370], R4 ;  /* 0x0003700401007387 */ /* 0x0007e80000100800 */
[----:B------:R-:W4:Y:S01]  /*abb0*/  LDL.LU R19, [R1+0x44] ;  /* 0x0000440001137983 */ /* 0x000f220000300800 */
[----:B---3--:R-:W-:-:S03]  /*abc0*/  IADD3 R4, P5, PT, R22, UR10, RZ ;  /* 0x0000000a16047c10 */ /* 0x008fc6000ffbe0ff */
[----:B------:R-:W-:Y:S01]  /*abd0*/  STL [R1+0x498], R3 ;  /* 0x0004980301007387 */ /* 0x000fe20000100800 */
[----:B------:R-:W-:-:S03]  /*abe0*/  SHF.R.S32.HI R0, RZ, 0x1f, R22 ;  /* 0x0000001fff007819 */ /* 0x000fc60000011416 */
[----:B------:R2:W-:Y:S04]  /*abf0*/  STL [R1+0x374], R4 ;  /* 0x0003740401007387 */ /* 0x0005e80000100800 */
[----:B------:R-:W3:Y:S01]  /*ac00*/  LDL.LU R22, [R1+0x48] ;  /* 0x0000480001167983 */ /* 0x000ee20000300800 */
[----:B------:R-:W-:Y:S02]  /*ac10*/  IADD3.X R2, PT, PT, R2, UR11, RZ, P6, !PT ;  /* 0x0000000b02027c10 */ /* 0x000fe4000b7fe4ff */
[----:B------:R-:W-:-:S03]  /*ac20*/  IADD3.X R0, PT, PT, R0, UR11, RZ, P5, !PT ;  /* 0x0000000b00007c10 */ /* 0x000fc6000affe4ff */
[----:B------:R-:W-:Y:S01]  /*ac30*/  STL [R1+0x49c], R2 ;  /* 0x00049c0201007387 */ /* 0x000fe20000100800 */
[----:B--2---:R-:W-:Y:S02]  /*ac40*/  IADD3 R4, P6, PT, R8, UR10, RZ ;  /* 0x0000000a08047c10 */ /* 0x004fe4000ffde0ff */
[----:B------:R-:W-:Y:S02]  /*ac50*/  SHF.R.S32.HI R3, RZ, 0x1f, R8 ;  /* 0x0000001fff037819 */ /* 0x000fe40000011408 */
[----:B------:R-:W2:Y:S04]  /*ac60*/  LDL.LU R8, [R1+0x4c] ;  /* 0x00004c0001087983 */ /* 0x000ea80000300800 */
[----:B------:R0:W-:Y:S01]  /*ac70*/  STL [R1+0x378], R4 ;  /* 0x0003780401007387 */ /* 0x0001e20000100800 */
[----:B------:R-:W-:-:S02]  /*ac80*/  IADD3.X R3, PT, PT, R3, UR11, RZ, P6, !PT ;  /* 0x0000000b03037c10 */ /* 0x000fc4000b7fe4ff */
[----:B0-----:R-:W-:Y:S02]  /*ac90*/  IADD3 R4, P5, PT, R29, UR10, RZ ;  /* 0x0000000a1d047c10 */ /* 0x001fe4000ffbe0ff */
[----:B------:R-:W-:Y:S02]  /*aca0*/  SHF.R.S32.HI R2, RZ, 0x1f, R29 ;  /* 0x0000001fff027819 */ /* 0x000fe4000001141d */
[----:B------:R-:W2:Y:S04]  /*acb0*/  LDL.LU R29, [R1+0x50] ;  /* 0x00005000011d7983 */ /* 0x000ea80000300800 */
[----:B------:R0:W-:Y:S04]  /*acc0*/  STL [R1+0x4a0], R0 ;  /* 0x0004a00001007387 */ /* 0x0001e80000100800 */
[----:B------:R1:W-:Y:S01]  /*acd0*/  STL [R1+0x37c], R4 ;  /* 0x00037c0401007387 */ /* 0x0003e20000100800 */
[----:B------:R-:W-:-:S02]  /*ace0*/  IADD3.X R5, PT, PT, R2, UR11, RZ, P5, !PT ;  /* 0x0000000b02057c10 */ /* 0x000fc4000affe4ff */
[----:B0-----:R-:W-:Y:S02]  /*acf0*/  SHF.R.S32.HI R0, RZ, 0x1f, R9 ;  /* 0x0000001fff007819 */ /* 0x001fe40000011409 */
[----:B-1----:R-:W-:Y:S02]  /*ad00*/  IADD3 R4, P6, PT, R9, UR10, RZ ;  /* 0x0000000a09047c10 */ /* 0x002fe4000ffde0ff */
        /* <DEDUP_REMOVED lines=9> */
[----:B------:R-:W-:-:S03]  /*ada0*/  SHF.R.S32.HI R2, RZ, 0x1f, R11 ;  /* 0x0000001fff027819 */ /* 0x000fc6000001140b */
[----:B------:R5:W-:Y:S01]  /*adb0*/  STL [R1+0x4ac], R0 ;  /* 0x0004ac0001007387 */ /* 0x000be20000100800 */
[----:B0-----:R-:W-:-:S03]  /*adc0*/  IADD3 R4, P6, PT, R11, UR10, RZ ;  /* 0x0000000a0b047c10 */ /* 0x001fc6000ffde0ff */
[----:B------:R-:W2:Y:S01]  /*add0*/  LDL.LU R11, [R1+0x5c] ;  /* 0x00005c00010b7983 */ /* 0x000ea20000300800 */
[----:B------:R-:W-:-:S03]  /*ade0*/  IADD3.X R3, PT, PT, R3, UR11, RZ, P5, !PT ;  /* 0x0000000b03037c10 */ /* 0x000fc6000affe4ff */
[----:B------:R0:W-:Y:S01]  /*adf0*/  STL [R1+0x388], R4 ;  /* 0x0003880401007387 */ /* 0x0001e20000100800 */
[----:B-----5:R-:W-:Y:S02]  /*ae00*/  SHF.R.S32.HI R0, RZ, 0x1f, R12 ;  /* 0x0000001fff007819 */ /* 0x020fe4000001140c */
[----:B------:R-:W-:Y:S02]  /*ae10*/  IADD3.X R2, PT, PT, R2, UR11, RZ, P6, !PT ;  /* 0x0000000b02027c10 */ /* 0x000fe4000b7fe4ff */
[----:B0-----:R-:W-:Y:S02]  /*ae20*/  IADD3 R4, P5, PT, R12, UR10, RZ ;  /* 0x0000000a0c047c10 */ /* 0x001fe4000ffbe0ff */
[----:B------:R-:W5:Y:S04]  /*ae30*/  LDL.LU R12, [R1+0x68] ;  /* 0x00006800010c7983 */ /* 0x000f680000300800 */
[----:B------:R4:W-:Y:S04]  /*ae40*/  STL [R1+0x4b0], R3 ;  /* 0x0004b00301007387 */ /* 0x0009e80000100800 */
[----:B------:R0:W-:Y:S01]  /*ae50*/  STL [R1+0x38c], R4 ;  /* 0x00038c0401007387 */ /* 0x0001e20000100800 */
[----:B------:R-:W-:-:S02]  /*ae60*/  IADD3.X R0, PT, PT, R0, UR11, RZ, P5, !PT ;  /* 0x0000000b00007c10 */ /* 0x000fc4000affe4ff */
[----:B----4-:R-:W-:Y:S02]  /*ae70*/  SHF.R.S32.HI R3, RZ, 0x1f, R13 ;  /* 0x0000001fff037819 */ /* 0x010fe4000001140d */
[----:B0-----:R-:W-:Y:S02]  /*ae80*/  IADD3 R4, P6, PT, R13, UR10, RZ ;  /* 0x0000000a0d047c10 */ /* 0x001fe4000ffde0ff */
[----:B------:R-:W4:Y:S04]  /*ae90*/  LDL.LU R13, [R1+0x6c] ;  /* 0x00006c00010d7983 */ /* 0x000f280000300800 */
[----:B------:R0:W-:Y:S04]  /*aea0*/  STL [R1+0x4b4], R2 ;  /* 0x0004b40201007387 */ /* 0x0001e80000100800 */
[----:B------:R1:W-:Y:S01]  /*aeb0*/  STL [R1+0x390], R4 ;  /* 0x0003900401007387 */ /* 0x0003e20000100800 */
[----:B------:R-:W-:-:S02]  /*aec0*/  IADD3.X R5, PT, PT, R3, UR11, RZ, P6, !PT ;  /* 0x0000000b03057c10 */ /* 0x000fc4000b7fe4ff */
[----:B0-----:R-:W-:Y:S02]  /*aed0*/  SHF.R.S32.HI R2, RZ, 0x1f, R19 ;  /* 0x0000001fff027819 */ /* 0x001fe40000011413 */
[----:B-1----:R-:W-:Y:S02]  /*aee0*/  IADD3 R4, P5, PT, R19, UR10, RZ ;  /* 0x0000000a13047c10 */ /* 0x002fe4000ffbe0ff */
[----:B------:R-:W4:Y:S04]  /*aef0*/  LDL.LU R19, [R1+0xb4] ;  /* 0x0000b40001137983 */ /* 0x000f280000300800 */
[----:B------:R-:W-:Y:S04]  /*af00*/  STL [R1+0x4b8], R0 ;  /* 0x0004b80001007387 */ /* 0x000fe80000100800 */
[----:B------:R3:W-:Y:S04]  /*af10*/  STL [R1+0x394], R4 ;  /* 0x0003940401007387 */ /* 0x0007e80000100800 */
[----:B------:R-:W-:Y:S01]  /*af20*/  STL [R1+0x4bc], R5 ;  /* 0x0004bc0501007387 */ /* 0x000fe20000100800 */
[----:B---3--:R-:W-:-:S02]  /*af30*/  IADD3 R4, P6, PT, R22, UR10, RZ ;  /* 0x0000000a16047c10 */ /* 0x008fc4000ffde0ff */
[----:B------:R-:W-:-:S03]  /*af40*/  SHF.R.S32.HI R0, RZ, 0x1f, R22 ;  /* 0x0000001fff007819 */ /* 0x000fc60000011416 */
[----:B------:R2:W-:Y:S04]  /*af50*/  STL [R1+0x398], R4 ;  /* 0x0003980401007387 */ /* 0x0005e80000100800 */
[----:B------:R-:W3:Y:S01]  /*af60*/  LDL.LU R22, [R1+0xec] ;  /* 0x0000ec0001167983 */ /* 0x000ee20000300800 */
[----:B------:R-:W-:Y:S02]  /*af70*/  IADD3.X R2, PT, PT, R2, UR11, RZ, P5, !PT ;  /* 0x0000000b02027c10 */ /* 0x000fe4000affe4ff */
[----:B------:R-:W-:-:S03]  /*af80*/  IADD3.X R0, PT, PT, R0, UR11, RZ, P6, !PT ;  /* 0x0000000b00007c10 */ /* 0x000fc6000b7fe4ff */
[----:B------:R-:W-:Y:S01]  /*af90*/  STL [R1+0x4c0], R2 ;  /* 0x0004c00201007387 */ /* 0x000fe20000100800 */
[----:B--2---:R-:W-:Y:S02]  /*afa0*/  IADD3 R4, P5, PT, R8, UR10, RZ ;  /* 0x0000000a08047c10 */ /* 0x004fe4000ffbe0ff */
[----:B------:R-:W-:-:S03]  /*afb0*/  SHF.R.S32.HI R3, RZ, 0x1f, R8 ;  /* 0x0000001fff037819 */ /* 0x000fc60000011408 */
[----:B------:R0:W-:Y:S04]  /*afc0*/  STL [R1+0x39c], R4 ;  /* 0x00039c0401007387 */ /* 0x0001e80000100800 */
[----:B------:R-:W2:Y:S01]  /*afd0*/  LDL.LU R8, [R1+0xf0] ;  /* 0x0000f00001087983 */ /* 0x000ea20000300800 */
[----:B------:R-:W-:-:S03]  /*afe0*/  IADD3.X R3, PT, PT, R3, UR11, RZ, P5, !PT ;  /* 0x0000000b03037c10 */ /* 0x000fc6000affe4ff */
[----:B------:R-:W-:Y:S01]  /*aff0*/  STL [R1+0x4c4], R0 ;  /* 0x0004c40001007387 */ /* 0x000fe20000100800 */
[----:B0-----:R-:W-:Y:S02]  /*b000*/  IADD3 R4, P6, PT, R29, UR10, RZ ;  /* 0x0000000a1d047c10 */ /* 0x001fe4000ffde0ff */
[----:B------:R-:W-:-:S03]  /*b010*/  SHF.R.S32.HI R2, RZ, 0x1f, R29 ;  /* 0x0000001fff027819 */ /* 0x000fc6000001141d */
[----:B------:R0:W-:Y:S04]  /*b020*/  STL [R1+0x3a0], R4 ;  /* 0x0003a00401007387 */ /* 0x0001e80000100800 */
[----:B------:R-:W2:Y:S01]  /*b030*/  LDL.LU R29, [R1+0xf8] ;  /* 0x0000f800011d7983 */ /* 0x000ea20000300800 */
[----:B------:R-:W-:-:S03]  /*b040*/  IADD3.X R5, PT, PT, R2, UR11, RZ, P6, !PT ;  /* 0x0000000b02057c10 */ /* 0x000fc6000b7fe4ff */
[----:B------:R-:W-:Y:S01]  /*b050*/  STL [R1+0x4c8], R3 ;  /* 0x0004c80301007387 */ /* 0x000fe20000100800 */
[----:B0-----:R-:W-:Y:S02]  /*b060*/  IADD3 R4, P5, PT, R9, UR10, RZ ;  /* 0x0000000a09047c10 */ /* 0x001fe4000ffbe0ff */
[----:B------:R-:W-:Y:S02]  /*b070*/  SHF.R.S32.HI R0, RZ, 0x1f, R9 ;  /* 0x0000001fff007819 */ /* 0x000fe40000011409 */
[----:B------:R-:W2:Y:S04]  /*b080*/  LDL.LU R9, [R1+0x11c] ;  /* 0x00011c0001097983 */ /* 0x000ea80000300800 */
        /* <DEDUP_REMOVED lines=13> */
[----:B------:R-:W-:Y:S02]  /*b160*/  IADD3.X R2, PT, PT, R2, UR11, RZ, P5, !PT ;  /* 0x0000000b02027c10 */ /* 0x000fe4000affe4ff */
[----:B-----5:R-:W-:Y:S01]  /*b170*/  IADD3 R4, P6, PT, R12, UR10, RZ ;  /* 0x0000000a0c047c10 */ /* 0x020fe2000ffde0ff */
[----:B------:R-:W-:Y:S01]  /*b180*/  STL [R1+0x4d4], R3 ;  /* 0x0004d40301007387 */ /* 0x000fe20000100800 */
[----:B------:R-:W-:-:S03]  /*b190*/  SHF.R.S32.HI R0, RZ, 0x1f, R12 ;  /* 0x0000001fff007819 */ /* 0x000fc6000001140c */
[----:B------:R4:W-:Y:S04]  /*b1a0*/  STL [R1+0x3b0], R4 ;  /* 0x0003b00401007387 */ /* 0x0009e80000100800 */
[----:B------:R-:W5:Y:S01]  /*b1b0*/  LDL.LU R12, [R1+0x110] ;  /* 0x00011000010c7983 */ /* 0x000f620000300800 */
[----:B----4-:R-:W-:-:S03]  /*b1c0*/  IADD3 R4, P5, PT, R13, UR10, RZ ;  /* 0x0000000a0d047c10 */ /* 0x010fc6000ffbe0ff */
[----:B------:R0:W-:Y:S01]  /*b1d0*/  STL [R1+0x4d8], R2 ;  /* 0x0004d80201007387 */ /* 0x0001e20000100800 */
[----:B------:R-:W-:Y:S02]  /*b1e0*/  SHF.R.S32.HI R3, RZ, 0x1f, R13 ;  /* 0x0000001fff037819 */ /* 0x000fe4000001140d */
[----:B------:R-:W-:Y:S01]  /*b1f0*/  IADD3.X R0, PT, PT, R0, UR11, RZ, P6, !PT ;  /* 0x0000000b00007c10 */ /* 0x000fe2000b7fe4ff */
[----:B------:R1:W-:Y:S04]  /*b200*/  STL [R1+0x3b4], R4 ;  /* 0x0003b40401007387 */ /* 0x0003e80000100800 */
[----:B------:R-:W4:Y:S04]  /*b210*/  LDL.LU R13, [R1+0x10c] ;  /* 0x00010c00010d7983 */ /* 0x000f280000300800 */
[----:B------:R3:W-:Y:S01]  /*b220*/  STL [R1+0x4dc], R0 ;  /* 0x0004dc0001007387 */ /* 0x0007e20000100800 */
[----:B------:R-:W-:-:S02]  /*b230*/  IADD3.X R3, PT, PT, R3, UR11, RZ, P5, !PT ;  /* 0x0000000b03037c10 */ /* 0x000fc4000affe4ff */
[----:B0-----:R-:W-:Y:S02]  /*b240*/  SHF.R.S32.HI R2, RZ, 0x1f, R19 ;  /* 0x0000001fff027819 */ /* 0x001fe40000011413 */
[----:B-1----:R-:W-:Y:S02]  /*b250*/  IADD3 R4, P6, PT, R19, UR10, RZ ;  /* 0x0000000a13047c10 */ /* 0x002fe4000ffde0ff */
[----:B------:R-:W4:Y:S04]  /*b260*/  LDL.LU R19, [R1+0x108] ;  /* 0x0001080001137983 */ /* 0x000f280000300800 */
[----:B------:R0:W-:Y:S01]  /*b270*/  STL [R1+0x3b8], R4 ;  /* 0x0003b80401007387 */ /* 0x0001e20000100800 */
[----:B---3--:R-:W-:Y:S02]  /*b280*/  SHF.R.S32.HI R0, RZ, 0x1f, R22 ;  /* 0x0000001fff007819 */ /* 0x008fe40000011416 */
[----:B0-----:R-:W-:-:S02]  /*b290*/  IADD3 R4, P5, PT, R22, UR10, RZ ;  /* 0x0000000a16047c10 */ /* 0x001fc4000ffbe0ff */
[----:B------:R-:W3:Y:S01]  /*b2a0*/  LDL.LU R22, [R1+0x104] ;  /* 0x0001040001167983 */ /* 0x000ee20000300800 */
[----:B------:R-:W-:-:S03]  /*b2b0*/  IADD3.X R2, PT, PT, R2, UR11, RZ, P6, !PT ;  /* 0x0000000b02027c10 */ /* 0x000fc6000b7fe4ff */
[----:B------:R-:W-:Y:S04]  /*b2c0*/  STL [R1+0x4e0], R3 ;  /* 0x0004e00301007387 */ /* 0x000fe80000100800 */
        /* <DEDUP_REMOVED lines=29> */
[----:B------:R5:W-:Y:S04]  /*b4a0*/  STL [R1+0x4f4], R0 ;  /* 0x0004f40001007387 */ /* 0x000be80000100800 */
[----:B------:R0:W-:Y:S01]  /*b4b0*/  STL [R1+0x3d0], R4 ;  /* 0x0003d00401007387 */ /* 0x0001e20000100800 */
[----:B------:R-:W-:-:S02]  /*b4c0*/  IADD3.X R5, PT, PT, R2, UR11, RZ, P6, !PT ;  /* 0x0000000b02057c10 */ /* 0x000fc4000b7fe4ff */
[----:B-----5:R-:W-:Y:S02]  /*b4d0*/  SHF.R.S32.HI R0, RZ, 0x1f, R12 ;  /* 0x0000001fff007819 */ /* 0x020fe4000001140c */
[----:B0-----:R-:W-:Y:S02]  /*b4e0*/  IADD3 R4, P5, PT, R12, UR10, RZ ;  /* 0x0000000a0c047c10 */ /* 0x001fe4000ffbe0ff */
[----:B------:R-:W5:Y:S04]  /*b4f0*/  LDL.LU R12, [R1+0xe0] ;  /* 0x0000e000010c7983 */ /* 0x000f680000300800 */
[----:B------:R-:W-:Y:S04]  /*b500*/  STL [R1+0x4f8], R3 ;  /* 0x0004f80301007387 */ /* 0x000fe80000100800 */
[----:B------:R4:W-:Y:S01]  /*b510*/  STL [R1+0x3d4], R4 ;  /* 0x0003d40401007387 */ /* 0x0009e20000100800 */
[----:B------:R-:W-:-:S03]  /*b520*/  IADD3.X R0, PT, PT, R0, UR11, RZ, P5, !PT ;  /* 0x0000000b00007c10 */ /* 0x000fc6000affe4ff */
[----:B------:R-:W-:Y:S01]  /*b530*/  STL [R1+0x4fc], R5 ;  /* 0x0004fc0501007387 */ /* 0x000fe20000100800 */
[----:B----4-:R-:W-:Y:S02]  /*b540*/  IADD3 R4, P6, PT, R13, UR10, RZ ;  /* 0x0000000a0d047c10 */ /* 0x010fe4000ffde0ff */
[----:B------:R-:W-:-:S03]  /*b550*/  SHF.R.S32.HI R3, RZ, 0x1f, R13 ;  /* 0x0000001fff037819 */ /* 0x000fc6000001140d */
[----:B------:R0:W-:Y:S04]  /*b560*/  STL [R1+0x3d8], R4 ;  /* 0x0003d80401007387 */ /* 0x0001e80000100800 */
[----:B------:R-:W4:Y:S01]  /*b570*/  LDL.LU R13, [R1+0xdc] ;  /* 0x0000dc00010d7983 */ /* 0x000f220000300800 */
[----:B------:R-:W-:Y:S02]  /*b580*/  SHF.R.S32.HI R2, RZ, 0x1f, R19 ;  /* 0x0000001fff027819 */ /* 0x000fe40000011413 */
[----:B0-----:R-:W-:Y:S01]  /*b590*/  IADD3 R4, P5, PT, R19, UR10, RZ ;  /* 0x0000000a13047c10 */ /* 0x001fe2000ffbe0ff */
[----:B------:R-:W-:Y:S01]  /*b5a0*/  STL [R1+0x500], R0 ;  /* 0x0005000001007387 */ /* 0x000fe20000100800 */
[----:B------:R-:W-:-:S03]  /*b5b0*/  IADD3.X R3, PT, PT, R3, UR11, RZ, P6, !PT ;  /* 0x0000000b03037c10 */ /* 0x000fc6000b7fe4ff */
        /* <DEDUP_REMOVED lines=40> */
[----:B-----5:R-:W-:Y:S02]  /*b840*/  IADD3 R4, P6, PT, R12, UR10, RZ ;  /* 0x0000000a0c047c10 */ /* 0x020fe4000ffde0ff */
[----:B------:R-:W-:Y:S02]  /*b850*/  SHF.R.S32.HI R0, RZ, 0x1f, R12 ;  /* 0x0000001fff007819 */ /* 0x000fe4000001140c */
[----:B------:R-:W5:Y:S04]  /*b860*/  LDL.LU R12, [R1+0xbc] ;  /* 0x0000bc00010c7983 */ /* 0x000f680000300800 */
[----:B------:R4:W-:Y:S01]  /*b870*/  STL [R1+0x540], R4 ;  /* 0x0005400401007387 */ /* 0x0009e20000100800 */
[----:B------:R-:W-:-:S02]  /*b880*/  IADD3.X R0, PT, PT, R0, UR11, RZ, P6, !PT ;  /* 0x0000000b00007c10 */ /* 0x000fc4000b7fe4ff */
[----:B----4-:R-:W-:Y:S02]  /*b890*/  IADD3 R4, P5, PT, R13, UR10, RZ ;  /* 0x0000000a0d047c10 */ /* 0x010fe4000ffbe0ff */
[----:B------:R-:W-:Y:S02]  /*b8a0*/  SHF.R.S32.HI R3, RZ, 0x1f, R13 ;  /* 0x0000001fff037819 */ /* 0x000fe4000001140d */
        /* <DEDUP_REMOVED lines=14> */
[----:B------:R-:W-:-:S05]  /*b990*/  IADD3.X R2, PT, PT, R2, UR11, RZ, P6, !PT ;  /* 0x0000000b02027c10 */ /* 0x000fca000b7fe4ff */
[----:B------:R-:W-:Y:S01]  /*b9a0*/  STL [R1+0x54c], R2 ;  /* 0x00054c0201007387 */ /* 0x000fe20000100800 */
[----:B------:R-:W-:Y:S02]  /*b9b0*/  IADD3.X R0, PT, PT, R0, UR11, RZ, P5, !PT ;  /* 0x0000000b00007c10 */ /* 0x000fe4000affe4ff */
        /* <DEDUP_REMOVED lines=16> */
[----:B------:R-:W-:-:S02]  /*bac0*/  IADD3.X R5, PT, PT, R0, UR11, RZ, P6, !PT ;  /* 0x0000000b00057c10 */ /* 0x000fc4000b7fe4ff */
[----:B0-----:R-:W-:Y:S02]  /*bad0*/  IADD3 R4, P5, PT, R10, UR10, RZ ;  /* 0x0000000a0a047c10 */ /* 0x001fe4000ffbe0ff */
[----:B------:R-:W-:Y:S02]  /*bae0*/  SHF.R.S32.HI R3, RZ, 0x1f, R10 ;  /* 0x0000001fff037819 */ /* 0x000fe4000001140a */
[----:B------:R-:W2:Y:S04]  /*baf0*/  LDL.LU R10, [R1+0x9c] ;  /* 0x00009c00010a7983 */ /* 0x000ea80000300800 */
[----:B------:R-:W-:Y:S04]  /*bb00*/  STL [R1+0x564], R2 ;  /* 0x0005640201007387 */ /* 0x000fe80000100800 */
[----:B------:R0:W-:Y:S04]  /*bb10*/  STL [R1+0x578], R4 ;  /* 0x0005780401007387 */ /* 0x0001e80000100800 */
[----:B------:R-:W-:Y:S01]  /*bb20*/  STL [R1+0x56c], R5 ;  /* 0x00056c0501007387 */ /* 0x000fe20000100800 */
[----:B0-----:R-:W-:-:S02]  /*bb30*/  IADD3 R4, P6, PT, R11, UR10, RZ ;  /* 0x0000000a0b047c10 */ /* 0x001fc4000ffde0ff */
[----:B------:R-:W-:-:S03]  /*bb40*/  SHF.R.S32.HI R2, RZ, 0x1f, R11 ;  /* 0x0000001fff027819 */ /* 0x000fc6000001140b */
[----:B------:R5:W-:Y:S01]  /*bb50*/  STL [R1+0x580], R4 ;  /* 0x0005800401007387 */ /* 0x000be20000100800 */
[----:B------:R-:W-:-:S03]  /*bb60*/  IADD3.X R3, PT, PT, R3, UR11, RZ, P5, !PT ;  /* 0x0000000b03037c10 */ /* 0x000fc6000affe4ff */
[----:B------:R-:W2:Y:S01]  /*bb70*/  LDL.LU R11, [R1+0x98] ;  /* 0x00009800010b7983 */ /* 0x000ea20000300800 */
[----:B------:R-:W-:Y:S02]  /*bb80*/  IADD3.X R2, PT, PT, R2, UR11, RZ, P6, !PT ;  /* 0x0000000b02027c10 */ /* 0x000fe4000b7fe4ff */
[----:B-----5:R-:W-:Y:S01]  /*bb90*/  IADD3 R4, P5, PT, R12, UR10, RZ ;  /* 0x0000000a0c047c10 */ /* 0x020fe2000ffbe0ff */
[----:B------:R-:W-:Y:S01]  /*bba0*/  STL [R1+0x574], R3 ;  /* 0x0005740301007387 */ /* 0x000fe20000100800 */
[----:B------:R-:W-:-:S03]  /*bbb0*/  SHF.R.S32.HI R0, RZ, 0x1f, R12 ;  /* 0x0000001fff007819 */ /* 0x000fc6000001140c */
[----:B------:R4:W-:Y:S01]  /*bbc0*/  STL [R1+0x588], R4 ;  /* 0x0005880401007387 */ /* 0x0009e20000100800 */
[----:B------:R-:W-:-:S03]  /*bbd0*/  IADD3.X R0, PT, PT, R0, UR11, RZ, P5, !PT ;  /* 0x0000000b00007c10 */ /* 0x000fc6000affe4ff */
[----:B------:R-:W5:Y:S04]  /*bbe0*/  LDL.LU R12, [R1+0x94] ;  /* 0x00009400010c7983 */ /* 0x000f680000300800 */
[----:B------:R-:W-:Y:S01]  /*bbf0*/  STL [R1+0x57c], R2 ;  /* 0x00057c0201007387 */ /* 0x000fe20000100800 */
[----:B----4-:R-:W-:Y:S02]  /*bc00*/  IADD3 R4, P6, PT, R13, UR10, RZ ;  /* 0x0000000a0d047c10 */ /* 0x010fe4000ffde0ff */
[----:B------:R-:W-:-:S03]  /*bc10*/  SHF.R.S32.HI R3, RZ, 0x1f, R13 ;  /* 0x0000001fff037819 */ /* 0x000fc6000001140d */
[----:B------:R0:W-:Y:S01]  /*bc20*/  STL [R1+0x590], R4 ;  /* 0x0005900401007387 */ /* 0x0001e20000100800 */
[----:B------:R-:W-:-:S03]  /*bc30*/  IADD3.X R5, PT, PT, R3, UR11, RZ, P6, !PT ;  /* 0x0000000b03057c10 */ /* 0x000fc6000b7fe4ff */
[----:B------:R-:W4:Y:S04]  /*bc40*/  LDL.LU R13, [R1+0x90] ;  /* 0x00009000010d7983 */ /* 0x000f280000300800 */
[----:B------:R-:W-:Y:S01]  /*bc50*/  STL [R1+0x584], R0 ;  /* 0x0005840001007387 */ /* 0x000fe20000100800 */
[----:B0-----:R-:W-:Y:S02]  /*bc60*/  IADD3 R4, P5, PT, R19, UR10, RZ ;  /* 0x0000000a13047c10 */ /* 0x001fe4000ffbe0ff */
[----:B------:R-:W-:Y:S02]  /*bc70*/  SHF.R.S32.HI R2, RZ, 0x1f, R19 ;  /* 0x0000001fff027819 */ /* 0x000fe40000011413 */
[----:B------:R-:W4:Y:S04]  /*bc80*/  LDL.LU R19, [R1+0x8c] ;  /* 0x00008c0001137983 */ /* 0x000f280000300800 */
        /* <DEDUP_REMOVED lines=21> */
[----:B0-----:R-:W-:-:S05]  /*bde0*/  IADD3 R4, P5, PT, R9, UR10, RZ ;  /* 0x0000000a09047c10 */ /* 0x001fca000ffbe0ff */
[----:B------:R0:W-:Y:S04]  /*bdf0*/  STL [R1+0x5b8], R4 ;  /* 0x0005b80401007387 */ /* 0x0001e80000100800 */
[----:B------:R-:W2:Y:S01]  /*be00*/  LDL.LU R8, [R1+0x7c] ;  /* 0x00007c0001087983 */ /* 0x000ea20000300800 */
[----:B------:R-:W-:-:S03]  /*be10*/  SHF.R.S32.HI R0, RZ, 0x1f, R9 ;  /* 0x0000001fff007819 */ /* 0x000fc60000011409 */
[----:B------:R-:W-:Y:S01]  /*be20*/  STL [R1+0x5ac], R2 ;  /* 0x0005ac0201007387 */ /* 0x000fe20000100800 */
[----:B------:R-:W-:-:S03]  /*be30*/  IADD3.X R0, PT, PT, R0, UR11, RZ, P5, !PT ;  /* 0x0000000b00007c10 */ /* 0x000fc6000affe4ff */
[----:B------:R-:W2:Y:S01]  /*be40*/  LDL.LU R29, [R1+0x78] ;  /* 0x00007800011d7983 */ /* 0x000ea20000300800 */
[----:B0-----:R-:W-:-:S05]  /*be50*/  IADD3 R4, P6, PT, R10, UR10, RZ ;  /* 0x0000000a0a047c10 */ /* 0x001fca000ffde0ff */
[----:B------:R0:W-:Y:S01]  /*be60*/  STL [R1+0x5c0], R4 ;  /* 0x0005c00401007387 */ /* 0x0001e20000100800 */
[----:B------:R-:W-:-:S03]  /*be70*/  SHF.R.S32.HI R3, RZ, 0x1f, R10 ;  /* 0x0000001fff037819 */ /* 0x000fc6000001140a */
[----:B------:R-:W2:Y:S04]  /*be80*/  LDL.LU R9, [R1+0x74] ;  /* 0x0000740001097983 */ /* 0x000ea80000300800 */
[----:B------:R-:W-:Y:S01]  /*be90*/  STL [R1+0x5b4], R0 ;  /* 0x0005b40001007387 */ /* 0x000fe20000100800 */
[----:B------:R-:W-:Y:S02]  /*bea0*/  IADD3.X R3, PT, PT, R3, UR11, RZ, P6, !PT ;  /* 0x0000000b03037c10 */ /* 0x000fe4000b7fe4ff */
[----:B0-----:R-:W-:-:S05]  /*beb0*/  IADD3 R4, P5, PT, R11, UR10, RZ ;  /* 0x0000000a0b047c10 */ /* 0x001fca000ffbe0ff */
[----:B------:R0:W-:Y:S04]  /*bec0*/  STL [R1+0x5c8], R4 ;  /* 0x0005c80401007387 */ /* 0x0001e80000100800 */
[----:B------:R-:W2:Y:S01]  /*bed0*/  LDL.LU R10, [R1+0x70] ;  /* 0x00007000010a7983 */ /* 0x000ea20000300800 */
[----:B------:R-:W-:Y:S02]  /*bee0*/  SHF.R.S32.HI R2, RZ, 0x1f, R11 ;  /* 0x0000001fff027819 */ /* 0x000fe4000001140b */
[----:B-----5:R-:W-:Y:S02]  /*bef0*/  IADD3 R5, P6, PT, R12, UR10, RZ ;  /* 0x0000000a0c057c10 */ /* 0x020fe4000ffde0ff */
[----:B0-----:R-:W-:Y:S01]  /*bf00*/  IADD3.X R4, PT, PT, R2, UR11, RZ, P5, !PT ;  /* 0x0000000b02047c10 */ /* 0x001fe2000affe4ff */
[----:B------:R-:W-:Y:S01]  /*bf10*/  STL [R1+0x5bc], R3 ;  /* 0x0005bc0301007387 */ /* 0x000fe20000100800 */
[----:B------:R-:W-:-:S03]  /*bf20*/  SHF.R.S32.HI R0, RZ, 0x1f, R12 ;  /* 0x0000001fff007819 */ /* 0x000fc6000001140c */
[----:B------:R-:W-:Y:S04]  /*bf30*/  STL [R1+0x5d0], R5 ;  /* 0x0005d00501007387 */ /* 0x000fe80000100800 */
[----:B------:R0:W-:Y:S02]  /*bf40*/  STL [R1+0x5c4], R4 ;  /* 0x0005c40401007387 */ /* 0x0001e40000100800 */
[----:B0-----:R-:W-:Y:S02]  /*bf50*/  IADD3.X R4, PT, PT, R0, UR11, RZ, P6, !PT ;  /* 0x0000000b00047c10 */ /* 0x001fe4000b7fe4ff */
[----:B----4-:R-:W-:Y:S02]  /*bf60*/  IADD3 R5, P5, PT, R13, UR10, RZ ;  /* 0x0000000a0d057c10 */ /* 0x010fe4000ffbe0ff */
[----:B------:R-:W-:-:S03]  /*bf70*/  SHF.R.S32.HI R3, RZ, 0x1f, R13 ;  /* 0x0000001fff037819 */ /* 0x000fc6000001140d */
[----:B------:R-:W-:Y:S01]  /*bf80*/  STL [R1+0x5d8], R5 ;  /* 0x0005d80501007387 */ /* 0x000fe20000100800 */
[----:B------:R-:W-:-:S03]  /*bf90*/  IADD3.X R3, PT, PT, R3, UR11, RZ, P5, !PT ;  /* 0x0000000b03037c10 */ /* 0x000fc6000affe4ff */
[----:B------:R-:W4:Y:S04]  /*bfa0*/  LDL.LU R11, [R1+0x64] ;  /* 0x00006400010b7983 */ /* 0x000f280000300800 */
[----:B------:R3:W-:Y:S01]  /*bfb0*/  STL [R1+0x5cc], R4 ;  /* 0x0005cc0401007387 */ /* 0x0007e20000100800 */
[----:B------:R-:W-:Y:S02]  /*bfc0*/  IADD3 R0, P6, PT, R19, UR10, RZ ;  /* 0x0000000a13007c10 */ /* 0x000fe4000ffde0ff */
[----:B------:R-:W-:Y:S02]  /*bfd0*/  SHF.R.S32.HI R2, RZ, 0x1f, R19 ;  /* 0x0000001fff027819 */ /* 0x000fe40000011413 */
[----:B------:R-:W5:Y:S04]  /*bfe0*/  LDL.LU R19, [R1+0x14] ;  /* 0x0000140001137983 */ /* 0x000f680000300800 */
[----:B------:R0:W-:Y:S04]  /*bff0*/  STL [R1+0x5e0], R0 ;  /* 0x0005e00001007387 */ /* 0x0001e80000100800 */
[----:B------:R-:W5:Y:S04]  /*c000*/  LDL.LU R12, [R1+0x60] ;  /* 0x00006000010c7983 */ /* 0x000f680000300800 */
[----:B------:R-:W-:Y:S01]  /*c010*/  STL [R1+0x5d4], R3 ;  /* 0x0005d40301007387 */ /* 0x000fe20000100800 */
[----:B---3--:R-:W-:-:S02]  /*c020*/  IADD3 R4, P5, PT, R22, UR10, RZ ;  /* 0x0000000a16047c10 */ /* 0x008fc4000ffbe0ff */
[----:B0-----:R-:W-:-:S03]  /*c030*/  SHF.R.S32.HI R0, RZ, 0x1f, R22 ;  /* 0x0000001fff007819 */ /* 0x001fc60000011416 */
[----:B------:R0:W-:Y:S04]  /*c040*/  STL [R1+0x5e8], R4 ;  /* 0x0005e80401007387 */ /* 0x0001e80000100800 */
[----:B------:R-:W3:Y:S04]  /*c050*/  LDL.LU R13, [R1+0x15c] ;  /* 0x00015c00010d7983 */ /* 0x000ee80000300800 */
[----:B------:R-:W3:Y:S01]  /*c060*/  LDL.LU R22, [R1+0x14c] ;  /* 0x00014c0001167983 */ /* 0x000ee20000300800 */
[----:B------:R-:W-:Y:S02]  /*c070*/  IADD3.X R2, PT, PT, R2, UR11, RZ, P6, !PT ;  /* 0x0000000b02027c10 */ /* 0x000fe4000b7fe4ff */
[----:B0-----:R-:W-:-:S03]  /*c080*/  IADD3.X R4, PT, PT, R0, UR11, RZ, P5, !PT ;  /* 0x0000000b00047c10 */ /* 0x001fc6000affe4ff */
[----:B------:R-:W-:Y:S01]  /*c090*/  STL [R1+0x5dc], R2 ;  /* 0x0005dc0201007387 */ /* 0x000fe20000100800 */
[----:B--2---:R-:W-:Y:S02]  /*c0a0*/  IADD3 R5, P6, PT, R6, UR10, RZ ;  /* 0x0000000a06057c10 */ /* 0x004fe4000ffde0ff */
[----:B------:R-:W-:-:S03]  /*c0b0*/  SHF.R.S32.HI R3, RZ, 0x1f, R6 ;  /* 0x0000001fff037819 */ /* 0x000fc60000011406 */
[----:B------:R-:W-:Y:S04]  /*c0c0*/  STL [R1+0x5f0], R5 ;  /* 0x0005f00501007387 */ /* 0x000fe80000100800 */
[----:B------:R0:W-:Y:S02]  /*c0d0*/  STL [R1+0x5e4], R4 ;  /* 0x0005e40401007387 */ /* 0x0001e40000100800 */
[----:B0-----:R-:W-:Y:S02]  /*c0e0*/  IADD3.X R4, PT, PT, R3, UR11, RZ, P6, !PT ;  /* 0x0000000b03047c10 */ /* 0x001fe4000b7fe4ff */
[----:B------:R-:W-:Y:S02]  /*c0f0*/  IADD3 R5, P5, PT, R7, UR10, RZ ;  /* 0x0000000a07057c10 */ /* 0x000fe4000ffbe0ff */
[----:B------:R-:W-:-:S03]  /*c100*/  SHF.R.S32.HI R2, RZ, 0x1f, R7 ;  /* 0x0000001fff027819 */ /* 0x000fc60000011407 */
[----:B------:R0:W-:Y:S04]  /*c110*/  STL [R1+0x5f8], R5 ;  /* 0x0005f80501007387 */ /* 0x0001e80000100800 */
[----:B------:R1:W-:Y:S01]  /*c120*/  STL [R1+0x5ec], R4 ;  /* 0x0005ec0401007387 */ /* 0x0003e20000100800 */
[----:B0-----:R-:W-:Y:S02]  /*c130*/  IADD3 R5, P6, PT, R8, UR10, RZ ;  /* 0x0000000a08057c10 */ /* 0x001fe4000ffde0ff */
[----:B-1----:R-:W-:Y:S02]  /*c140*/  IADD3.X R4, PT, PT, R2, UR11, RZ, P5, !PT ;  /* 0x0000000b02047c10 */ /* 0x002fe4000affe4ff */
[----:B------:R-:W-:Y:S01]  /*c150*/  SHF.R.S32.HI R0, RZ, 0x1f, R8 ;  /* 0x0000001fff007819 */ /* 0x000fe20000011408 */
[----:B------:R0:W-:Y:S04]  /*c160*/  STL [R1+0x600], R5 ;  /* 0x0006000501007387 */ /* 0x0001e80000100800 */
[----:B------:R1:W-:Y:S01]  /*c170*/  STL [R1+0x5f4], R4 ;  /* 0x0005f40401007387 */ /* 0x0003e20000100800 */
[----:B------:R-:W-:-:S02]  /*c180*/  SHF.R.S32.HI R3, RZ, 0x1f, R29 ;  /* 0x0000001fff037819 */ /* 0x000fc4000001141d */
[----:B0-----:R-:W-:Y:S02]  /*c190*/  IADD3 R5, P5, PT, R29, UR10, RZ ;  /* 0x0000000a1d057c10 */ /* 0x001fe4000ffbe0ff */
[----:B-1----:R-:W-:-:S03]  /*c1a0*/  IADD3.X R4, PT, PT, R0, UR11, RZ, P6, !PT ;  /* 0x0000000b00047c10 */ /* 0x002fc6000b7fe4ff */
[----:B------:R0:W-:Y:S04]  /*c1b0*/  STL [R1+0x608], R5 ;  /* 0x0006080501007387 */ /* 0x0001e80000100800 */
[----:B------:R1:W-:Y:S01]  /*c1c0*/  STL [R1+0x5fc], R4 ;  /* 0x0005fc0401007387 */ /* 0x0003e20000100800 */
[----:B0-----:R-:W-:Y:S02]  /*c1d0*/  IADD3 R5, P6, PT, R9, UR10, RZ ;  /* 0x0000000a09057c10 */ /* 0x001fe4000ffde0ff */
[----:B-1----:R-:W-:-:S03]  /*c1e0*/  IADD3.X R4, PT, PT, R3, UR11, RZ, P5, !PT ;  /* 0x0000000b03047c10 */ /* 0x002fc6000affe4ff */
[----:B------:R0:W-:Y:S01]  /*c1f0*/  STL [R1+0x610], R5 ;  /* 0x0006100501007387 */ /* 0x0001e20000100800 */
[----:B------:R-:W-:-:S03]  /*c200*/  SHF.R.S32.HI R2, RZ, 0x1f, R9 ;  /* 0x0000001fff027819 */ /* 0x000fc60000011409 */
[----:B------:R-:W2:Y:S04]  /*c210*/  LDL.LU R14, [R1+0x1cc] ;  /* 0x0001cc00010e7983 */ /* 0x000ea80000300800 */
[----:B------:R-:W-:Y:S01]  /*c220*/  STL [R1+0x604], R4 ;  /* 0x0006040401007387 */ /* 0x000fe20000100800 */
[----:B------:R-:W-:Y:S02]  /*c230*/  IADD3 R3, P5, PT, R10, UR10, RZ ;  /* 0x0000000a0a037c10 */ /* 0x000fe4000ffbe0ff */
[----:B------:R-:W-:Y:S02]  /*c240*/  SHF.R.S32.HI R0, RZ, 0x1f, R10 ;  /* 0x0000001fff007819 */ /* 0x000fe4000001140a */
[----:B------:R-:W2:Y:S04]  /*c250*/  LDL.LU R10, [R1+0x1c8] ;  /* 0x0001c800010a7983 */ /* 0x000ea80000300800 */
[----:B------:R4:W-:Y:S04]  /*c260*/  STL [R1+0x618], R3 ;  /* 0x0006180301007387 */ /* 0x0009e80000100800 */
[----:B------:R-:W2:Y:S04]  /*c270*/  LDL.LU R9, [R1+0x1c4] ;  /* 0x0001c40001097983 */ /* 0x000ea80000300800 */
[----:B------:R-:W2:Y:S04]  /*c280*/  LDL.LU R8, [R1+0x1c0] ;  /* 0x0001c00001087983 */ /* 0x000ea80000300800 */
[----:B------:R-:W2:Y:S04]  /*c290*/  LDL.LU R6, [R1+0x1bc] ;  /* 0x0001bc0001067983 */ /* 0x000ea80000300800 */
[----:B------:R-:W2:Y:S01]  /*c2a0*/  LDL.LU R7, [R1+0x1b8] ;  /* 0x0001b80001077983 */ /* 0x000ea20000300800 */
[----:B0-----:R-:W-:-:S03]  /*c2b0*/  IADD3.X R5, PT, PT, R2, UR11, RZ, P6, !PT ;  /* 0x0000000b02057c10 */ /* 0x001fc6000b7fe4ff */
[----:B------:R-:W2:Y:S04]  /*c2c0*/  LDL.LU R29, [R1+0x1b4] ;  /* 0x0001b400011d7983 */ /* 0x000ea80000300800 */
[----:B------:R0:W-:Y:S01]  /*c2d0*/  STL [R1+0x60c], R5 ;  /* 0x00060c0501007387 */ /* 0x0001e20000100800 */
[----:B----4-:R-:W-:Y:S02]  /*c2e0*/  SHF.R.S32.HI R3, RZ, 0x1f, R11 ;  /* 0x0000001fff037819 */ /* 0x010fe4000001140b */
[----:B------:R-:W-:Y:S02]  /*c2f0*/  IADD3 R4, P6, PT, R11, UR10, RZ ;  /* 0x0000000a0b047c10 */ /* 0x000fe4000ffde0ff */
[----:B0-----:R-:W-:Y:S02]  /*c300*/  IADD3.X R5, PT, PT, R0, UR11, RZ, P5, !PT ;  /* 0x0000000b00057c10 */ /* 0x001fe4000affe4ff */
[----:B------:R-:W-:Y:S01]  /*c310*/  IADD3.X R11, PT, PT, R3, UR11, RZ, P6, !PT ;  /* 0x0000000b030b7c10 */ /* 0x000fe2000b7fe4ff */
[----:B------:R3:W-:Y:S04]  /*c320*/  STL [R1+0x620], R4 ;  /* 0x0006200401007387 */ /* 0x0007e80000100800 */
[----:B------:R0:W-:Y:S01]  /*c330*/  STL [R1+0x614], R5 ;  /* 0x0006140501007387 */ /* 0x0001e20000100800 */
[----:B-----5:R-:W-:-:S02]  /*c340*/  IADD3 R0, P5, PT, R12, UR10, RZ ;  /* 0x0000000a0c007c10 */ /* 0x020fc4000ffbe0ff */
[----:B------:R-:W-:-:S03]  /*c350*/  SHF.R.S32.HI R2, RZ, 0x1f, R12 ;  /* 0x0000001fff027819 */ /* 0x000fc6000001140c */
[----:B------:R-:W-:Y:S01]  /*c360*/  STL [R1+0x628], R0 ;  /* 0x0006280001007387 */ /* 0x000fe20000100800 */
[----:B------:R-:W-:-:S03]  /*c370*/  IADD3.X R3, PT, PT, R2, UR11, RZ, P5, !PT ;  /* 0x0000000b02037c10 */ /* 0x000fc6000affe4ff */
[----:B------:R1:W-:Y:S04]  /*c380*/  STL [R1+0x61c], R11 ;  /* 0x00061c0b01007387 */ /* 0x0003e80000100800 */
[----:B------:R-:W-:Y:S01]  /*c390*/  STL [R1+0x624], R3 ;  /* 0x0006240301007387 */ /* 0x000fe20000100800 */
[----:B---3--:R-:W-:Y:S02]  /*c3a0*/  SHF.R.S32.HI R4, RZ, 0x1f, R13 ;  /* 0x0000001fff047819 */ /* 0x008fe4000001140d */
[----:B0-----:R-:W-:Y:S02]  /*c3b0*/  SHF.R.S32.HI R5, RZ, 0x1f, R22 ;  /* 0x0000001fff057819 */ /* 0x001fe40000011416 */
[----:B-1----:R-:W-:Y:S02]  /*c3c0*/  IADD3.X R11, PT, PT, R4, UR11, RZ, P2, !PT ;  /* 0x0000000b040b7c10 */ /* 0x002fe400097fe4ff */
[----:B------:R-:W-:-:S03]  /*c3d0*/  IADD3.X R4, PT, PT, R5, UR11, RZ, P1, !PT ;  /* 0x0000000b05047c10 */ /* 0x000fc60008ffe4ff */
[----:B------:R0:W-:Y:S04]  /*c3e0*/  STL [R1+0x20], R11 ;  /* 0x0000200b01007387 */ /* 0x0001e80000100800 */
[----:B0-----:R-:W3:Y:S04]  /*c3f0*/  LDL.LU R11, [R1+0x1dc] ;  /* 0x0001dc00010b7983 */ /* 0x001ee80000300800 */
[----:B------:R-:W4:Y:S04]  /*c400*/  LDL.LU R13, [R1+0x1d8] ;  /* 0x0001d800010d7983 */ /* 0x000f280000300800 */
[----:B------:R0:W-:Y:S04]  /*c410*/  STL [R1+0x1c], R4 ;  /* 0x00001c0401007387 */ /* 0x0001e80000100800 */
[----:B------:R-:W5:Y:S04]  /*c420*/  LDL.LU R12, [R1+0x1d4] ;  /* 0x0001d400010c7983 */ /* 0x000f680000300800 */
[----:B------:R-:W4:Y:S01]  /*c430*/  LDL.LU R22, [R1+0x1d0] ;  /* 0x0001d00001167983 */ /* 0x000f220000300800 */
[----:B------:R-:W-:Y:S01]  /*c440*/  IMAD R23, R23, UR18, RZ ;  /* 0x0000001217177c24 */ /* 0x000fe2000f8e02ff */
[----:B------:R-:W-:Y:S01]  /*c450*/  IADD3 R0, P6, PT, R19, UR10, RZ ;  /* 0x0000000a13007c10 */ /* 0x000fe2000ffde0ff */
[----:B------:R-:W-:-:S02]  /*c460*/  IMAD R24, R24, UR18, RZ ;  /* 0x0000001218187c24 */ /* 0x000fc4000f8e02ff */
[----:B------:R-:W-:Y:S01]  /*c470*/  IMAD R25, R25, UR18, RZ ;  /* 0x0000001219197c24 */ /* 0x000fe2000f8e02ff */
[----:B------:R-:W-:Y:S02]  /*c480*/  R2UR UR42, R0 ;  /* 0x00000000002a72ca */ /* 0x000fe400000e0000 */
[----:B------:R-:W-:Y:S02]  /*c490*/  IADD3 R2, P5, PT, R23, UR10, RZ ;  /* 0x0000000a17027c10 */ /* 0x000fe4000ffbe0ff */
[----:B------:R-:W-:Y:S02]  /*c4a0*/  IADD3 R3, P2, PT, R24, UR10, RZ ;  /* 0x0000000a18037c10 */ /* 0x000fe4000ff5e0ff */
[----:B0-----:R-:W-:Y:S02]  /*c4b0*/  IADD3 R4, P1, PT, R25, UR10, RZ ;  /* 0x0000000a19047c10 */ /* 0x001fe4000ff3e0ff */
[----:B------:R-:W-:Y:S02]  /*c4c0*/  R2UR UR41, R2 ;  /* 0x00000000022972ca */ /* 0x000fe400000e0000 */
[----:B------:R-:W-:-:S02]  /*c4d0*/  R2UR UR40, R3 ;  /* 0x00000000032872ca */ /* 0x000fc400000e0000 */
[----:B------:R-:W-:Y:S02]  /*c4e0*/  R2UR UR39, R4 ;  /* 0x00000000042772ca */ /* 0x000fe400000e0000 */
[----:B------:R-:W-:-:S04]  /*c4f0*/  SHF.R.S32.HI R4, RZ, 0x1f, R19 ;  /* 0x0000001fff047819 */ /* 0x000fc80000011413 */
[----:B------:R-:W-:Y:S01]  /*c500*/  IADD3.X R4, PT, PT, R4, UR11, RZ, P6, !PT ;  /* 0x0000000b04047c10 */ /* 0x000fe2000b7fe4ff */
[----:B--2---:R-:W-:Y:S02]  /*c510*/  IMAD R5, R14, UR18, RZ ;  /* 0x000000120e057c24 */ /* 0x004fe4000f8e02ff */
[----:B------:R-:W-:Y:S01]  /*c520*/  IMAD R10, R10, UR18, RZ ;  /* 0x000000120a0a7c24 */ /* 0x000fe2000f8e02ff */
[----:B------:R-:W-:-:S04]  /*c530*/  SHF.R.S32.HI R0, RZ, 0x1f, R6 ;  /* 0x0000001fff007819 */ /* 0x000fc80000011406 */
[----:B------:R-:W-:Y:S02]  /*c540*/  IADD3.X R6, PT, PT, R0, UR11, RZ, P0, !PT ;  /* 0x0000000b00067c10 */ /* 0x000fe400087fe4ff */
[----:B------:R-:W-:Y:S02]  /*c550*/  SHF.R.S32.HI R2, RZ, 0x1f, R7 ;  /* 0x0000001fff027819 */ /* 0x000fe40000011407 */
[----:B------:R-:W-:Y:S01]  /*c560*/  SHF.R.S32.HI R3, RZ, 0x1f, R29 ;  /* 0x0000001fff037819 */ /* 0x000fe2000001141d */
[----:B------:R0:W-:Y:S01]  /*c570*/  STL [R1+0x18], R6 ;  /* 0x0000180601007387 */ /* 0x0001e20000100800 */
[----:B------:R-:W-:Y:S01]  /*c580*/  IADD3.X R7, PT, PT, R2, UR11, RZ, P4, !PT ;  /* 0x0000000b02077c10 */ /* 0x000fe2000a7fe4ff */
[----:B------:R-:W-:Y:S01]  /*c590*/  IMAD R9, R9, UR18, RZ ;  /* 0x0000001209097c24 */ /* 0x000fe2000f8e02ff */
[----:B------:R-:W-:Y:S01]  /*c5a0*/  IADD3 R0, P0, PT, R5, UR10, RZ ;  /* 0x0000000a05007c10 */ /* 0x000fe2000ff1e0ff */
[----:B------:R-:W-:Y:S01]  /*c5b0*/  IMAD R8, R8, UR18, RZ ;  /* 0x0000001208087c24 */ /* 0x000fe2000f8e02ff */
[----:B------:R-:W-:Y:S01]  /*c5c0*/  IADD3 R2, P4, PT, R10, UR10, RZ ;  /* 0x0000000a0a027c10 */ /* 0x000fe2000ff9e0ff */
[----:B------:R-:W-:Y:S01]  /*c5d0*/  STL [R1+0x14], R7 ;  /* 0x0000140701007387 */ /* 0x000fe20000100800 */
[----:B0-----:R-:W-:-:S02]  /*c5e0*/  IADD3.X R6, PT, PT, R3, UR11, RZ, P3, !PT ;  /* 0x0000000b03067c10 */ /* 0x001fc40009ffe4ff */
[----:B------:R-:W-:-:S03]  /*c5f0*/  IADD3 R3, P3, PT, R9, UR10, RZ ;  /* 0x0000000a09037c10 */ /* 0x000fc6000ff7e0ff */
[----:B------:R0:W-:Y:S01]  /*c600*/  STL [R1+0x10], R6 ;  /* 0x0000100601007387 */ /* 0x0001e20000100800 */
[----:B------:R-:W-:Y:S02]  /*c610*/  R2UR UR38, R0 ;  /* 0x00000000002672ca */ /* 0x000fe400000e0000 */
[----:B------:R-:W-:Y:S02]  /*c620*/  R2UR UR37, R2 ;  /* 0x00000000022572ca */ /* 0x000fe400000e0000 */
[----:B------:R-:W-:Y:S01]  /*c630*/  SHF.R.S32.HI R0, RZ, 0x1f, R23 ;  /* 0x0000001fff007819 */ /* 0x000fe20000011417 */
[----:B0-----:R-:W2:Y:S01]  /*c640*/  LDL.LU R6, [R1+0x1f4] ;  /* 0x0001f40001067983 */ /* 0x001ea20000300800 */
[----:B------:R-:W-:-:S03]  /*c650*/  SHF.R.S32.HI R2, RZ, 0x1f, R24 ;  /* 0x0000001fff027819 */ /* 0x000fc60000011418 */
[----:B------:R-:W5:Y:S04]  /*c660*/  LDL.LU R19, [R1+0x1f0] ;  /* 0x0001f00001137983 */ /* 0x000f680000300800 */
[----:B------:R0:W-:Y:S01]  /*c670*/  STL [R1+0xc], R4 ;  /* 0x00000c0401007387 */ /* 0x0001e20000100800 */
[----:B------:R-:W-:Y:S02]  /*c680*/  R2UR UR36, R3 ;  /* 0x00000000032472ca */ /* 0x000fe400000e0000 */
[----:B------:R-:W-:Y:S01]  /*c690*/  SHF.R.S32.HI R3, RZ, 0x1f, R25 ;  /* 0x0000001fff037819 */ /* 0x000fe20000011419 */
[----:B------:R-:W5:Y:S01]  /*c6a0*/  LDL.LU R18, [R1+0x1ec] ;  /* 0x0001ec0001127983 */ /* 0x000f620000300800 */
[----:B------:R-:W-:Y:S02]  /*c6b0*/  IADD3.X R14, PT, PT, R0, UR11, RZ, P5, !PT ;  /* 0x0000000b000e7c10 */ /* 0x000fe4000affe4ff */
[----:B0-----:R-:W-:Y:S01]  /*c6c0*/  IADD3 R4, P6, PT, R8, UR10, RZ ;  /* 0x0000000a08047c10 */ /* 0x001fe2000ffde0ff */
[----:B------:R-:W5:Y:S03]  /*c6d0*/  LDL.LU R17, [R1+0x1e8] ;  /* 0x0001e80001117983 */ /* 0x000f660000300800 */
[----:B------:R-:W-:-:S02]  /*c6e0*/  R2UR UR35, R4 ;  /* 0x00000000042372ca */ /* 0x000fc400000e0000 */
[----:B------:R-:W-:Y:S02]  /*c6f0*/  IADD3.X R4, PT, PT, R2, UR11, RZ, P2, !PT ;  /* 0x0000000b02047c10 */ /* 0x000fe400097fe4ff */
[----:B------:R-:W-:Y:S01]  /*c700*/  SHF.R.S32.HI R5, RZ, 0x1f, R5 ;  /* 0x0000001fff057819 */ /* 0x000fe20000011405 */
[----:B------:R0:W-:Y:S01]  /*c710*/  STL [R1+0x8], R14 ;  /* 0x0000080e01007387 */ /* 0x0001e20000100800 */
[----:B------:R-:W-:Y:S02]  /*c720*/  IADD3.X R3, PT, PT, R3, UR11, RZ, P1, !PT ;  /* 0x0000000b03037c10 */ /* 0x000fe40008ffe4ff */
[----:B------:R-:W-:Y:S01]  /*c730*/  SHF.R.S32.HI R10, RZ, 0x1f, R10 ;  /* 0x0000001fff0a7819 */ /* 0x000fe2000001140a */
[----:B------:R-:W-:Y:S01]  /*c740*/  STL [R1+0x4], R4 ;  /* 0x0000040401007387 */ /* 0x000fe20000100800 */
[----:B------:R-:W-:-:S03]  /*c750*/  IADD3.X R29, PT, PT, R5, UR11, RZ, P0, !PT ;  /* 0x0000000b051d7c10 */ /* 0x000fc600087fe4ff */
[----:B------:R-:W5:Y:S01]  /*c760*/  LDL.LU R16, [R1+0x204] ;  /* 0x0002040001107983 */ /* 0x000f620000300800 */
[----:B------:R-:W-:-:S03]  /*c770*/  SHF.R.S32.HI R9, RZ, 0x1f, R9 ;  /* 0x0000001fff097819 */ /* 0x000fc60000011409 */
[----:B0-----:R-:W5:Y:S01]  /*c780*/  LDL.LU R14, [R1+0x200] ;  /* 0x00020000010e7983 */ /* 0x001f620000300800 */
[----:B------:R-:W-:-:S03]  /*c790*/  IADD3.X R28, PT, PT, R10, UR11, RZ, P4, !PT ;  /* 0x0000000b0a1c7c10 */ /* 0x000fc6000a7fe4ff */
[----:B------:R-:W-:Y:S04]  /*c7a0*/  STL [R1], R3 ;  /* 0x0000000301007387 */ /* 0x000fe80000100800 */
[----:B------:R-:W5:Y:S01]  /*c7b0*/  LDL.LU R15, [R1+0x1fc] ;  /* 0x0001fc00010f7983 */ /* 0x000f620000300800 */
[----:B------:R-:W-:Y:S01]  /*c7c0*/  IADD3.X R27, PT, PT, R9, UR11, RZ, P3, !PT ;  /* 0x0000000b091b7c10 */ /* 0x000fe20009ffe4ff */
[----:B---3--:R-:W-:Y:S01]  /*c7d0*/  IMAD R7, R11, UR18, RZ ;  /* 0x000000120b077c24 */ /* 0x008fe2000f8e02ff */
[----:B------:R-:W-:-:S04]  /*c7e0*/  SHF.R.S32.HI R8, RZ, 0x1f, R8 ;  /* 0x0000001fff087819 */ /* 0x000fc80000011408 */
[----:B------:R-:W-:Y:S02]  /*c7f0*/  IADD3 R0, P5, PT, R7, UR10, RZ ;  /* 0x0000000a07007c10 */ /* 0x000fe4000ffbe0ff */
[----:B------:R-:W-:Y:S01]  /*c800*/  SHF.R.S32.HI R7, RZ, 0x1f, R7 ;  /* 0x0000001fff077819 */ /* 0x000fe20000011407 */
[----:B----4-:R-:W-:Y:S02]  /*c810*/  IMAD R11, R22, UR18, RZ ;  /* 0x00000012160b7c24 */ /* 0x010fe4000f8e02ff */
[----:B------:R-:W3:Y:S04]  /*c820*/  LDL.LU R22, [R1+0x1f8] ;  /* 0x0001f80001167983 */ /* 0x000ee80000300800 */
[----:B------:R-:W-:Y:S04]  /*c830*/  STL [R1+0x6c0], R29 ;  /* 0x0006c01d01007387 */ /* 0x000fe80000100800 */
[----:B------:R-:W4:Y:S04]  /*c840*/  LDL.LU R20, [R1+0x208] ;  /* 0x0002080001147983 */ /* 0x000f280000300800 */
[----:B------:R-:W4:Y:S04]  /*c850*/  LDL.LU R10, [R1+0x20c] ;  /* 0x00020c00010a7983 */ /* 0x000f280000300800 */
[----:B------:R-:W-:Y:S04]  /*c860*/  STL [R1+0x6c4], R28 ;  /* 0x0006c41c01007387 */ /* 0x000fe80000100800 */
[----:B------:R-:W4:Y:S01]  /*c870*/  LDL.LU R9, [R1+0x210] ;  /* 0x0002100001097983 */ /* 0x000f220000300800 */
[----:B------:R-:W-:-:S02]  /*c880*/  IADD3.X R26, PT, PT, R8, UR11, RZ, P6, !PT ;  /* 0x0000000b081a7c10 */ /* 0x000fc4000b7fe4ff */
[----:B------:R-:W-:Y:S01]  /*c890*/  IADD3.X R25, PT, PT, R7, UR11, RZ, P5, !PT ;  /* 0x0000000b07197c10 */ /* 0x000fe2000affe4ff */
[----:B------:R0:W-:Y:S04]  /*c8a0*/  STL [R1+0x6c8], R27 ;  /* 0x0006c81b01007387 */ /* 0x0001e80000100800 */
[----:B------:R-:W4:Y:S04]  /*c8b0*/  LDL.LU R8, [R1+0x214] ;  /* 0x0002140001087983 */ /* 0x000f280000300800 */
[----:B------:R-:W4:Y:S04]  /*c8c0*/  LDL.LU R7, [R1+0x224] ;  /* 0x0002240001077983 */ /* 0x000f280000300800 */
[----:B0-----:R-:W4:Y:S04]  /*c8d0*/  LDL.LU R27, [R1+0x220] ;  /* 0x00022000011b7983 */ /* 0x001f280000300800 */
[----:B------:R-:W4:Y:S04]  /*c8e0*/  LDL.LU R28, [R1+0x21c] ;  /* 0x00021c00011c7983 */ /* 0x000f280000300800 */
[----:B------:R-:W4:Y:S01]  /*c8f0*/  LDL.LU R29, [R1+0x218] ;  /* 0x00021800011d7983 */ /* 0x000f220000300800 */
[----:B------:R-:W-:Y:S01]  /*c900*/  IMAD R13, R13, UR18, RZ ;  /* 0x000000120d0d7c24 */ /* 0x000fe2000f8e02ff */
[----:B------:R-:W-:-:S02]  /*c910*/  IADD3 R4, P0, PT, R11, UR10, RZ ;  /* 0x0000000a0b047c10 */ /* 0x000fc4000ff1e0ff */
[----:B------:R-:W-:Y:S02]  /*c920*/  R2UR UR34, R0 ;  /* 0x00000000002272ca */ /* 0x000fe400000e0000 */
[----:B------:R-:W-:Y:S02]  /*c930*/  SHF.R.S32.HI R11, RZ, 0x1f, R11 ;  /* 0x0000001fff0b7819 */ /* 0x000fe4000001140b */
[----:B------:R-:W-:Y:S02]  /*c940*/  IADD3 R2, P2, PT, R13, UR10, RZ ;  /* 0x0000000a0d027c10 */ /* 0x000fe4000ff5e0ff */
[----:B------:R-:W-:Y:S02]  /*c950*/  R2UR UR31, R4 ;  /* 0x00000000041f72ca */ /* 0x000fe400000e0000 */
[----:B------:R-:W-:-:S04]  /*c960*/  SHF.R.S32.HI R13, RZ, 0x1f, R13 ;  /* 0x0000001fff0d7819 */ /* 0x000fc8000001140d */
[----:B------:R-:W-:Y:S01]  /*c970*/  IADD3.X R24, PT, PT, R13, UR11, RZ, P2, !PT ;  /* 0x0000000b0d187c10 */ /* 0x000fe200097fe4ff */
[----:B--2---:R-:W-:-:S05]  /*c980*/  IMAD R6, R6, UR18, RZ ;  /* 0x0000001206067c24 */ /* 0x004fca000f8e02ff */
[----:B------:R-:W-:Y:S02]  /*c990*/  IADD3 R0, P4, PT, R6, UR10, RZ ;  /* 0x0000000a06007c10 */ /* 0x000fe4000ff9e0ff */
[----:B------:R-:W-:Y:S02]  /*c9a0*/  SHF.R.S32.HI R6, RZ, 0x1f, R6 ;  /* 0x0000001fff067819 */ /* 0x000fe40000011406 */
[----:B------:R-:W-:Y:S01]  /*c9b0*/  R2UR UR30, R0 ;  /* 0x00000000001e72ca */ /* 0x000fe200000e0000 */
[----:B-----5:R-:W-:Y:S01]  /*c9c0*/  IMAD R17, R17, UR18, RZ ;  /* 0x0000001211117c24 */ /* 0x020fe2000f8e02ff */
[----:B------:R-:W-:-:S04]  /*c9d0*/  IADD3.X R21, PT, PT, R6, UR11, RZ, P4, !PT ;  /* 0x0000000b06157c10 */ /* 0x000fc8000a7fe4ff */
[----:B------:R-:W-:-:S04]  /*c9e0*/  IADD3 R4, P5, PT, R17, UR10, RZ ;  /* 0x0000000a11047c10 */ /* 0x000fc8000ffbe0ff */
[----:B------:R-:W-:Y:S01]  /*c9f0*/  R2UR UR27, R4 ;  /* 0x00000000041b72ca */ /* 0x000fe200000e0000 */
[----:B------:R-:W-:-:S05]  /*ca00*/  IMAD R5, R16, UR18, RZ ;  /* 0x0000001210057c24 */ /* 0x000fca000f8e02ff */
[----:B------:R-:W-:Y:S01]  /*ca10*/  IADD3 R0, P2, PT, R5, UR10, RZ ;  /* 0x0000000a05007c10 */ /* 0x000fe2000ff5e0ff */
[----:B------:R-:W-:Y:S02]  /*ca20*/  IMAD R16, R15, UR18, RZ ;  /* 0x000000120f107c24 */ /* 0x000fe4000f8e02ff */
[----:B---3--:R-:W-:Y:S01]  /*ca30*/  IMAD R15, R22, UR18, RZ ;  /* 0x00000012160f7c24 */ /* 0x008fe2000f8e02ff */
[----:B------:R-:W-:-:S04]  /*ca40*/  IADD3.X R22, PT, PT, R11, UR11, RZ, P0, !PT ;  /* 0x0000000b0b167c10 */ /* 0x000fc800087fe4ff */
[----:B------:R-:W-:-:S04]  /*ca50*/  IADD3 R4, P4, PT, R15, UR10, RZ ;  /* 0x0000000a0f047c10 */ /* 0x000fc8000ff9e0ff */
[----:B------:R-:W-:Y:S01]  /*ca60*/  R2UR UR23, R4 ;  /* 0x00000000041772ca */ /* 0x000fe200000e0000 */
[----:B----4-:R-:W-:Y:S02]  /*ca70*/  IMAD R11, R9, UR18, RZ ;  /* 0x00000012090b7c24 */ /* 0x010fe4000f8e02ff */
[----:B------:R-:W-:Y:S01]  /*ca80*/  IMAD R9, R20, UR18, RZ ;  /* 0x0000001214097c24 */ /* 0x000fe2000f8e02ff */
[----:B------:R-:W-:-:S04]  /*ca90*/  SHF.R.S32.HI R20, RZ, 0x1f, R5 ;  /* 0x0000001fff147819 */ /* 0x000fc80000011405 */
[----:B------:R-:W-:Y:S02]  /*caa0*/  IADD3.X R20, PT, PT, R20, UR11, RZ, P2, !PT ;  /* 0x0000000b14147c10 */ /* 0x000fe400097fe4ff */
[----:B------:R-:W-:-:S04]  /*cab0*/  IADD3 R4, P2, PT, R9, UR10, RZ ;  /* 0x0000000a09047c10 */ /* 0x000fc8000ff5e0ff */
[----:B------:R-:W-:Y:S01]  /*cac0*/  R2UR UR19, R4 ;  /* 0x00000000041372ca */ /* 0x000fe200000e0000 */
[----:B------:R-:W-:Y:S02]  /*cad0*/  IMAD R6, R27, UR18, RZ ;  /* 0x000000121b067c24 */ /* 0x000fe4000f8e02ff */
[----:B------:R-:W2:Y:S01]  /*cae0*/  LDL.LU R27, [R1+0x20] ;  /* 0x00002000011b7983 */ /* 0x000ea20000300800 */
[----:B------:R-:W-:-:S03]  /*caf0*/  IMAD R5, R28, UR18, RZ ;  /* 0x000000121c057c24 */ /* 0x000fc6000f8e02ff */
[----:B------:R-:W3:Y:S01]  /*cb00*/  LDL.LU R28, [R1+0x1c] ;  /* 0x00001c00011c7983 */ /* 0x000ee20000300800 */
[----:B------:R-:W-:-:S03]  /*cb10*/  IMAD R4, R29, UR18, RZ ;  /* 0x000000121d047c24 */ /* 0x000fc6000f8e02ff */
[----:B------:R-:W4:Y:S01]  /*cb20*/  LDL.LU R29, [R1+0x18] ;  /* 0x00001800011d7983 */ /* 0x000f220000300800 */
[----:B------:R-:W-:Y:S02]  /*cb30*/  IMAD R12, R12, UR18, RZ ;  /* 0x000000120c0c7c24 */ /* 0x000fe4000f8e02ff */
[----:B------:R-:W-:-:S03]  /*cb40*/  IMAD R18, R18, UR18, RZ ;  /* 0x0000001212127c24 */ /* 0x000fc6000f8e02ff */
[----:B------:R-:W-:-:S04]  /*cb50*/  IADD3 R3, P1, PT, R12, UR10, RZ ;  /* 0x0000000a0c037c10 */ /* 0x000fc8000ff3e0ff */
[----:B------:R-:W-:Y:S02]  /*cb60*/  R2UR UR32, R3 ;  /* 0x00000000032072ca */ /* 0x000fe400000e0000 */
[----:B------:R-:W-:Y:S02]  /*cb70*/  IADD3 R3, P6, PT, R18, UR10, RZ ;  /* 0x0000000a12037c10 */ /* 0x000fe4000ffde0ff */
[----:B------:R-:W-:Y:S02]  /*cb80*/  SHF.R.S32.HI R13, RZ, 0x1f, R16 ;  /* 0x0000001fff0d7819 */ /* 0x000fe40000011410 */
[----:B------:R-:W-:Y:S02]  /*cb90*/  R2UR UR28, R3 ;  /* 0x00000000031c72ca */ /* 0x000fe400000e0000 */
[----:B------:R-:W-:Y:S02]  /*cba0*/  IADD3 R3, P0, PT, R16, UR10, RZ ;  /* 0x0000000a10037c10 */ /* 0x000fe4000ff1e0ff */
[----:B------:R-:W5:Y:S01]  /*cbb0*/  LDL.LU R16, [R1] ;  /* 0x0000000001107983 */ /* 0x000f620000300800 */
[----:B------:R-:W-:Y:S01]  /*cbc0*/  IMAD R19, R19, UR18, RZ ;  /* 0x0000001213137c24 */ /* 0x000fe2000f8e02ff */
[----:B------:R-:W-:Y:S01]  /*cbd0*/  R2UR UR33, R2 ;  /* 0x00000000022172ca */ /* 0x000fe200000e0000 */
[----:B------:R-:W-:Y:S01]  /*cbe0*/  IMAD R14, R14, UR18, RZ ;  /* 0x000000120e0e7c24 */ /* 0x000fe2000f8e02ff */
[----:B------:R-:W-:-:S02]  /*cbf0*/  SHF.R.S32.HI R12, RZ, 0x1f, R12 ;  /* 0x0000001fff0c7819 */ /* 0x000fc4000001140c */
[----:B------:R-:W-:Y:S02]  /*cc00*/  IADD3 R2, P3, PT, R19, UR10, RZ ;  /* 0x0000000a13027c10 */ /* 0x000fe4000ff7e0ff */
[----:B------:R-:W-:Y:S02]  /*cc10*/  IADD3.X R23, PT, PT, R12, UR11, RZ, P1, !PT ;  /* 0x0000000b0c177c10 */ /* 0x000fe40008ffe4ff */
[----:B------:R-:W-:Y:S02]  /*cc20*/  R2UR UR29, R2 ;  /* 0x00000000021d72ca */ /* 0x000fe400000e0000 */
[----:B------:R-:W-:Y:S02]  /*cc30*/  IADD3 R2, P1, PT, R14, UR10, RZ ;  /* 0x0000000a0e027c10 */ /* 0x000fe4000ff3e0ff */
[----:B------:R-:W-:Y:S02]  /*cc40*/  SHF.R.S32.HI R12, RZ, 0x1f, R14 ;  /* 0x0000001fff0c7819 */ /* 0x000fe4000001140e */
[----:B------:R-:W-:-:S02]  /*cc50*/  SHF.R.S32.HI R14, RZ, 0x1f, R15 ;  /* 0x0000001fff0e7819 */ /* 0x000fc4000001140f */
[----:B------:R-:W5:Y:S01]  /*cc60*/  LDL.LU R15, [R1+0x4] ;  /* 0x00000400010f7983 */ /* 0x000f620000300800 */
[----:B------:R-:W-:Y:S01]  /*cc70*/  IMAD R8, R8, UR18, RZ ;  /* 0x0000001208087c24 */ /* 0x000fe2000f8e02ff */
[----:B------:R-:W-:Y:S02]  /*cc80*/  SHF.R.S32.HI R19, RZ, 0x1f, R19 ;  /* 0x0000001fff137819 */ /* 0x000fe40000011413 */
[----:B------:R-:W-:Y:S02]  /*cc90*/  R2UR UR24, R3 ;  /* 0x00000000031872ca */ /* 0x000fe400000e0000 */
[----:B------:R-:W-:Y:S01]  /*cca0*/  SHF.R.S32.HI R3, RZ, 0x1f, R17 ;  /* 0x0000001fff037819 */ /* 0x000fe20000011411 */
[----:B------:R-:W-:Y:S01]  /*ccb0*/  IMAD R7, R7, UR18, RZ ;  /* 0x0000001207077c24 */ /* 0x000fe2000f8e02ff */
[----:B------:R-:W-:Y:S02]  /*ccc0*/  R2UR UR26, R0 ;  /* 0x00000000001a72ca */ /* 0x000fe400000e0000 */
[----:B------:R-:W-:-:S02]  /*ccd0*/  IADD3.X R17, PT, PT, R19, UR11, RZ, P3, !PT ;  /* 0x0000000b13117c10 */ /* 0x000fc40009ffe4ff */
[----:B------:R-:W-:Y:S02]  /*cce0*/  IADD3 R0, P3, PT, R8, UR10, RZ ;  /* 0x0000000a08007c10 */ /* 0x000fe4000ff7e0ff */
[----:B------:R-:W-:Y:S02]  /*ccf0*/  IADD3.X R12, PT, PT, R12, UR11, RZ, P1, !PT ;  /* 0x0000000b0c0c7c10 */ /* 0x000fe40008ffe4ff */
[----:B------:R-:W-:Y:S02]  /*cd00*/  R2UR UR22, R0 ;  /* 0x00000000001672ca */ /* 0x000fe400000e0000 */
[----:B------:R-:W-:Y:S02]  /*cd10*/  SHF.R.S32.HI R18, RZ, 0x1f, R18 ;  /* 0x0000001fff127819 */ /* 0x000fe40000011412 */
[----:B------:R-:W-:Y:S01]  /*cd20*/  IADD3 R0, P1, PT, R7, UR10, RZ ;  /* 0x0000000a07007c10 */ /* 0x000fe2000ff3e0ff */
[----:B------:R-:W-:Y:S01]  /*cd30*/  IMAD R10, R10, UR18, RZ ;  /* 0x000000120a0a7c24 */ /* 0x000fe2000f8e02ff */
[----:B------:R-:W-:-:S02]  /*cd40*/  R2UR UR25, R2 ;  /* 0x00000000021972ca */ /* 0x000fc400000e0000 */
[----:B------:R-:W-:Y:S02]  /*cd50*/  IADD3.X R18, PT, PT, R18, UR11, RZ, P6, !PT ;  /* 0x0000000b12127c10 */ /* 0x000fe4000b7fe4ff */
[----:B------:R-:W-:Y:S02]  /*cd60*/  R2UR UR18, R0 ;  /* 0x00000000001272ca */ /* 0x000fe400000e0000 */
[----:B------:R-:W-:Y:S02]  /*cd70*/  IADD3 R2, P6, PT, R11, UR10, RZ ;  /* 0x0000000a0b027c10 */ /* 0x000fe4000ffde0ff */
[----:B------:R-:W-:Y:S02]  /*cd80*/  SHF.R.S32.HI R0, RZ, 0x1f, R11 ;  /* 0x0000001fff007819 */ /* 0x000fe4000001140b */
[----:B------:R-:W5:Y:S01]  /*cd90*/  LDL.LU R11, [R1+0x8] ;  /* 0x00000800010b7983 */ /* 0x000f620000300800 */
[----:B------:R-:W-:Y:S02]  /*cda0*/  R2UR UR21, R2 ;  /* 0x00000000021572ca */ /* 0x000fe400000e0000 */
[----:B------:R-:W-:-:S02]  /*cdb0*/  IADD3.X R13, PT, PT, R13, UR11, RZ, P0, !PT ;  /* 0x0000000b0d0d7c10 */ /* 0x000fc400087fe4ff */
[----:B------:R-:W-:Y:S02]  /*cdc0*/  IADD3 R2, P0, PT, R6, UR10, RZ ;  /* 0x0000000a06027c10 */ /* 0x000fe4000ff1e0ff */
[----:B------:R-:W-:Y:S02]  /*cdd0*/  SHF.R.S32.HI R8, RZ, 0x1f, R8 ;  /* 0x0000001fff087819 */ /* 0x000fe40000011408 */
[----:B------:R-:W-:Y:S02]  /*cde0*/  IADD3.X R19, PT, PT, R3, UR11, RZ, P5, !PT ;  /* 0x0000000b03137c10 */ /* 0x000fe4000affe4ff */
[----:B------:R-:W-:Y:S02]  /*cdf0*/  IADD3 R3, P5, PT, R10, UR10, RZ ;  /* 0x0000000a0a037c10 */ /* 0x000fe4000ffbe0ff */
[----:B------:R-:W-:Y:S02]  /*ce00*/  R2UR UR9, R2 ;  /* 0x00000000020972ca */ /* 0x000fe400000e0000 */
[----:B------:R-:W-:-:S02]  /*ce10*/  IADD3.X R8, PT, PT, R8, UR11, RZ, P3, !PT ;  /* 0x0000000b08087c10 */ /* 0x000fc40009ffe4ff */
[----:B------:R-:W-:Y:S02]  /*ce20*/  IADD3 R2, P3, PT, R4, UR10, RZ ;  /* 0x0000000a04027c10 */ /* 0x000fe4000ff7e0ff */
[----:B------:R-:W-:Y:S02]  /*ce30*/  R2UR UR20, R3 ;  /* 0x00000000031472ca */ /* 0x000fe400000e0000 */
[----:B------:R-:W-:Y:S01]  /*ce40*/  IADD3.X R14, PT, PT, R14, UR11, RZ, P4, !PT ;  /* 0x0000000b0e0e7c10 */ /* 0x000fe2000a7fe4ff */
[----:B------:R0:W-:Y:S01]  /*ce50*/  STL [R1+0x630], R2 ;  /* 0x0006300201007387 */ /* 0x0001e20000100800 */
[----:B------:R-:W-:-:S04]  /*ce60*/  IADD3 R3, P4, PT, R5, UR10, RZ ;  /* 0x0000000a05037c10 */ /* 0x000fc8000ff9e0ff */
[----:B------:R-:W-:Y:S02]  /*ce70*/  R2UR UR8, R3 ;  /* 0x00000000030872ca */ /* 0x000fe400000e0000 */
[----:B------:R-:W-:Y:S02]  /*ce80*/  SHF.R.S32.HI R3, RZ, 0x1f, R9 ;  /* 0x0000001fff037819 */ /* 0x000fe40000011409 */
[----:B0-----:R-:W-:Y:S02]  /*ce90*/  SHF.R.S32.HI R2, RZ, 0x1f, R10 ;  /* 0x0000001fff027819 */ /* 0x001fe4000001140a */
[----:B------:R-:W-:Y:S02]  /*cea0*/  SHF.R.S32.HI R10, RZ, 0x1f, R7 ;  /* 0x0000001fff0a7819 */ /* 0x000fe40000011407 */
[----:B------:R-:W-:Y:S02]  /*ceb0*/  SHF.R.S32.HI R7, RZ, 0x1f, R4 ;  /* 0x0000001fff077819 */ /* 0x000fe40000011404 */
[----:B------:R-:W-:-:S02]  /*cec0*/  SHF.R.S32.HI R9, RZ, 0x1f, R6 ;  /* 0x0000001fff097819 */ /* 0x000fc40000011406 */
[----:B------:R-:W-:Y:S02]  /*ced0*/  IADD3.X R7, PT, PT, R7, UR11, RZ, P3, !PT ;  /* 0x0000000b07077c10 */ /* 0x000fe40009ffe4ff */
[----:B------:R-:W-:Y:S02]  /*cee0*/  SHF.R.S32.HI R6, RZ, 0x1f, R5 ;  /* 0x0000001fff067819 */ /* 0x000fe40000011405 */
[----:B------:R-:W-:Y:S02]  /*cef0*/  IADD3.X R4, PT, PT, R10, UR11, RZ, P1, !PT ;  /* 0x0000000b0a047c10 */ /* 0x000fe40008ffe4ff */
[----:B------:R-:W5:Y:S01]  /*cf00*/  LDL.LU R10, [R1+0xc] ;  /* 0x00000c00010a7983 */ /* 0x000f620000300800 */
[----:B------:R-:W-:-:S03]  /*cf10*/  IADD3.X R5, PT, PT, R9, UR11, RZ, P0, !PT ;  /* 0x0000000b09057c10 */ /* 0x000fc600087fe4ff */
[----:B------:R-:W5:Y:S01]  /*cf20*/  LDL.LU R9, [R1+0x10] ;  /* 0x0000100001097983 */ /* 0x000f620000300800 */
[----:B------:R-:W-:Y:S02]  /*cf30*/  IADD3.X R0, PT, PT, R0, UR11, RZ, P6, !PT ;  /* 0x0000000b00007c10 */ /* 0x000fe4000b7fe4ff */
[----:B------:R-:W-:Y:S01]  /*cf40*/  IADD3.X R2, PT, PT, R2, UR11, RZ, P5, !PT ;  /* 0x0000000b02027c10 */ /* 0x000fe2000affe4ff */
[----:B------:R0:W-:Y:S01]  /*cf50*/  STL [R1+0x62c], R7 ;  /* 0x00062c0701007387 */ /* 0x0001e20000100800 */
[----:B------:R-:W-:Y:S02]  /*cf60*/  IADD3.X R3, PT, PT, R3, UR11, RZ, P2, !PT ;  /* 0x0000000b03037c10 */ /* 0x000fe400097fe4ff */
[----:B------:R-:W-:Y:S01]  /*cf70*/  IADD3.X R6, PT, PT, R6, UR11, RZ, P4, !PT ;  /* 0x0000000b06067c10 */ /* 0x000fe2000a7fe4ff */
[----:B0-----:R-:W5:Y:S01]  /*cf80*/  LDL.LU R7, [R1+0x14] ;  /* 0x0000140001077983 */ /* 0x001f620000300800 */
[----:B--2---:R-:W-:-:S03]  /*cf90*/  R2UR UR10, R27 ;  /* 0x000000001b0a72ca */ /* 0x004fc600000e0000 */
[----:B------:R-:W2:Y:S01]  /*cfa0*/  LDL.LU R27, [R1+0x6c8] ;  /* 0x0006c800011b7983 */ /* 0x000ea20000300800 */
[----:B---3--:R-:W-:-:S03]  /*cfb0*/  R2UR UR11, R28 ;  /* 0x000000001c0b72ca */ /* 0x008fc600000e0000 */
[----:B------:R-:W3:Y:S01]  /*cfc0*/  LDL.LU R28, [R1+0x6c4] ;  /* 0x0006c400011c7983 */ /* 0x000ee20000300800 */
[----:B----4-:R-:W-:-:S03]  /*cfd0*/  R2UR UR43, R29 ;  /* 0x000000001d2b72ca */ /* 0x010fc600000e0000 */
[----:B------:R-:W4:Y:S01]  /*cfe0*/  LDL.LU R29, [R1+0x6c0] ;  /* 0x0006c000011d7983 */ /* 0x000f220000300800 */
[----:B-----5:R-:W-:Y:S02]  /*cff0*/  R2UR UR49, R16 ;  /* 0x00000000103172ca */ /* 0x020fe400000e0000 */
[----:B------:R-:W0:Y:S01]  /*d000*/  S2R R16, SR_TID.X ;  /* 0x0000000000107919 */ /* 0x000e220000002100 */
[----:B------:R1:W-:Y:S04]  /*d010*/  STL [R1+0xb0], RZ ;  /* 0x0000b0ff01007387 */ /* 0x0003e80000100800 */
[----:B------:R1:W-:Y:S04]  /*d020*/  STL [R1+0xb4], RZ ;  /* 0x0000b4ff01007387 */ /* 0x0003e80000100800 */
[----:B------:R1:W-:Y:S01]  /*d030*/  STL [R1+0xb8], RZ ;  /* 0x0000b8ff01007387 */ /* 0x0003e20000100800 */
[----:B------:R-:W-:-:S03]  /*d040*/  R2UR UR48, R15 ;  /* 0x000000000f3072ca */ /* 0x000fc600000e0000 */
[----:B------:R1:W-:Y:S04]  /*d050*/  STL [R1+0xbc], RZ ;  /* 0x0000bcff01007387 */ /* 0x0003e80000100800 */
[----:B------:R1:W-:Y:S04]  /*d060*/  STL [R1+0x110], RZ ;  /* 0x000110ff01007387 */ /* 0x0003e80000100800 */
[----:B------:R1:W-:Y:S04]  /*d070*/  STL [R1+0x114], RZ ;  /* 0x000114ff01007387 */ /* 0x0003e80000100800 */
[----:B------:R1:W-:Y:S01]  /*d080*/  STL [R1+0x118], RZ ;  /* 0x000118ff01007387 */ /* 0x0003e20000100800 */
[----:B0-----:R-:W-:-:S02]  /*d090*/  SHF.R.U32.HI R15, RZ, 0x5, R16 ;  /* 0x00000005ff0f7819 */ /* 0x001fc40000011610 */
[----:B------:R-:W-:Y:S01]  /*d0a0*/  SHF.R.U32.HI R16, RZ, 0x5, R16 ;  /* 0x00000005ff107819 */ /* 0x000fe20000011610 */
[----:B------:R1:W-:Y:S01]  /*d0b0*/  STL [R1+0x11c], RZ ;  /* 0x00011cff01007387 */ /* 0x0003e20000100800 */
[----:B------:R-:W-:Y:S02]  /*d0c0*/  SGXT.U32 R15, R15, 0x3 ;  /* 0x000000030f0f781a */ /* 0x000fe40000000000 */
[----:B------:R-:W-:Y:S01]  /*d0d0*/  SGXT.U32 R16, R16, 0x3 ;  /* 0x000000031010781a */ /* 0x000fe20000000000 */
[----:B------:R1:W-:Y:S01]  /*d0e0*/  STL [R1+0x120], RZ ;  /* 0x000120ff01007387 */ /* 0x0003e20000100800 */
[----:B------:R-:W-:-:S03]  /*d0f0*/  LOP3.LUT R15, R15, 0x30, RZ, 0xfc, !PT ;  /* 0x000000300f0f7812 */ /* 0x000fc600078efcff */
[----:B------:R1:W-:Y:S01]  /*d100*/  STL [R1+0x124], RZ ;  /* 0x000124ff01007387 */ /* 0x0003e20000100800 */
[----:B------:R-:W-:-:S03]  /*d110*/  LOP3.LUT R16, R16, 0x28, RZ, 0xfc, !PT ;  /* 0x0000002810107812 */ /* 0x000fc600078efcff */
[----:B------:R1:W-:Y:S04]  /*d120*/  STL [R1+0x128], RZ ;  /* 0x000128ff01007387 */ /* 0x0003e80000100800 */
[----:B------:R1:W-:Y:S01]  /*d130*/  STL [R1+0x12c], RZ ;  /* 0x00012cff01007387 */ /* 0x0003e20000100800 */
[----:B------:R-:W-:-:S03]  /*d140*/  R2UR UR67, R0 ;  /* 0x00000000004372ca */ /* 0x000fc600000e0000 */
[----:B------:R1:W-:Y:S01]  /*d150*/  STL [R1+0x1b0], RZ ;  /* 0x0001b0ff01007387 */ /* 0x0003e20000100800 */
[----:B------:R-:W-:-:S03]  /*d160*/  IMAD R0, R15, UR72, RZ ;  /* 0x000000480f007c24 */ /* 0x000fc6000f8e02ff */
[----:B------:R1:W-:Y:S01]  /*d170*/  STL [R1+0x1b4], RZ ;  /* 0x0001b4ff01007387 */ /* 0x0003e20000100800 */
[----:B------:R-:W-:Y:S01]  /*d180*/  IMAD R0, R16, UR69, RZ ;  /* 0x0000004510007c24 */ /* 0x000fe2000f8e02ff */
[----:B------:R-:W-:Y:S01]  /*d190*/  R2UR UR47, R11 ;  /* 0x000000000b2f72ca */ /* 0x000fe200000e0000 */
[----:B------:R-:W-:Y:S01]  /*d1a0*/  USHF.R.S32.HI UR73, URZ, 0x1f, UR5 ;  /* 0x0000001fff497899 */ /* 0x000fe20008011405 */
[----:B------:R1:W-:Y:S01]  /*d1b0*/  STL [R1+0x1b8], RZ ;  /* 0x0001b8ff01007387 */ /* 0x0003e20000100800 */
[----:B------:R-:W0:Y:S03]  /*d1c0*/  LDCU UR69, c[0x0][0x3ac] ;  /* 0x00007580ff4577ac */ /* 0x000e260008000800 */
[----:B------:R1:W-:Y:S04]  /*d1d0*/  STL [R1+0x1bc], RZ ;  /* 0x0001bcff01007387 */ /* 0x0003e80000100800 */
[----:B------:R1:W-:Y:S04]  /*d1e0*/  STL [R1+0xa0], RZ ;  /* 0x0000a0ff01007387 */ /* 0x0003e80000100800 */
[----:B------:R1:W-:Y:S04]  /*d1f0*/  STL [R1+0xa4], RZ ;  /* 0x0000a4ff01007387 */ /* 0x0003e80000100800 */
[----:B------:R1:W-:Y:S01]  /*d200*/  STL [R1+0xa8], RZ ;  /* 0x0000a8ff01007387 */ /* 0x0003e20000100800 */
[----:B------:R-:W5:Y:S03]  /*d210*/  S2R R16, SR_TID.X ;  /* 0x0000000000107919 */ /* 0x000f660000002100 */
        /* <DEDUP_REMOVED lines=13> */
[----:B------:R1:W-:Y:S01]  /*d2f0*/  STL [R1+0x100], RZ ;  /* 0x000100ff01007387 */ /* 0x0003e20000100800 */
[----:B------:R-:W0:Y:S03]  /*d300*/  S2R R11, SR_TID.X ;  /* 0x00000000000b7919 */ /* 0x000e260000002100 */
        /* <DEDUP_REMOVED lines=14> */
[----:B-----5:R-:W-:-:S03]  /*d3f0*/  SHF.R.U32.HI R16, RZ, 0x5, R16 ;  /* 0x00000005ff107819 */ /* 0x020fc60000011610 */
[----:B------:R1:W-:Y:S04]  /*d400*/  STL [R1+0xfc], RZ ;  /* 0x0000fcff01007387 */ /* 0x0003e80000100800 */
[----:B------:R1:W-:Y:S04]  /*d410*/  STL [R1+0x40], RZ ;  /* 0x000040ff01007387 */ /* 0x0003e80000100800 */
[----:B------:R1:W-:Y:S04]  /*d420*/  STL [R1+0x44], RZ ;  /* 0x000044ff01007387 */ /* 0x0003e80000100800 */
[----:B------:R1:W-:Y:S01]  /*d430*/  STL [R1+0x48], RZ ;  /* 0x000048ff01007387 */ /* 0x0003e20000100800 */
[----:B------:R-:W-:-:S03]  /*d440*/  SGXT.U32 R16, R16, 0x3 ;  /* 0x000000031010781a */ /* 0x000fc60000000000 */
[----:B------:R1:W-:Y:S04]  /*d450*/  STL [R1+0x4c], RZ ;  /* 0x00004cff01007387 */ /* 0x0003e80000100800 */
[----:B------:R1:W-:Y:S04]  /*d460*/  STL [R1+0x10], RZ ;  /* 0x000010ff01007387 */ /* 0x0003e80000100800 */
[----:B------:R1:W-:Y:S04]  /*d470*/  STL [R1+0x14], RZ ;  /* 0x000014ff01007387 */ /* 0x0003e80000100800 */
[----:B------:R1:W-:Y:S01]  /*d480*/  STL [R1+0x18], RZ ;  /* 0x000018ff01007387 */ /* 0x0003e20000100800 */
[----:B------:R-:W-:-:S03]  /*d490*/  LOP3.LUT R16, R16, 0x20, RZ, 0xfc, !PT ;  /* 0x0000002010107812 */ /* 0x000fc600078efcff */
[----:B------:R1:W-:Y:S04]  /*d4a0*/  STL [R1+0x1c], RZ ;  /* 0x00001cff01007387 */ /* 0x0003e80000100800 */
[----:B------:R1:W-:Y:S04]  /*d4b0*/  STL [R1], RZ ;  /* 0x000000ff01007387 */ /* 0x0003e80000100800 */
[----:B------:R1:W-:Y:S04]  /*d4c0*/  STL [R1+0x4], RZ ;  /* 0x000004ff01007387 */ /* 0x0003e80000100800 */
[----:B------:R1:W-:Y:S04]  /*d4d0*/  STL [R1+0x8], RZ ;  /* 0x000008ff01007387 */ /* 0x0003e80000100800 */
[----:B------:R1:W-:Y:S01]  /*d4e0*/  STL [R1+0xc], RZ ;  /* 0x00000cff01007387 */ /* 0x0003e20000100800 */
[----:B------:R-:W-:Y:S01]  /*d4f0*/  IMAD R0, R16, UR70, RZ ;  /* 0x0000004610007c24 */ /* 0x000fe2000f8e02ff */
[----:B0-----:R-:W-:-:S02]  /*d500*/  SHF.R.U32.HI R16, RZ, 0x5, R11 ;  /* 0x00000005ff107819 */ /* 0x001fc4000001160b */
[--C-:B------:R-:W-:Y:S02]  /*d510*/  SHF.R.U32.HI R15, RZ, 0x5, R11.reuse ;  /* 0x00000005ff0f7819 */ /* 0x100fe4000001160b */
[----:B------:R-:W-:Y:S01]  /*d520*/  SHF.R.U32.HI R11, RZ, 0x5, R11 ;  /* 0x00000005ff0b7819 */ /* 0x000fe2000001160b */
[----:B------:R-:W-:Y:S01]  /*d530*/  ULEA.HI UR5, UR73, UR5, URZ, 0x6 ;  /* 0x0000000549057291 */ /* 0x000fe2000f8f30ff */
[----:B------:R-:W-:Y:S02]  /*d540*/  SGXT.U32 R15, R15, 0x3 ;  /* 0x000000030f0f781a */ /* 0x000fe40000000000 */
[----:B------:R-:W-:Y:S02]  /*d550*/  SGXT.U32 R11, R11, 0x3 ;  /* 0x000000030b0b781a */ /* 0x000fe40000000000 */
[----:B------:R-:W-:Y:S02]  /*d560*/  R2UR UR44, R7 ;  /* 0x00000000072c72ca */ /* 0x000fe400000e0000 */
[----:B------:R-:W-:-:S02]  /*d570*/  R2UR UR45, R9 ;  /* 0x00000000092d72ca */ /* 0x000fc400000e0000 */
[----:B------:R-:W-:Y:S02]  /*d580*/  R2UR UR46, R10 ;  /* 0x000000000a2e72ca */ /* 0x000fe400000e0000 */
[----:B------:R-:W-:Y:S02]  /*d590*/  R2UR UR53, R26 ;  /* 0x000000001a3572ca */ /* 0x000fe400000e0000 */
[----:B------:R-:W-:Y:S02]  /*d5a0*/  R2UR UR54, R25 ;  /* 0x00000000193672ca */ /* 0x000fe400000e0000 */
[----:B--2---:R-:W-:Y:S02]  /*d5b0*/  R2UR UR52, R27 ;  /* 0x000000001b3472ca */ /* 0x004fe400000e0000 */
[----:B------:R-:W-:Y:S02]  /*d5c0*/  R2UR UR55, R24 ;  /* 0x00000000183772ca */ /* 0x000fe400000e0000 */
[----:B---3--:R-:W-:-:S02]  /*d5d0*/  R2UR UR51, R28 ;  /* 0x000000001c3372ca */ /* 0x008fc400000e0000 */
[----:B------:R-:W-:Y:S02]  /*d5e0*/  R2UR UR56, R23 ;  /* 0x00000000173872ca */ /* 0x000fe400000e0000 */
[----:B----4-:R-:W-:Y:S02]  /*d5f0*/  R2UR UR50, R29 ;  /* 0x000000001d3272ca */ /* 0x010fe400000e0000 */
[----:B------:R-:W-:Y:S02]  /*d600*/  R2UR UR57, R22 ;  /* 0x00000000163972ca */ /* 0x000fe400000e0000 */
[----:B------:R-:W-:Y:S02]  /*d610*/  R2UR UR58, R21 ;  /* 0x00000000153a72ca */ /* 0x000fe400000e0000 */
[----:B------:R-:W-:Y:S02]  /*d620*/  R2UR UR59, R17 ;  /* 0x00000000113b72ca */ /* 0x000fe400000e0000 */
[----:B------:R-:W-:-:S02]  /*d630*/  R2UR UR60, R18 ;  /* 0x00000000123c72ca */ /* 0x000fc400000e0000 */
[----:B------:R-:W-:Y:S02]  /*d640*/  R2UR UR61, R19 ;  /* 0x00000000133d72ca */ /* 0x000fe400000e0000 */
[----:B------:R-:W-:Y:S02]  /*d650*/  R2UR UR62, R20 ;  /* 0x00000000143e72ca */ /* 0x000fe400000e0000 */
[----:B------:R-:W-:Y:S02]  /*d660*/  R2UR UR66, R8 ;  /* 0x00000000084272ca */ /* 0x000fe400000e0000 */
[----:B------:R-:W-:Y:S02]  /*d670*/  R2UR UR75, R3 ;  /* 0x00000000034b72ca */ /* 0x000fe400000e0000 */
[----:B------:R-:W-:Y:S02]  /*d680*/  R2UR UR74, R4 ;  /* 0x00000000044a72ca */ /* 0x000fe400000e0000 */
[----:B------:R-:W-:-:S02]  /*d690*/  R2UR UR73, R5 ;  /* 0x00000000054972ca */ /* 0x000fc400000e0000 */
[----:B------:R-:W-:Y:S02]  /*d6a0*/  R2UR UR72, R6 ;  /* 0x00000000064872ca */ /* 0x000fe400000e0000 */
[----:B------:R-:W-:Y:S02]  /*d6b0*/  SGXT.U32 R16, R16, 0x3 ;  /* 0x000000031010781a */ /* 0x000fe40000000000 */
[----:B------:R-:W-:Y:S02]  /*d6c0*/  LOP3.LUT R11, R11, 0x18, RZ, 0xfc, !PT ;  /* 0x000000180b0b7812 */ /* 0x000fe400078efcff */
[----:B------:R-:W-:Y:S02]  /*d6d0*/  LOP3.LUT R15, R15, 0x10, RZ, 0xfc, !PT ;  /* 0x000000100f0f7812 */ /* 0x000fe400078efcff */
[----:B------:R-:W-:Y:S01]  /*d6e0*/  LOP3.LUT R16, R16, 0x8, RZ, 0xfc, !PT ;  /* 0x0000000810107812 */ /* 0x000fe200078efcff */
[----:B------:R-:W-:Y:S01]  /*d6f0*/  IMAD R0, R11, UR68, RZ ;  /* 0x000000440b007c24 */ /* 0x000fe2000f8e02ff */
[----:B------:R-:W-:Y:S01]  /*d700*/  R2UR UR76, R2 ;  /* 0x00000000024c72ca */ /* 0x000fe200000e0000 */
[----:B------:R-:W-:Y:S01]  /*d710*/  IMAD R2, R15, UR71, RZ ;  /* 0x000000470f027c24 */ /* 0x000fe2000f8e02ff */
[----:B------:R-:W-:Y:S01]  /*d720*/  R2UR UR63, R12 ;  /* 0x000000000c3f72ca */ /* 0x000fe200000e0000 */
[----:B------:R-:W-:Y:S01]  /*d730*/  IMAD R0, R16, UR77, RZ ;  /* 0x0000004d10007c24 */ /* 0x000fe2000f8e02ff */
[----:B------:R-:W-:-:S02]  /*d740*/  R2UR UR64, R13 ;  /* 0x000000000d4072ca */ /* 0x000fc400000e0000 */
[----:B------:R-:W-:Y:S02]  /*d750*/  CS2R R12, SRZ ;  /* 0x00000000000c7805 */ /* 0x000fe4000001ff00 */
[----:B------:R-:W-:Y:S02]  /*d760*/  R2UR UR65, R14 ;  /* 0x000000000e4172ca */ /* 0x000fe400000e0000 */
[----:B------:R-:W-:Y:S01]  /*d770*/  CS2R R14, SRZ ;  /* 0x00000000000e7805 */ /* 0x000fe2000001ff00 */
[----:B------:R-:W-:Y:S02]  /*d780*/  USHF.L.U32 UR4, UR4, 0x4, URZ ;  /* 0x0000000404047899 */ /* 0x000fe400080006ff */
[----:B------:R-:W-:Y:S02]  /*d790*/  USHF.L.U32 UR68, UR69, 0x6, URZ ;  /* 0x0000000645447899 */ /* 0x000fe400080006ff */
[----:B-1----:R-:W-:-:S12]  /*d7a0*/  USHF.R.S32.HI UR5, URZ, 0x6, UR5 ;  /* 0x00000006ff057899 */ /* 0x002fd80008011405 */
.L_x_2:
[----:B------:R-:W-:Y:S01]  /*d7b0*/  STL [R1+0xadc], R22 ;  /* 0x000adc1601007387 */ /* 0x000fe20000100800 */
[----:B------:R-:W0:Y:S03]  /*d7c0*/  LDCU UR70, c[0x0][0x3a8] ;  /* 0x00007500ff4677ac */ /* 0x000e260008000800 */
[----:B------:R-:W-:Y:S01]  /*d7d0*/  STL [R1+0xae4], R22 ;  /* 0x000ae41601007387 */ /* 0x000fe20000100800 */
[----:B------:R-:W1:Y:S03]  /*d7e0*/  LDCU UR71, c[0x0][0x3a8] ;  /* 0x00007500ff4777ac */ /* 0x000e660008000800 */
[----:B------:R-:W-:Y:S01]  /*d7f0*/  STL [R1+0xaf0], R22 ;  /* 0x000af01601007387 */ /* 0x000fe20000100800 */
[----:B------:R-:W2:Y:S03]  /*d800*/  LDCU UR77, c[0x0][0x3a8] ;  /* 0x00007500ff4d77ac */ /* 0x000ea60008000800 */
[----:B------:R-:W-:Y:S01]  /*d810*/  STL [R1+0xafc], R22 ;  /* 0x000afc1601007387 */ /* 0x000fe20000100800 */
[----:B------:R-:W3:Y:S03]  /*d820*/  LDCU UR69, c[0x0][0x3a8] ;  /* 0x00007500ff4577ac */ /* 0x000ee60008000800 */
[----:B------:R-:W-:Y:S04]  /*d830*/  STL [R1+0xb08], R22 ;  /* 0x000b081601007387 */ /* 0x000fe80000100800 */
        /* <DEDUP_REMOVED lines=22> */
[----:B------:R4:W-:Y:S04]  /*d9a0*/  STL [R1+0xbfc], R22 ;  /* 0x000bfc1601007387 */ /* 0x0009e80000100800 */
[----:B----4-:R-:W4:Y:S04]  /*d9b0*/  LDL R22, [R1+0x1e0] ;  /* 0x0001e00001167983 */ /* 0x010f280000100800 */
        /* <DEDUP_REMOVED lines=22> */
[----:B-----5:R-:W5:Y:S01]  /*db20*/  LDL R29, [R1+0x1e4] ;  /* 0x0001e400011d7983 */ /* 0x020f620000100800 */
[----:B------:R-:W-:-:S02]  /*db30*/  PRMT R4, RZ, 0x7610, R4 ;  /* 0x00007610ff047816 */ /* 0x000fc40000000004 */
[----:B------:R-:W-:Y:S01]  /*db40*/  PRMT R17, RZ, 0x7610, R17 ;  /* 0x00007610ff117816 */ /* 0x000fe20000000011 */
        /* <DEDUP_REMOVED lines=32> */
[----:B------:R-:W-:Y:S01]  /*dd50*/  STL [R1+0xab8], R19 ;  /* 0x000ab81301007387 */ /* 0x000fe20000100800 */
[----:B------:R-:W0:Y:S03]  /*dd60*/  S2R R7, SR_TID.X ;  /* 0x0000000000077919 */ /* 0x000e260000002100 */
[----:B------:R-:W-:Y:S04]  /*dd70*/  STL [R1+0xab4], R20 ;  /* 0x000ab41401007387 */ /* 0x000fe80000100800 */
[----:B------:R-:W-:Y:S04]  /*dd80*/  STL.64 [R1+0x960], R14 ;  /* 0x0009600e01007387 */ /* 0x000fe80000100a00 */
[----:B------:R1:W-:Y:S01]  /*dd90*/  STL.64 [R1+0x958], R12 ;  /* 0x0009580c01007387 */ /* 0x0003e20000100a00 */
[----:B------:R-:W2:Y:S01]  /*dda0*/  S2R R11, SR_TID.X ;  /* 0x00000000000b7919 */ /* 0x000ea20000002100 */
[----:B-1----:R-:W1:Y:S01]  /*ddb0*/  S2R R12, SR_TID.X ;  /* 0x00000000000c7919 */ /* 0x002e620000002100 */
[----:B0-----:R-:W-:-:S02]  /*ddc0*/  SHF.R.U32.HI R6, RZ, 0x5, R7 ;  /* 0x00000005ff067819 */ /* 0x001fc40000011607 */
[----:B------:R-:W-:Y:S02]  /*ddd0*/  SHF.R.U32.HI R7, RZ, 0x5, R7 ;  /* 0x00000005ff077819 */ /* 0x000fe40000011607 */
[----:B------:R-:W-:Y:S02]  /*dde0*/  SGXT.U32 R6, R6, 0x3 ;  /* 0x000000030606781a */ /* 0x000fe40000000000 */
[----:B------:R-:W-:Y:S02]  /*ddf0*/  SGXT.U32 R7, R7, 0x3 ;  /* 0x000000030707781a */ /* 0x000fe40000000000 */
[----:B------:R-:W-:Y:S02]  /*de00*/  LOP3.LUT R6, R6, 0x8, RZ, 0xfc, !PT ;  /* 0x0000000806067812 */ /* 0x000fe400078efcff */
[----:B------:R-:W-:-:S03]  /*de10*/  LOP3.LUT R7, R7, 0x10, RZ, 0xfc, !PT ;  /* 0x0000001007077812 */ /* 0x000fc600078efcff */
[----:B------:R-:W-:Y:S01]  /*de20*/  IMAD R6, R6, UR70, RZ ;  /* 0x0000004606067c24 */ /* 0x000fe2000f8e02ff */
[----:B------:R-:W0:Y:S01]  /*de30*/  LDCU UR70, c[0x0][0x3a8] ;  /* 0x00007500ff4677ac */ /* 0x000e220008000800 */
[----:B------:R-:W-:Y:S01]  /*de40*/  IMAD R7, R7, UR71, RZ ;  /* 0x0000004707077c24 */ /* 0x000fe2000f8e02ff */
[----:B------:R-:W0:Y:S01]  /*de50*/  LDCU UR71, c[0x0][0x3a8] ;  /* 0x00007500ff4777ac */ /* 0x000e220008000800 */
[----:B-1----:R-:W-:-:S04]  /*de60*/  SHF.R.U32.HI R8, RZ, 0x5, R12 ;  /* 0x00000005ff087819 */ /* 0x002fc8000001160c */
[----:B------:R-:W-:-:S04]  /*de70*/  SGXT.U32 R8, R8, 0x3 ;  /* 0x000000030808781a */ /* 0x000fc80000000000 */
[C---:B------:R-:W-:Y:S02]  /*de80*/  LOP3.LUT R3, R8.reuse, 0x18, RZ, 0xfc, !PT ;  /* 0x0000001808037812 */ /* 0x040fe400078efcff */
[----:B------:R-:W-:Y:S02]  /*de90*/  LOP3.LUT R2, R8, 0x10, RZ, 0xfc, !PT ;  /* 0x0000001008027812 */ /* 0x000fe400078efcff */
[----:B------:R-:W-:Y:S02]  /*dea0*/  ISETP.GE.AND P1, PT, R3, UR17, PT ;  /* 0x0000001103007c0c */ /* 0x000fe4000bf26270 */
[----:B------:R-:W-:Y:S02]  /*deb0*/  ISETP.GE.AND P4, PT, R2, UR17, PT ;  /* 0x0000001102007c0c */ /* 0x000fe4000bf86270 */
[C---:B------:R-:W-:Y:S02]  /*dec0*/  LOP3.LUT R3, R8.reuse, 0x28, RZ, 0xfc, !PT ;  /* 0x0000002808037812 */ /* 0x040fe400078efcff */
[----:B------:R-:W-:-:S02]  /*ded0*/  LOP3.LUT R0, R8, 0x8, RZ, 0xfc, !PT ;  /* 0x0000000808007812 */ /* 0x000fc400078efcff */
[----:B------:R-:W-:Y:S02]  /*dee0*/  ISETP.GE.AND P0, PT, R3, UR17, PT ;  /* 0x0000001103007c0c */ /* 0x000fe4000bf06270 */
[----:B------:R-:W-:Y:S02]  /*def0*/  ISETP.GE.AND P5, PT, R0, UR17, PT ;  /* 0x0000001100007c0c */ /* 0x000fe4000bfa6270 */
[----:B------:R-:W-:-:S04]  /*df00*/  LOP3.LUT R0, R8, 0x20, RZ, 0xfc, !PT ;  /* 0x0000002008007812 */ /* 0x000fc800078efcff */
[----:B------:R-:W-:Y:S02]  /*df10*/  ISETP.GE.AND P3, PT, R0, UR17, PT ;  /* 0x0000001100007c0c */ /* 0x000fe4000bf66270 */
[----:B------:R-:W-:Y:S02]  /*df20*/  LOP3.LUT R0, R8, 0x30, RZ, 0xfc, !PT ;  /* 0x0000003008007812 */ /* 0x000fe400078efcff */
[----:B------:R-:W-:Y:S02]  /*df30*/  PRMT R5, RZ, 0x7610, R5 ;  /* 0x00007610ff057816 */ /* 0x000fe40000000005 */
[CC--:B-----5:R-:W-:Y:S02]  /*df40*/  IADD3 R2, P2, PT, R6.reuse, R29.reuse, RZ ;  /* 0x0000001d06027210 */ /* 0x0e0fe40007f5e0ff */
[----:B------:R-:W-:Y:S02]  /*df50*/  IADD3 R10, P6, PT, R7, R29, RZ ;  /* 0x0000001d070a7210 */ /* 0x000fe40007fde0ff */
[----:B----4-:R-:W-:-:S02]  /*df60*/  LEA.HI.X.SX32 R3, R6, R22, 0x1, P2 ;  /* 0x0000001606037211 */ /* 0x010fc400010f0eff */
[----:B------:R-:W1:Y:S01]  /*df70*/  S2R R6, SR_TID.X ;  /* 0x0000000000067919 */ /* 0x000e620000002100 */
[--C-:B--2---:R-:W-:Y:S02]  /*df80*/  SHF.R.U32.HI R7, RZ, 0x5, R11.reuse ;  /* 0x00000005ff077819 */ /* 0x104fe4000001160b */
[----:B------:R-:W-:Y:S01]  /*df90*/  SHF.R.U32.HI R11, RZ, 0x5, R11 ;  /* 0x00000005ff0b7819 */ /* 0x000fe2000001160b */
[----:B------:R2:W4:Y:S01]  /*dfa0*/  @!P5 LDG.E.U8 R4, desc[UR6][R2.64] ;  /* 0x000000060204d981 */ /* 0x000522000c1e1100 */
[----:B------:R-:W-:Y:S02]  /*dfb0*/  SGXT.U32 R7, R7, 0x3 ;  /* 0x000000030707781a */ /* 0x000fe40000000000 */
[----:B------:R-:W-:Y:S02]  /*dfc0*/  SGXT.U32 R11, R11, 0x3 ;  /* 0x000000030b0b781a */ /* 0x000fe40000000000 */
[----:B------:R-:W-:Y:S02]  /*dfd0*/  LOP3.LUT R7, R7, 0x20, RZ, 0xfc, !PT ;  /* 0x0000002007077812 */ /* 0x000fe400078efcff */
[----:B------:R-:W-:-:S02]  /*dfe0*/  LOP3.LUT R11, R11, 0x10, RZ, 0xfc, !PT ;  /* 0x000000100b0b7812 */ /* 0x000fc400078efcff */
[----:B------:R-:W-:Y:S01]  /*dff0*/  ISETP.GE.AND P2, PT, R0, UR17, PT ;  /* 0x0000001100007c0c */ /* 0x000fe2000bf46270 */
[----:B0-----:R-:W-:Y:S02]  /*e000*/  IMAD R7, R7, UR71, RZ ;  /* 0x0000004707077c24 */ /* 0x001fe4000f8e02ff */
[----:B------:R-:W-:Y:S01]  /*e010*/  IMAD R11, R11, UR77, RZ ;  /* 0x0000004d0b0b7c24 */ /* 0x000fe2000f8e02ff */
[--C-:B-1----:R-:W-:Y:S01]  /*e020*/  SHF.R.U32.HI R9, RZ, 0x5, R6.reuse ;  /* 0x00000005ff097819 */ /* 0x102fe20000011606 */
[----:B------:R-:W0:Y:S01]  /*e030*/  LDCU UR71, c[0x0][0x3ac] ;  /* 0x00007580ff4777ac */ /* 0x000e220008000800 */
[----:B--2---:R-:W-:Y:S02]  /*e040*/  SHF.R.U32.HI R3, RZ, 0x5, R6 ;  /* 0x00000005ff037819 */ /* 0x004fe40000011606 */
[----:B------:R-:W-:Y:S02]  /*e050*/  SGXT.U32 R9, R9, 0x3 ;  /* 0x000000030909781a */ /* 0x000fe40000000000 */
[----:B------:R-:W-:-:S02]  /*e060*/  LEA.HI.X.SX32 R11, R11, R22, 0x1, P6 ;  /* 0x000000160b0b7211 */ /* 0x000fc400030f0eff */
[----:B------:R-:W-:Y:S02]  /*e070*/  LOP3.LUT R9, R9, 0x30, RZ, 0xfc, !PT ;  /* 0x0000003009097812 */ /* 0x000fe400078efcff */
[-C--:B------:R-:W-:Y:S01]  /*e080*/  IADD3 R2, P6, PT, R7, R29.reuse, RZ ;  /* 0x0000001d07027210 */ /* 0x080fe20007fde0ff */
[----:B------:R1:W2:Y:S02]  /*e090*/  @!P4 LDG.E.U8 R17, desc[UR6][R10.64] ;  /* 0x000000060a11c981 */ /* 0x0002a4000c1e1100 */
[----:B------:R-:W-:Y:S01]  /*e0a0*/  IMAD R9, R9, UR70, RZ ;  /* 0x0000004609097c24 */ /* 0x000fe2000f8e02ff */
[----:B------:R-:W5:Y:S04]  /*e0b0*/  LDCU UR70, c[0x0][0x3a8] ;  /* 0x00007500ff4677ac */ /* 0x000f680008000800 */
[----:B------:R-:W-:-:S04]  /*e0c0*/  IADD3 R6, P5, PT, R9, R29, RZ ;  /* 0x0000001d09067210 */ /* 0x000fc80007fbe0ff */
[----:B------:R-:W-:-:S05]  /*e0d0*/  LEA.HI.X.SX32 R7, R9, R22, 0x1, P5 ;  /* 0x0000001609077211 */ /* 0x000fca00028f0eff */
[----:B------:R0:W2:Y:S01]  /*e0e0*/  @!P2 LDG.E.U8 R5, desc[UR6][R6.64] ;  /* 0x000000060605a981 */ /* 0x0000a2000c1e1100 */
[----:B-1----:R-:W1:Y:S01]  /*e0f0*/  S2R R11, SR_TID.X ;  /* 0x00000000000b7919 */ /* 0x002e620000002100 */
[----:B------:R-:W-:Y:S01]  /*e100*/  SGXT.U32 R3, R3, 0x3 ;  /* 0x000000030303781a */ /* 0x000fe20000000000 */
[C---:B---3--:R-:W-:Y:S01]  /*e110*/  IMAD R9, R8.reuse, UR69, RZ ;  /* 0x0000004508097c24 */ /* 0x048fe2000f8e02ff */
[C---:B------:R-:W-:Y:S02]  /*e120*/  ISETP.GE.AND P4, PT, R8.reuse, UR17, PT ;  /* 0x0000001108007c0c */ /* 0x040fe4000bf86270 */
[----:B0-----:R-:W-:Y:S02]  /*e130*/  LOP3.LUT R7, R8, 0x38, RZ, 0xfc, !PT ;  /* 0x0000003808077812 */ /* 0x001fe400078efcff */
[----:B------:R-:W0:Y:S01]  /*e140*/  S2R R8, SR_TID.X ;  /* 0x0000000000087919 */ /* 0x000e220000002100 */
[----:B------:R-:W-:Y:S02]  /*e150*/  LOP3.LUT R3, R3, 0x20, RZ, 0xfc, !PT ;  /* 0x0000002003037812 */ /* 0x000fe400078efcff */
[----:B------:R-:W-:-:S03]  /*e160*/  ISETP.GE.AND P5, PT, R7, UR17, PT ;  /* 0x0000001107007c0c */ /* 0x000fc6000bfa6270 */
[----:B-----5:R-:W-:Y:S01]  /*e170*/  IMAD R3, R3, UR70, RZ ;  /* 0x0000004603037c24 */ /* 0x020fe2000f8e02ff */
[----:B------:R-:W3:Y:S01]  /*e180*/  LDCU UR70, c[0x0][0x3a8] ;  /* 0x00007500ff4677ac */ /* 0x000ee20008000800 */
[----:B-1----:R-:W-:Y:S01]  /*e190*/  SHF.R.U32.HI R10, RZ, 0x5, R11 ;  /* 0x00000005ff0a7819 */ /* 0x002fe2000001160b */
[----:B------:R-:W-:Y:S01]  /*e1a0*/  IMAD R11, R7, UR69, RZ ;  /* 0x00000045070b7c24 */ /* 0x000fe2000f8e02ff */
[----:B------:R-:W-:Y:S01]  /*e1b0*/  PRMT R0, RZ, 0x7610, R0 ;  /* 0x00007610ff007816 */ /* 0x000fe20000000000 */
[----:B------:R-:W1:Y:S01]  /*e1c0*/  S2R R7, SR_TID.X ;  /* 0x0000000000077919 */ /* 0x000e620000002100 */
[----:B------:R-:W-:Y:S01]  /*e1d0*/  SGXT.U32 R10, R10, 0x3 ;  /* 0x000000030a0a781a */ /* 0x000fe20000000000 */
[----:B------:R-:W5:Y:S03]  /*e1e0*/  LDCU UR69, c[0x0][0x3a8] ;  /* 0x00007500ff4577ac */ /* 0x000f660008000800 */
[----:B------:R-:W-:-:S02]  /*e1f0*/  LOP3.LUT R10, R10, 0x18, RZ, 0xfc, !PT ;  /* 0x000000180a0a7812 */ /* 0x000fc400078efcff */
[----:B------:R-:W-:-:S03]  /*e200*/  LEA.HI.X.SX32 R3, R3, R22, 0x1, P6 ;  /* 0x0000001603037211 */ /* 0x000fc600030f0eff */
[----:B---3--:R-:W-:Y:S01]  /*e210*/  IMAD R10, R10, UR70, RZ ;  /* 0x000000460a0a7c24 */ /* 0x008fe2000f8e02ff */
[----:B------:R-:W3:Y:S01]  /*e220*/  LDCU UR70, c[0x0][0x3a8] ;  /* 0x00007500ff4677ac */ /* 0x000ee20008000800 */
[----:B------:R5:W4:Y:S01]  /*e230*/  @!P3 LDG.E.U8 R0, desc[UR6][R2.64] ;  /* 0x000000060200b981 */ /* 0x000b22000c1e1100 */
[----:B0-----:R-:W-:-:S04]  /*e240*/  SHF.R.U32.HI R8, RZ, 0x5, R8 ;  /* 0x00000005ff087819 */ /* 0x001fc80000011608 */
[----:B------:R-:W-:Y:S02]  /*e250*/  SGXT.U32 R8, R8, 0x3 ;  /* 0x000000030808781a */ /* 0x000fe40000000000 */
[----:B-----5:R-:W-:-:S04]  /*e260*/  IADD3 R2, P3, PT, R9, R29, RZ ;  /* 0x0000001d09027210 */ /* 0x020fc80007f7e0ff */
[----:B------:R-:W-:Y:S02]  /*e270*/  LEA.HI.X.SX32 R3, R9, R22, 0x1, P3 ;  /* 0x0000001609037211 */ /* 0x000fe400018f0eff */
[----:B------:R-:W-:Y:S02]  /*e280*/  LOP3.LUT R8, R8, 0x28, RZ, 0xfc, !PT ;  /* 0x0000002808087812 */ /* 0x000fe400078efcff */
[----:B-1----:R-:W-:-:S04]  /*e290*/  SHF.R.U32.HI R9, RZ, 0x5, R7 ;  /* 0x00000005ff097819 */ /* 0x002fc80000011607 */
[----:B------:R-:W-:Y:S01]  /*e2a0*/  SGXT.U32 R9, R9, 0x3 ;  /* 0x000000030909781a */ /* 0x000fe20000000000 */
[----:B---3--:R-:W-:Y:S01]  /*e2b0*/  IMAD R8, R8, UR70, RZ ;  /* 0x0000004608087c24 */ /* 0x008fe2000f8e02ff */
[CC--:B------:R-:W-:Y:S02]  /*e2c0*/  IADD3 R6, P2, PT, R10.reuse, R29.reuse, RZ ;  /* 0x0000001d0a067210 */ /* 0x0c0fe40007f5e0ff */
[----:B------:R-:W-:Y:S02]  /*e2d0*/  LOP3.LUT R9, R9, 0x28, RZ, 0xfc, !PT ;  /* 0x0000002809097812 */ /* 0x000fe400078efcff */
[----:B------:R-:W-:Y:S02]  /*e2e0*/  PRMT R18, RZ, 0x7610, R18 ;  /* 0x00007610ff127816 */ /* 0x000fe40000000012 */
[----:B------:R-:W-:Y:S01]  /*e2f0*/  LEA.HI.X.SX32 R7, R10, R22, 0x1, P2 ;  /* 0x000000160a077211 */ /* 0x000fe200010f0eff */
[----:B------:R-:W-:Y:S01]  /*e300*/  IMAD R9, R9, UR69, RZ ;  /* 0x0000004509097c24 */ /* 0x000fe2000f8e02ff */
[-C--:B------:R-:W-:Y:S01]  /*e310*/  IADD3 R8, P3, PT, R8, R29.reuse, RZ ;  /* 0x0000001d08087210 */ /* 0x080fe20007f7e0ff */
[----:B------:R-:W0:Y:S01]  /*e320*/  S2UR UR70, SR_CgaCtaId ;  /* 0x00000000004679c3 */ /* 0x000e220000008800 */
[----:B------:R-:W-:Y:S01]  /*e330*/  IADD3 R10, P2, PT, R11, R29, RZ ;  /* 0x0000001d0b0a7210 */ /* 0x000fe20007f5e0ff */
[----:B------:R1:W3:Y:S01]  /*e340*/  @!P4 LDG.E.U8 R18, desc[UR6][R2.64] ;  /* 0x000000060212c981 */ /* 0x0002e2000c1e1100 */
[----:B------:R-:W-:-:S02]  /*e350*/  PRMT R16, RZ, 0x7610, R16 ;  /* 0x00007610ff107816 */ /* 0x000fc40000000010 */
[-C--:B------:R-:W-:Y:S01]  /*e360*/  LEA.HI.X.SX32 R9, R9, R22.reuse, 0x1, P3 ;  /* 0x0000001609097211 */ /* 0x080fe200018f0eff */
[----:B------:R-:W-:Y:S01]  /*e370*/  UMOV UR69, 0x400 ;  /* 0x0000040000457882 */ /* 0x000fe20000000000 */
[----:B------:R-:W-:Y:S01]  /*e380*/  LEA.HI.X.SX32 R11, R11, R22, 0x1, P2 ;  /* 0x000000160b0b7211 */ /* 0x000fe200010f0eff */
[----:B------:R-:W5:Y:S01]  /*e390*/  LDL.LU R29, [R1+0xc00] ;  /* 0x000c0000011d7983 */ /* 0x000f620000300800 */
[----:B-1----:R-:W-:-:S03]  /*e3a0*/  PRMT R2, RZ, 0x7610, R2 ;  /* 0x00007610ff027816 */ /* 0x002fc60000000002 */
[----:B------:R1:W5:Y:S01]  /*e3b0*/  @!P1 LDG.E.U8 R16, desc[UR6][R6.64] ;  /* 0x0000000606109981 */ /* 0x000362000c1e1100 */
[----:B------:R-:W-:-:S03]  /*e3c0*/  PRMT R3, RZ, 0x7610, R3 ;  /* 0x00007610ff037816 */ /* 0x000fc60000000003 */
[----:B------:R-:W5:Y:S04]  /*e3d0*/  LDL.LU R22, [R1+0xbfc] ;  /* 0x000bfc0001167983 */ /* 0x000f680000300800 */
[----:B------:R0:W5:Y:S04]  /*e3e0*/  @!P0 LDG.E.U8 R2, desc[UR6][R8.64] ;  /* 0x0000000608028981 */ /* 0x000168000c1e1100 */
[----:B------:R-:W5:Y:S01]  /*e3f0*/  @!P5 LDG.E.U8 R3, desc[UR6][R10.64] ;  /* 0x000000060a03d981 */ /* 0x000f62000c1e1100 */
[----:B-1----:R-:W-:-:S04]  /*e400*/  SHF.R.S32.HI R6, RZ, 0x7, R12 ;  /* 0x00000007ff067819 */ /* 0x002fc8000001140c */
[----:B------:R-:W-:Y:S01]  /*e410*/  SGXT R7, R6, 0x1 ;  /* 0x000000010607781a */ /* 0x000fe20000000200 */
[----:B0-----:R-:W-:Y:S01]  /*e420*/  ULEA UR69, UR70, UR69, 0x18 ;  /* 0x0000004546457291 */ /* 0x001fe2000f8ec0ff */
[----:B------:R-:W5:Y:S02]  /*e430*/  LDL R9, [R1+0x65c] ;  /* 0x00065c0001097983 */ /* 0x000f640000100800 */
[----:B------:R-:W-:-:S04]  /*e440*/  LOP3.LUT R6, R7, 0x88, RZ, 0xc0, !PT ;  /* 0x0000008807067812 */ /* 0x000fc800078ec0ff */
[----:B------:R-:W-:Y:S01]  /*e450*/  LOP3.LUT R6, R6, 0x7f, R12, 0x78, !PT ;  /* 0x0000007f06067812 */ /* 0x000fe200078e780c */
[----:B------:R-:W-:Y:S06]  /*e460*/  BAR.SYNC.DEFER_BLOCKING 0x0 ;  /* 0x0000000000007b1d */ /* 0x000fec0000010000 */
[----:B--2---:R0:W-:Y:S04]  /*e470*/  STS.U8 [R6+UR69+0x600], R5 ;  /* 0x0006000506007988 */ /* 0x0041e80008000045 */
[----:B0-----:R-:W2:Y:S01]  /*e480*/  LDL R5, [R1+0x650] ;  /* 0x0006500001057983 */ /* 0x001ea20000100800 */
[----:B------:R-:W0:Y:S01]  /*e490*/  S2R R8, SR_TID.X ;  /* 0x0000000000087919 */ /* 0x000e220000002100 */
[----:B------:R-:W-:-:S02]  /*e4a0*/  LOP3.LUT R7, R6, 0x10, RZ, 0x3c, !PT ;  /* 0x0000001006077812 */ /* 0x000fc400078e3cff */
[----:B------:R1:W-:Y:S04]  /*e4b0*/  STS.U8 [R6+UR69+0x200], R17 ;  /* 0x0002001106007988 */ /* 0x0003e80008000045 */
[----:B----4-:R4:W-:Y:S01]  /*e4c0*/  STS.U8 [R6+UR69+0x400], R0 ;  /* 0x0004000006007988 */ /* 0x0109e20008000045 */
[----:B0-----:R-:W-:-:S05]  /*e4d0*/  LOP3.LUT R8, R8, 0x3f, RZ, 0xc0, !PT ;  /* 0x0000003f08087812 */ /* 0x001fca00078ec0ff */
[C---:B-1----:R-:W-:Y:S01]  /*e4e0*/  IMAD R17, R8.reuse, UR71, RZ ;  /* 0x0000004708117c24 */ /* 0x042fe2000f8e02ff */
[----:B------:R-:W-:-:S04]  /*e4f0*/  ISETP.GE.AND P0, PT, R8, UR17, PT ;  /* 0x0000001108007c0c */ /* 0x000fc8000bf06270 */
[----:B----4-:R-:W-:Y:S01]  /*e500*/  SHF.R.S32.HI R0, RZ, 0x1f, R17 ;  /* 0x0000001fff007819 */ /* 0x010fe20000011411 */
[----:B---3--:R0:W-:Y:S04]  /*e510*/  STS.U8 [R6+UR69], R18 ;  /* 0x0000001206007988 */ /* 0x0081e80008000045 */
[----:B------:R1:W-:Y:S01]  /*e520*/  STS.U8 [R7+UR69+0x100], R4 ;  /* 0x0001000407007988 */ /* 0x0003e20008000045 */
[----:B------:R-:W-:-:S03]  /*e530*/  PRMT R14, RZ, 0x7610, R14 ;  /* 0x00007610ff0e7816 */ /* 0x000fc6000000000e */
[----:B0-----:R-:W3:Y:S04]  /*e540*/  LDL R6, [R1+0x334] ;  /* 0x0003340001067983 */ /* 0x001ee80000100800 */
[----:B-----5:R-:W-:Y:S01]  /*e550*/  STS.U8 [R7+UR69+0x300], R16 ;  /* 0x0003001007007988 */ /* 0x020fe20008000045 */
[----:B------:R-:W-:-:S03]  /*e560*/  PRMT R22, RZ, 0x7610, R22 ;  /* 0x00007610ff167816 */ /* 0x000fc60000000016 */
[----:B-1----:R-:W4:Y:S04]  /*e570*/  LDL R4, [R1+0x330] ;  /* 0x0003300001047983 */ /* 0x002f280000100800 */
[----:B------:R0:W-:Y:S04]  /*e580*/  STS.U8 [R7+UR69+0x500], R2 ;  /* 0x0005000207007988 */ /* 0x0001e80008000045 */
[----:B------:R1:W-:Y:S01]  /*e590*/  STS.U8 [R7+UR69+0x700], R3 ;  /* 0x0007000307007988 */ /* 0x0003e20008000045 */
[----:B------:R-:W-:-:S03]  /*e5a0*/  IADD3 R8, P2, PT, R17, R9, RZ ;  /* 0x0000000911087210 */ /* 0x000fc60007f5e0ff */
[----:B0-----:R-:W5:Y:S04]  /*e5b0*/  LDL R2, [R1+0x328] ;  /* 0x0003280001027983 */ /* 0x001f680000100800 */
[----:B-1----:R-:W3:Y:S04]  /*e5c0*/  LDL R3, [R1+0x638] ;  /* 0x0006380001037983 */ /* 0x002ee80000100800 */
[----:B------:R-:W4:Y:S01]  /*e5d0*/  LDL R7, [R1+0x45c] ;  /* 0x00045c0001077983 */ /* 0x000f220000100800 */
[----:B--2---:R-:W-:Y:S01]  /*e5e0*/  IMAD.X R9, R0, 0x1, R5, P2 ;  /* 0x0000000100097824 */ /* 0x004fe200010e0605 */
[----:B------:R-:W-:Y:S06]  /*e5f0*/  BAR.SYNC.DEFER_BLOCKING 0x0 ;  /* 0x0000000000007b1d */ /* 0x000fec0000010000 */
[----:B------:R-:W2:Y:S04]  /*e600*/  LDL R5, [R1+0x458] ;  /* 0x0004580001057983 */ /* 0x000ea80000100800 */
[----:B------:R-:W2:Y:S01]  /*e610*/  @!P0 LDG.E.U8 R22, desc[UR6][R8.64] ;  /* 0x0000000608168981 */ /* 0x000ea2000c1e1100 */
[C---:B-----5:R-:W-:Y:S01]  /*e620*/  IADD3 RZ, P1, PT, R17.reuse, R2, RZ ;  /* 0x0000000211ff7210 */ /* 0x060fe20007f3e0ff */
[----:B------:R-:W-:-:S04]  /*e630*/  IMAD.IADD R2, R17, 0x1, R2 ;  /* 0x0000000111027824 */ /* 0x000fc800078e0202 */
[----:B---3--:R-:W-:-:S05]  /*e640*/  IMAD.X R3, R0, 0x1, R3, P1 ;  /* 0x0000000100037824 */ /* 0x008fca00008e0603 */
[----:B------:R-:W3:Y:S04]  /*e650*/  @!P0 LDG.E.U8 R14, desc[UR6][R2.64] ;  /* 0x00000006020e8981 */ /* 0x000ee8000c1e1100 */
[----:B--2---:R0:W-:Y:S04]  /*e660*/  STL [R1+0x2d0], R22 ;  /* 0x0002d01601007387 */ /* 0x0041e80000100800 */
[----:B0-----:R-:W2:Y:S04]  /*e670*/  LDL.LU R22, [R1+0xbf8] ;  /* 0x000bf80001167983 */ /* 0x001ea80000300800 */
[----:B------:R-:W5:Y:S01]  /*e680*/  LDL R3, [R1+0x32c] ;  /* 0x00032c0001037983 */ /* 0x000f620000100800 */
[----:B----4-:R-:W-:-:S03]  /*e690*/  IADD3 RZ, P2, PT, R17, R4, RZ ;  /* 0x0000000411ff7210 */ /* 0x010fc60007f5e0ff */
[----:B---3--:R-:W-:Y:S01]  /*e6a0*/  STL [R1+0xa08], R14 ;  /* 0x000a080e01007387 */ /* 0x008fe20000100800 */
[C---:B-----5:R-:W-:Y:S01]  /*e6b0*/  IADD3 RZ, P1, PT, R17.reuse, R3, RZ ;  /* 0x0000000311ff7210 */ /* 0x060fe20007f3e0ff */
[----:B------:R-:W-:-:S04]  /*e6c0*/  IMAD.IADD R2, R17, 0x1, R3 ;  /* 0x0000000111027824 */ /* 0x000fc800078e0203 */
[C---:B------:R-:W-:Y:S02]  /*e6d0*/  IMAD.X R3, R0.reuse, 0x1, R5, P1 ;  /* 0x0000000100037824 */ /* 0x040fe400008e0605 */
[----:B------:R-:W-:Y:S02]  /*e6e0*/  IMAD.X R5, R0, 0x1, R7, P2 ;  /* 0x0000000100057824 */ /* 0x000fe400010e0607 */
[----:B------:R-:W3:Y:S01]  /*e6f0*/  LDL R7, [R1+0x460] ;  /* 0x0004600001077983 */ /* 0x000ee20000100800 */
[----:B--2---:R-:W-:Y:S02]  /*e700*/  PRMT R22, RZ, 0x7610, R22 ;  /* 0x00007610ff167816 */ /* 0x004fe40000000016 */
[C---:B------:R-:W-:Y:S01]  /*e710*/  IADD3 RZ, P3, PT, R17.reuse, R6, RZ ;  /* 0x0000000611ff7210 */ /* 0x040fe20007f7e0ff */
[C---:B------:R-:W-:Y:S01]  /*e720*/  IMAD.IADD R4, R17.reuse, 0x1, R4 ;  /* 0x0000000111047824 */ /* 0x040fe200078e0204 */
[----:B------:R-:W-:Y:S02]  /*e730*/  PRMT R15, RZ, 0x7610, R15 ;  /* 0x00007610ff0f7816 */ /* 0x000fe4000000000f */
[----:B------:R-:W2:Y:S01]  /*e740*/  @!P0 LDG.E.U8 R22, desc[UR6][R2.64] ;  /* 0x0000000602168981 */ /* 0x000ea2000c1e1100 */
[----:B------:R-:W-:Y:S01]  /*e750*/  PRMT R29, RZ, 0x7610, R29 ;  /* 0x00007610ff1d7816 */ /* 0x000fe2000000001d */
[----:B------:R-:W-:-:S02]  /*e760*/  IMAD.IADD R6, R17, 0x1, R6 ;  /* 0x0000000111067824 */ /* 0x000fc400078e0206 */
[----:B------:R-:W4:Y:S01]  /*e770*/  @!P0 LDG.E.U8 R15, desc[UR6][R4.64] ;  /* 0x00000006040f8981 */ /* 0x000f22000c1e1100 */
[----:B---3--:R-:W-:-:S05]  /*e780*/  IMAD.X R7, R0, 0x1, R7, P3 ;  /* 0x0000000100077824 */ /* 0x008fca00018e0607 */
[----:B------:R-:W3:Y:S04]  /*e790*/  @!P0 LDG.E.U8 R29, desc[UR6][R6.64] ;  /* 0x00000006061d8981 */ /* 0x000ee8000c1e1100 */
[----:B--2---:R0:W-:Y:S04]  /*e7a0*/  STL [R1+0x2cc], R22 ;  /* 0x0002cc1601007387 */ /* 0x0041e80000100800 */
[----:B0-----:R-:W2:Y:S04]  /*e7b0*/  LDL.LU R22, [R1+0xbf4] ;  /* 0x000bf40001167983 */ /* 0x001ea80000300800 */
[----:B------:R-:W5:Y:S04]  /*e7c0*/  LDL R3, [R1+0x338] ;  /* 0x0003380001037983 */ /* 0x000f680000100800 */
[----:B------:R-:W2:Y:S04]  /*e7d0*/  LDL R5, [R1+0x33c] ;  /* 0x00033c0001057983 */ /* 0x000ea80000100800 */
[----:B------:R-:W2:Y:S04]  /*e7e0*/  LDL R4, [R1+0x464] ;  /* 0x0004640001047983 */ /* 0x000ea80000100800 */
[----:B----4-:R-:W-:Y:S04]  /*e7f0*/  STL [R1+0xa0c], R15 ;  /* 0x000a0c0f01007387 */ /* 0x010fe80000100800 */
[----:B---3--:R0:W-:Y:S04]  /*e800*/  STL [R1+0x2c8], R29 ;  /* 0x0002c81d01007387 */ /* 0x0081e80000100800 */
[----:B0-----:R-:W3:Y:S04]  /*e810*/  LDL.LU R29, [R1+0xbf0] ;  /* 0x000bf000011d7983 */ /* 0x001ee80000300800 */
[----:B------:R-:W4:Y:S04]  /*e820*/  LDL R6, [R1+0x468] ;  /* 0x0004680001067983 */ /* 0x000f280000100800 */
[----:B------:R-:W3:Y:S01]  /*e830*/  LDL R7, [R1+0x340] ;  /* 0x0003400001077983 */ /* 0x000ee20000100800 */
[C---:B-----5:R-:W-:Y:S01]  /*e840*/  IADD3 RZ, P1, PT, R17.reuse, R3, RZ ;  /* 0x0000000311ff7210 */ /* 0x060fe20007f3e0ff */
[C---:B------:R-:W-:Y:S01]  /*e850*/  IMAD.IADD R2, R17.reuse, 0x1, R3 ;  /* 0x0000000111027824 */ /* 0x040fe200078e0203 */
[----:B--2---:R-:W-:-:S03]  /*e860*/  IADD3 RZ, P2, PT, R17, R5, RZ ;  /* 0x0000000511ff7210 */ /* 0x004fc60007f5e0ff */
[C---:B------:R-:W-:Y:S02]  /*e870*/  IMAD.X R3, R0.reuse, 0x1, R4, P1 ;  /* 0x0000000100037824 */ /* 0x040fe400008e0604 */
[C---:B------:R-:W-:Y:S02]  /*e880*/  IMAD.IADD R4, R17.reuse, 0x1, R5 ;  /* 0x0000000111047824 */ /* 0x040fe400078e0205 */
[----:B----4-:R-:W-:Y:S01]  /*e890*/  IMAD.X R5, R0, 0x1, R6, P2 ;  /* 0x0000000100057824 */ /* 0x010fe200010e0606 */
[C---:B---3--:R-:W-:Y:S01]  /*e8a0*/  IADD3 RZ, P3, PT, R17.reuse, R7, RZ ;  /* 0x0000000711ff7210 */ /* 0x048fe20007f7e0ff */
[----:B------:R-:W-:Y:S02]  /*e8b0*/  IMAD.IADD R6, R17, 0x1, R7 ;  /* 0x0000000111067824 */ /* 0x000fe400078e0207 */
[----:B------:R-:W2:Y:S01]  /*e8c0*/  LDL R7, [R1+0x46c] ;  /* 0x00046c0001077983 */ /* 0x000ea20000100800 */
[----:B------:R-:W-:Y:S02]  /*e8d0*/  PRMT R22, RZ, 0x7610, R22 ;  /* 0x00007610ff167816 */ /* 0x000fe40000000016 */
[----:B------:R-:W-:-:S02]  /*e8e0*/  PRMT R28, RZ, 0x7610, R28 ;  /* 0x00007610ff1c7816 */ /* 0x000fc4000000001c */
[----:B------:R-:W-:Y:S02]  /*e8f0*/  PRMT R27, RZ, 0x7610, R27 ;  /* 0x00007610ff1b7816 */ /* 0x000fe4000000001b */
[----:B------:R-:W3:Y:S04]  /*e900*/  @!P0 LDG.E.U8 R22, desc[UR6][R2.64] ;  /* 0x0000000602168981 */ /* 0x000ee8000c1e1100 */
[----:B------:R-:W4:Y:S01]  /*e910*/  @!P0 LDG.E.U8 R28, desc[UR6][R4.64] ;  /* 0x00000006041c8981 */ /* 0x000f22000c1e1100 */
[----:B--2---:R-:W-:-:S05]  /*e920*/  IMAD.X R7, R0, 0x1, R7, P3 ;  /* 0x0000000100077824 */ /* 0x004fca00018e0607 */
[----:B------:R-:W2:Y:S04]  /*e930*/  @!P0 LDG.E.U8 R27, desc[UR6][R6.64] ;  /* 0x00000006061b8981 */ /* 0x000ea8000c1e1100 */
[----:B---3--:R0:W-:Y:S04]  /*e940*/  STL [R1+0x2c0], R22 ;  /* 0x0002c01601007387 */ /* 0x0081e80000100800 */
[----:B0-----:R-:W3:Y:S04]  /*e950*/  LDL.LU R22, [R1+0xbec] ;  /* 0x000bec0001167983 */ /* 0x001ee80000300800 */
[----:B------:R-:W5:Y:S04]  /*e960*/  LDL R3, [R1+0x344] ;  /* 0x0003440001037983 */ /* 0x000f680000100800 */
[----:B----4-:R0:W-:Y:S04]  /*e970*/  STL [R1+0x2bc], R28 ;  /* 0x0002bc1c01007387 */ /* 0x0101e80000100800 */
[----:B0-----:R-:W4:Y:S04]  /*e980*/  LDL.LU R28, [R1+0xbe8] ;  /* 0x000be800011c7983 */ /* 0x001f280000300800 */
[----:B------:R-:W3:Y:S04]  /*e990*/  LDL R5, [R1+0x348] ;  /* 0x0003480001057983 */ /* 0x000ee80000100800 */
[----:B------:R-:W4:Y:S04]  /*e9a0*/  LDL R4, [R1+0x470] ;  /* 0x0004700001047983 */ /* 0x000f280000100800 */
[----:B--2---:R0:W-:Y:S04]  /*e9b0*/  STL [R1+0x2c4], R27 ;  /* 0x0002c41b01007387 */ /* 0x0041e80000100800 */
[----:B0-----:R-:W2:Y:S04]  /*e9c0*/  LDL.LU R27, [R1+0xbe4] ;  /* 0x000be400011b7983 */ /* 0x001ea80000300800 */
[----:B------:R-:W2:Y:S04]  /*e9d0*/  LDL R6, [R1+0x474] ;  /* 0x0004740001067983 */ /* 0x000ea80000100800 */
[----:B------:R-:W2:Y:S01]  /*e9e0*/  LDL R7, [R1+0x34c] ;  /* 0x00034c0001077983 */ /* 0x000ea20000100800 */
[C---:B-----5:R-:W-:Y:S01]  /*e9f0*/  IADD3 RZ, P1, PT, R17.reuse, R3, RZ ;  /* 0x0000000311ff7210 */ /* 0x060fe20007f3e0ff */
[C---:B------:R-:W-:Y:S01]  /*ea00*/  IMAD.IADD R2, R17.reuse, 0x1, R3 ;  /* 0x0000000111027824 */ /* 0x040fe200078e0203 */
[----:B---3--:R-:W-:-:S03]  /*ea10*/  IADD3 RZ, P2, PT, R17, R5, RZ ;  /* 0x0000000511ff7210 */ /* 0x008fc60007f5e0ff */
[C---:B----4-:R-:W-:Y:S02]  /*ea20*/  IMAD.X R3, R0.reuse, 0x1, R4, P1 ;  /* 0x0000000100037824 */ /* 0x050fe400008e0604 */
[C---:B------:R-:W-:Y:S02]  /*ea30*/  IMAD.IADD R4, R17.reuse, 0x1, R5 ;  /* 0x0000000111047824 */ /* 0x040fe400078e0205 */
[----:B--2---:R-:W-:Y:S01]  /*ea40*/  IMAD.X R5, R0, 0x1, R6, P2 ;  /* 0x0000000100057824 */ /* 0x004fe200010e0606 */
[C---:B------:R-:W-:Y:S01]  /*ea50*/  IADD3 RZ, P3, PT, R17.reuse, R7, RZ ;  /* 0x0000000711ff7210 */ /* 0x040fe20007f7e0ff */
        /* <DEDUP_REMOVED lines=14> */
[----:B------:R-:W4:Y:S04]  /*eb40*/  LDL R5, [R1+0x354] ;  /* 0x0003540001057983 */ /* 0x000f280000100800 */
[----:B------:R-:W4:Y:S04]  /*eb50*/  LDL R4, [R1+0x47c] ;  /* 0x00047c0001047983 */ /* 0x000f280000100800 */
[----:B--2---:R0:W-:Y:S04]  /*eb60*/  STL [R1+0x2b4], R22 ;  /* 0x0002b41601007387 */ /* 0x0041e80000100800 */
[----:B0-----:R-:W2:Y:S04]  /*eb70*/  LDL.LU R22, [R1+0xbd8] ;  /* 0x000bd80001167983 */ /* 0x001ea80000300800 */
[----:B------:R-:W2:Y:S04]  /*eb80*/  LDL R6, [R1+0x480] ;  /* 0x0004800001067983 */ /* 0x000ea80000100800 */
[----:B------:R-:W2:Y:S01]  /*eb90*/  LDL R7, [R1+0x358] ;  /* 0x0003580001077983 */ /* 0x000ea20000100800 */
[C---:B-----5:R-:W-:Y:S01]  /*eba0*/  IADD3 RZ, P1, PT, R17.reuse, R3, RZ ;  /* 0x0000000311ff7210 */ /* 0x060fe20007f3e0ff */
[----:B------:R-:W-:Y:S01]  /*ebb0*/  IMAD.IADD R2, R17, 0x1, R3 ;  /* 0x0000000111027824 */ /* 0x000fe200078e0203 */
[----:B------:R-:W-:-:S02]  /*ebc0*/  PRMT R14, RZ, 0x7610, R14 ;  /* 0x00007610ff0e7816 */ /* 0x000fc4000000000e */
[----:B---3--:R-:W-:Y:S02]  /*ebd0*/  PRMT R29, RZ, 0x7610, R29 ;  /* 0x00007610ff1d7816 */ /* 0x008fe4000000001d */
[C---:B----4-:R-:W-:Y:S01]  /*ebe0*/  IADD3 RZ, P2, PT, R17.reuse, R5, RZ ;  /* 0x0000000511ff7210 */ /* 0x050fe20007f5e0ff */
[----:B------:R-:W-:Y:S02]  /*ebf0*/  IMAD.X R3, R0, 0x1, R4, P1 ;  /* 0x0000000100037824 */ /* 0x000fe400008e0604 */
[----:B------:R-:W-:-:S03]  /*ec00*/  IMAD.IADD R4, R17, 0x1, R5 ;  /* 0x0000000111047824 */ /* 0x000fc600078e0205 */
[----:B------:R-:W3:Y:S01]  /*ec10*/  @!P0 LDG.E.U8 R14, desc[UR6][R2.64] ;  /* 0x00000006020e8981 */ /* 0x000ee2000c1e1100 */
[----:B------:R-:W-:-:S03]  /*ec20*/  PRMT R15, RZ, 0x7610, R15 ;  /* 0x00007610ff0f7816 */ /* 0x000fc6000000000f */
[----:B------:R-:W4:Y:S01]  /*ec30*/  LDL R3, [R1+0x35c] ;  /* 0x00035c0001037983 */ /* 0x000f220000100800 */
[----:B--2---:R-:W-:Y:S01]  /*ec40*/  IMAD.X R5, R0, 0x1, R6, P2 ;  /* 0x0000000100057824 */ /* 0x004fe200010e0606 */
[C---:B------:R-:W-:Y:S01]  /*ec50*/  IADD3 RZ, P3, PT, R17.reuse, R7, RZ ;  /* 0x0000000711ff7210 */ /* 0x040fe20007f7e0ff */
[----:B------:R-:W-:-:S03]  /*ec60*/  IMAD.IADD R6, R17, 0x1, R7 ;  /* 0x0000000111067824 */ /* 0x000fc600078e0207 */
[----:B------:R-:W2:Y:S04]  /*ec70*/  @!P0 LDG.E.U8 R29, desc[UR6][R4.64] ;  /* 0x00000006041d8981 */ /* 0x000ea8000c1e1100 */
[----:B------:R-:W5:Y:S04]  /*ec80*/  LDL R7, [R1+0x484] ;  /* 0x0004840001077983 */ /* 0x000f680000100800 */
[----:B---3--:R-:W-:Y:S04]  /*ec90*/  STL [R1+0xa10], R14 ;  /* 0x000a100e01007387 */ /* 0x008fe80000100800 */
[----:B--2---:R0:W-:Y:S01]  /*eca0*/  STL [R1+0x2ac], R29 ;  /* 0x0002ac1d01007387 */ /* 0x0041e20000100800 */
[----:B-----5:R-:W-:-:S05]  /*ecb0*/  IMAD.X R7, R0, 0x1, R7, P3 ;  /* 0x0000000100077824 */ /* 0x020fca00018e0607 */
[----:B------:R-:W2:Y:S04]  /*ecc0*/  @!P0 LDG.E.U8 R15, desc[UR6][R6.64] ;  /* 0x00000006060f8981 */ /* 0x000ea8000c1e1100 */
[----:B0-----:R-:W3:Y:S04]  /*ecd0*/  LDL.LU R29, [R1+0xbd4] ;  /* 0x000bd400011d7983 */ /* 0x001ee80000300800 */
[----:B------:R-:W5:Y:S04]  /*ece0*/  LDL R5, [R1+0x360] ;  /* 0x0003600001057983 */ /* 0x000f680000100800 */
[----:B------:R-:W3:Y:S04]  /*ecf0*/  LDL R4, [R1+0x488] ;  /* 0x0004880001047983 */ /* 0x000ee80000100800 */
[----:B------:R-:W3:Y:S04]  /*ed00*/  LDL R6, [R1+0x48c] ;  /* 0x00048c0001067983 */ /* 0x000ee80000100800 */
[----:B------:R-:W3:Y:S01]  /*ed10*/  LDL R7, [R1+0x364] ;  /* 0x0003640001077983 */ /* 0x000ee20000100800 */
[C---:B----4-:R-:W-:Y:S01]  /*ed20*/  IADD3 RZ, P1, PT, R17.reuse, R3, RZ ;  /* 0x0000000311ff7210 */ /* 0x050fe20007f3e0ff */
[----:B------:R-:W-:-:S02]  /*ed30*/  IMAD.IADD R2, R17, 0x1, R3 ;  /* 0x0000000111027824 */ /* 0x000fc400078e0203 */
[----:B--2---:R-:W-:Y:S01]  /*ed40*/  STL [R1+0xa14], R15 ;  /* 0x000a140f01007387 */ /* 0x004fe20000100800 */
[C---:B-----5:R-:W-:Y:S01]  /*ed50*/  IADD3 RZ, P2, PT, R17.reuse, R5, RZ ;  /* 0x0000000511ff7210 */ /* 0x060fe20007f5e0ff */
[C---:B---3--:R-:W-:Y:S02]  /*ed60*/  IMAD.X R3, R0.reuse, 0x1, R4, P1 ;  /* 0x0000000100037824 */ /* 0x048fe400008e0604 */
[C---:B------:R-:W-:Y:S02]  /*ed70*/  IMAD.IADD R4, R17.reuse, 0x1, R5 ;  /* 0x0000000111047824 */ /* 0x040fe400078e0205 */
[----:B------:R-:W-:Y:S01]  /*ed80*/  IMAD.X R5, R0, 0x1, R6, P2 ;  /* 0x0000000100057824 */ /* 0x000fe200010e0606 */
[C---:B------:R-:W-:Y:S01]  /*ed90*/  IADD3 RZ, P3, PT, R17.reuse, R7, RZ ;  /* 0x0000000711ff7210 */ /* 0x040fe20007f7e0ff */
[----:B------:R-:W-:Y:S02]  /*eda0*/  IMAD.IADD R6, R17, 0x1, R7 ;  /* 0x0000000111067824 */ /* 0x000fe400078e0207 */
[----:B------:R-:W2:Y:S01]  /*edb0*/  LDL R7, [R1+0x490] ;  /* 0x0004900001077983 */ /* 0x000ea20000100800 */
[----:B------:R-:W-:-:S02]  /*edc0*/  PRMT R22, RZ, 0x7610, R22 ;  /* 0x00007610ff167816 */ /* 0x000fc40000000016 */
[----:B------:R-:W-:Y:S02]  /*edd0*/  PRMT R27, RZ, 0x7610, R27 ;  /* 0x00007610ff1b7816 */ /* 0x000fe4000000001b */
        /* <DEDUP_REMOVED lines=143> */
[----:B------:R-:W3:Y:S04]  /*f6d0*/  LDL R5, [R1+0x3ac] ;  /* 0x0003ac0001057983 */ /* 0x000ee80000100800 */
[----:B------:R-:W3:Y:S04]  /*f6e0*/  LDL R4, [R1+0x4d4] ;  /* 0x0004d40001047983 */ /* 0x000ee80000100800 */
[----:B----4-:R-:W-:Y:S04]  /*f6f0*/  STL [R1+0xa18], R14 ;  /* 0x000a180e01007387 */ /* 0x010fe80000100800 */
[----:B--2---:R0:W-:Y:S04]  /*f700*/  STL [R1+0x24c], R22 ;  /* 0x00024c1601007387 */ /* 0x0041e80000100800 */
[----:B0-----:R-:W2:Y:S04]  /*f710*/  LDL.LU R22, [R1+0xb90] ;  /* 0x000b900001167983 */ /* 0x001ea80000300800 */
[----:B------:R-:W4:Y:S04]  /*f720*/  LDL R6, [R1+0x4d8] ;  /* 0x0004d80001067983 */ /* 0x000f280000100800 */
[----:B------:R-:W2:Y:S01]  /*f730*/  LDL R7, [R1+0x3b0] ;  /* 0x0003b00001077983 */ /* 0x000ea20000100800 */
[C---:B-----5:R-:W-:Y:S01]  /*f740*/  IADD3 RZ, P1, PT, R17.reuse, R3, RZ ;  /* 0x0000000311ff7210 */ /* 0x060fe20007f3e0ff */
[C---:B------:R-:W-:Y:S01]  /*f750*/  IMAD.IADD R2, R17.reuse, 0x1, R3 ;  /* 0x0000000111027824 */ /* 0x040fe200078e0203 */
[----:B---3--:R-:W-:-:S03]  /*f760*/  IADD3 RZ, P2, PT, R17, R5, RZ ;  /* 0x0000000511ff7210 */ /* 0x008fc60007f5e0ff */
[C---:B------:R-:W-:Y:S02]  /*f770*/  IMAD.X R3, R0.reuse, 0x1, R4, P1 ;  /* 0x0000000100037824 */ /* 0x040fe400008e0604 */
[C---:B------:R-:W-:Y:S02]  /*f780*/  IMAD.IADD R4, R17.reuse, 0x1, R5 ;  /* 0x0000000111047824 */ /* 0x040fe400078e0205 */
[----:B----4-:R-:W-:Y:S01]  /*f790*/  IMAD.X R5, R0, 0x1, R6, P2 ;  /* 0x0000000100057824 */ /* 0x010fe200010e0606 */
[C---:B--2---:R-:W-:Y:S01]  /*f7a0*/  IADD3 RZ, P3, PT, R17.reuse, R7, RZ ;  /* 0x0000000711ff7210 */ /* 0x044fe20007f7e0ff */
[----:B------:R-:W-:Y:S02]  /*f7b0*/  IMAD.IADD R6, R17, 0x1, R7 ;  /* 0x0000000111067824 */ /* 0x000fe400078e0207 */
[----:B------:R-:W2:Y:S01]  /*f7c0*/  LDL R7, [R1+0x4dc] ;  /* 0x0004dc0001077983 */ /* 0x000ea20000100800 */
[----:B------:R-:W-:Y:S02]  /*f7d0*/  PRMT R15, RZ, 0x7610, R15 ;  /* 0x00007610ff0f7816 */ /* 0x000fe4000000000f */
[----:B------:R-:W-:-:S02]  /*f7e0*/  PRMT R28, RZ, 0x7610, R28 ;  /* 0x00007610ff1c7816 */ /* 0x000fc4000000001c */
[----:B------:R-:W-:Y:S02]  /*f7f0*/  PRMT R29, RZ, 0x7610, R29 ;  /* 0x00007610ff1d7816 */ /* 0x000fe4000000001d */
[----:B------:R-:W3:Y:S04]  /*f800*/  @!P0 LDG.E.U8 R15, desc[UR6][R2.64] ;  /* 0x00000006020f8981 */ /* 0x000ee8000c1e1100 */
[----:B------:R-:W4:Y:S04]  /*f810*/  @!P0 LDG.E.U8 R28, desc[UR6][R4.64] ;  /* 0x00000006041c8981 */ /* 0x000f28000c1e1100 */
[----:B------:R-:W5:Y:S01]  /*f820*/  LDL R3, [R1+0x3b4] ;  /* 0x0003b40001037983 */ /* 0x000f620000100800 */
[----:B--2---:R-:W-:-:S05]  /*f830*/  IMAD.X R7, R0, 0x1, R7, P3 ;  /* 0x0000000100077824 */ /* 0x004fca00018e0607 */
[----:B------:R-:W2:Y:S04]  /*f840*/  @!P0 LDG.E.U8 R29, desc[UR6][R6.64] ;  /* 0x00000006061d8981 */ /* 0x000ea8000c1e1100 */
[----:B---3--:R-:W-:Y:S04]  /*f850*/  STL [R1+0xa1c], R15 ;  /* 0x000a1c0f01007387 */ /* 0x008fe80000100800 */
[----:B----4-:R0:W-:Y:S04]  /*f860*/  STL [R1+0x240], R28 ;  /* 0x0002401c01007387 */ /* 0x0101e80000100800 */
[----:B0-----:R-:W3:Y:S04]  /*f870*/  LDL.LU R28, [R1+0xb8c] ;  /* 0x000b8c00011c7983 */ /* 0x001ee80000300800 */
[----:B------:R-:W4:Y:S04]  /*f880*/  LDL R5, [R1+0x3b8] ;  /* 0x0003b80001057983 */ /* 0x000f280000100800 */
[----:B------:R-:W3:Y:S04]  /*f890*/  LDL R4, [R1+0x4e0] ;  /* 0x0004e00001047983 */ /* 0x000ee80000100800 */
[----:B--2---:R0:W-:Y:S04]  /*f8a0*/  STL [R1+0x244], R29 ;  /* 0x0002441d01007387 */ /* 0x0041e80000100800 */
[----:B0-----:R-:W2:Y:S04]  /*f8b0*/  LDL.LU R29, [R1+0xb88] ;  /* 0x000b8800011d7983 */ /* 0x001ea80000300800 */
[----:B------:R-:W2:Y:S04]  /*f8c0*/  LDL R6, [R1+0x4e4] ;  /* 0x0004e40001067983 */ /* 0x000ea80000100800 */
[----:B------:R-:W2:Y:S01]  /*f8d0*/  LDL R7, [R1+0x3bc] ;  /* 0x0003bc0001077983 */ /* 0x000ea20000100800 */
[C---:B-----5:R-:W-:Y:S01]  /*f8e0*/  IADD3 RZ, P1, PT, R17.reuse, R3, RZ ;  /* 0x0000000311ff7210 */ /* 0x060fe20007f3e0ff */
[C---:B------:R-:W-:Y:S01]  /*f8f0*/  IMAD.IADD R2, R17.reuse, 0x1, R3 ;  /* 0x0000000111027824 */ /* 0x040fe200078e0203 */
[----:B----4-:R-:W-:-:S03]  /*f900*/  IADD3 RZ, P2, PT, R17, R5, RZ ;  /* 0x0000000511ff7210 */ /* 0x010fc60007f5e0ff */
[C---:B---3--:R-:W-:Y:S02]  /*f910*/  IMAD.X R3, R0.reuse, 0x1, R4, P1 ;  /* 0x0000000100037824 */ /* 0x048fe400008e0604 */
        /* <DEDUP_REMOVED lines=131> */
[----:B----4-:R-:W-:-:S02]  /*10150*/  IADD3 RZ, P2, PT, R17, R5, RZ ;  /* 0x0000000511ff7210 */ /* 0x010fc40007f5e0ff */
[----:B------:R-:W-:Y:S01]  /*10160*/  PRMT R26, RZ, 0x7610, R26 ;  /* 0x00007610ff1a7816 */ /* 0x000fe2000000001a */
[C---:B---3--:R-:W-:Y:S02]  /*10170*/  IMAD.X R3, R0.reuse, 0x1, R4, P1 ;  /* 0x0000000100037824 */ /* 0x048fe400008e0604 */
[C---:B------:R-:W-:Y:S01]  /*10180*/  IMAD.IADD R4, R17.reuse, 0x1, R5 ;  /* 0x0000000111047824 */ /* 0x040fe200078e0205 */
[----:B------:R-:W-:Y:S02]  /*10190*/  PRMT R22, RZ, 0x7610, R22 ;  /* 0x00007610ff167816 */ /* 0x000fe40000000016 */
[----:B------:R-:W3:Y:S01]  /*101a0*/  @!P0 LDG.E.U8 R26, desc[UR6][R2.64] ;  /* 0x00000006021a8981 */ /* 0x000ee2000c1e1100 */
[----:B--2---:R-:W-:Y:S01]  /*101b0*/  IMAD.X R5, R0, 0x1, R6, P2 ;  /* 0x0000000100057824 */ /* 0x004fe200010e0606 */
[C---:B------:R-:W-:Y:S01]  /*101c0*/  IADD3 RZ, P3, PT, R17.reuse, R7, RZ ;  /* 0x0000000711ff7210 */ /* 0x040fe20007f7e0ff */
[----:B------:R-:W-:-:S03]  /*101d0*/  IMAD.IADD R6, R17, 0x1, R7 ;  /* 0x0000000111067824 */ /* 0x000fc600078e0207 */
[----:B------:R-:W2:Y:S04]  /*101e0*/  @!P0 LDG.E.U8 R22, desc[UR6][R4.64] ;  /* 0x0000000604168981 */ /* 0x000ea8000c1e1100 */
[----:B------:R-:W4:Y:S01]  /*101f0*/  LDL R7, [R1+0x634] ;  /* 0x0006340001077983 */ /* 0x000f220000100800 */
[----:B------:R-:W-:-:S03]  /*10200*/  PRMT R29, RZ, 0x7610, R29 ;  /* 0x00007610ff1d7816 */ /* 0x000fc6000000001d */
[----:B---3--:R0:W-:Y:S04]  /*10210*/  STL [R1+0x200], R26 ;  /* 0x0002001a01007387 */ /* 0x0081e80000100800 */
[----:B0-----:R-:W3:Y:S04]  /*10220*/  LDL.LU R26, [R1+0xb50] ;  /* 0x000b5000011a7983 */ /* 0x001ee80000300800 */
[----:B------:R-:W5:Y:S01]  /*10230*/  LDL R3, [R1+0x510] ;  /* 0x0005100001037983 */ /* 0x000f620000100800 */
[----:B----4-:R-:W-:-:S03]  /*10240*/  IMAD.X R7, R0, 0x1, R7, P3 ;  /* 0x0000000100077824 */ /* 0x010fc600018e0607 */
[----:B--2---:R0:W-:Y:S04]  /*10250*/  STL [R1+0x1f8], R22 ;  /* 0x0001f81601007387 */ /* 0x0041e80000100800 */
[----:B------:R-:W2:Y:S04]  /*10260*/  @!P0 LDG.E.U8 R29, desc[UR6][R6.64] ;  /* 0x00000006061d8981 */ /* 0x000ea8000c1e1100 */
[----:B0-----:R-:W4:Y:S04]  /*10270*/  LDL.LU R22, [R1+0xb4c] ;  /* 0x000b4c0001167983 */ /* 0x001f280000300800 */
[----:B------:R-:W3:Y:S01]  /*10280*/  LDL R5, [R1+0x518] ;  /* 0x0005180001057983 */ /* 0x000ee20000100800 */
[----:B-----5:R-:W-:-:S03]  /*10290*/  IADD3 R2, P1, PT, R17, R3, RZ ;  /* 0x0000000311027210 */ /* 0x020fc60007f3e0ff */
[----:B--2---:R0:W-:Y:S04]  /*102a0*/  STL [R1+0x1fc], R29 ;  /* 0x0001fc1d01007387 */ /* 0x0041e80000100800 */
[----:B0-----:R-:W2:Y:S01]  /*102b0*/  LDL.LU R29, [R1+0xb48] ;  /* 0x000b4800011d7983 */ /* 0x001ea20000300800 */
[----:B---3--:R-:W-:-:S03]  /*102c0*/  IADD3 R4, P2, PT, R17, R5, RZ ;  /* 0x0000000511047210 */ /* 0x008fc60007f5e0ff */
[----:B------:R-:W3:Y:S04]  /*102d0*/  LDL R7, [R1+0x520] ;  /* 0x0005200001077983 */ /* 0x000ee80000100800 */
[----:B------:R-:W5:Y:S04]  /*102e0*/  LDL R3, [R1+0x50c] ;  /* 0x00050c0001037983 */ /* 0x000f680000100800 */
[----:B------:R-:W2:Y:S01]  /*102f0*/  LDL R5, [R1+0x514] ;  /* 0x0005140001057983 */ /* 0x000ea20000100800 */
[----:B------:R-:W-:Y:S02]  /*10300*/  PRMT R15, RZ, 0x7610, R15 ;  /* 0x00007610ff0f7816 */ /* 0x000fe4000000000f */
[----:B----4-:R-:W-:-:S02]  /*10310*/  PRMT R22, RZ, 0x7610, R22 ;  /* 0x00007610ff167816 */ /* 0x010fc40000000016 */
[----:B---3--:R-:W-:Y:S02]  /*10320*/  IADD3 R6, P3, PT, R17, R7, RZ ;  /* 0x0000000711067210 */ /* 0x008fe40007f7e0ff */
[----:B------:R-:W3:Y:S01]  /*10330*/  LDL R7, [R1+0x51c] ;  /* 0x00051c0001077983 */ /* 0x000ee20000100800 */
[C---:B-----5:R-:W-:Y:S02]  /*10340*/  IMAD.X R3, R0.reuse, 0x1, R3, P1 ;  /* 0x0000000100037824 */ /* 0x060fe400008e0603 */
[----:B--2---:R-:W-:-:S03]  /*10350*/  IMAD.X R5, R0, 0x1, R5, P2 ;  /* 0x0000000100057824 */ /* 0x004fc600010e0605 */
[----:B------:R-:W2:Y:S04]  /*10360*/  @!P0 LDG.E.U8 R15, desc[UR6][R2.64] ;  /* 0x00000006020f8981 */ /* 0x000ea8000c1e1100 */
[----:B------:R-:W4:Y:S01]  /*10370*/  @!P0 LDG.E.U8 R22, desc[UR6][R4.64] ;  /* 0x0000000604168981 */ /* 0x000f22000c1e1100 */
[----:B------:R-:W-:-:S03]  /*10380*/  PRMT R14, RZ, 0x7610, R14 ;  /* 0x00007610ff0e7816 */ /* 0x000fc6000000000e */
[----:B------:R-:W5:Y:S01]  /*10390*/  LDL R3, [R1+0x528] ;  /* 0x0005280001037983 */ /* 0x000f620000100800 */
[----:B---3--:R-:W-:-:S05]  /*103a0*/  IMAD.X R7, R0, 0x1, R7, P3 ;  /* 0x0000000100077824 */ /* 0x008fca00018e0607 */
[----:B------:R-:W3:Y:S04]  /*103b0*/  @!P0 LDG.E.U8 R14, desc[UR6][R6.64] ;  /* 0x00000006060e8981 */ /* 0x000ee8000c1e1100 */
[----:B--2---:R-:W-:Y:S04]  /*103c0*/  STL [R1+0xa28], R15 ;  /* 0x000a280f01007387 */ /* 0x004fe80000100800 */
[----:B----4-:R0:W-:Y:S04]  /*103d0*/  STL [R1+0x1ec], R22 ;  /* 0x0001ec1601007387 */ /* 0x0101e80000100800 */
[----:B0-----:R-:W2:Y:S04]  /*103e0*/  LDL.LU R22, [R1+0xb44] ;  /* 0x000b440001167983 */ /* 0x001ea80000300800 */
[----:B------:R-:W4:Y:S04]  /*103f0*/  LDL R5, [R1+0x530] ;  /* 0x0005300001057983 */ /* 0x000f280000100800 */
[----:B------:R-:W2:Y:S01]  /*10400*/  LDL R7, [R1+0x538] ;  /* 0x0005380001077983 */ /* 0x000ea20000100800 */
[----:B-----5:R-:W-:-:S03]  /*10410*/  IADD3 R2, P1, PT, R17, R3, RZ ;  /* 0x0000000311027210 */ /* 0x020fc60007f3e0ff */
[----:B---3--:R-:W-:Y:S04]  /*10420*/  STL [R1+0xa2c], R14 ;  /* 0x000a2c0e01007387 */ /* 0x008fe80000100800 */
[----:B------:R-:W3:Y:S01]  /*10430*/  LDL R3, [R1+0x524] ;  /* 0x0005240001037983 */ /* 0x000ee20000100800 */
[----:B----4-:R-:W-:-:S03]  /*10440*/  IADD3 R4, P2, PT, R17, R5, RZ ;  /* 0x0000000511047210 */ /* 0x010fc60007f5e0ff */
[----:B------:R-:W4:Y:S01]  /*10450*/  LDL R5, [R1+0x52c] ;  /* 0x00052c0001057983 */ /* 0x000f220000100800 */
[----:B--2---:R-:W-:-:S03]  /*10460*/  IADD3 R6, P3, PT, R17, R7, RZ ;  /* 0x0000000711067210 */ /* 0x004fc60007f7e0ff */
[----:B------:R-:W2:Y:S01]  /*10470*/  LDL R7, [R1+0x534] ;  /* 0x0005340001077983 */ /* 0x000ea20000100800 */
[----:B------:R-:W-:Y:S02]  /*10480*/  PRMT R29, RZ, 0x7610, R29 ;  /* 0x00007610ff1d7816 */ /* 0x000fe4000000001d */
[----:B------:R-:W-:Y:S02]  /*10490*/  PRMT R13, RZ, 0x7610, R13 ;  /* 0x00007610ff0d7816 */ /* 0x000fe4000000000d */
[----:B------:R-:W-:Y:S01]  /*104a0*/  PRMT R22, RZ, 0x7610, R22 ;  /* 0x00007610ff167816 */ /* 0x000fe20000000016 */
[----:B---3--:R-:W-:-:S05]  /*104b0*/  IMAD.X R3, R0, 0x1, R3, P1 ;  /* 0x0000000100037824 */ /* 0x008fca00008e0603 */
[----:B------:R-:W3:Y:S01]  /*104c0*/  @!P0 LDG.E.U8 R29, desc[UR6][R2.64] ;  /* 0x00000006021d8981 */ /* 0x000ee2000c1e1100 */
[C---:B----4-:R-:W-:Y:S02]  /*104d0*/  IMAD.X R5, R0.reuse, 0x1, R5, P2 ;  /* 0x0000000100057824 */ /* 0x050fe400010e0605 */
[----:B--2---:R-:W-:-:S03]  /*104e0*/  IMAD.X R7, R0, 0x1, R7, P3 ;  /* 0x0000000100077824 */ /* 0x004fc600018e0607 */
[----:B------:R-:W2:Y:S04]  /*104f0*/  @!P0 LDG.E.U8 R13, desc[UR6][R4.64] ;  /* 0x00000006040d8981 */ /* 0x000ea8000c1e1100 */
[----:B------:R-:W4:Y:S04]  /*10500*/  @!P0 LDG.E.U8 R22, desc[UR6][R6.64] ;  /* 0x0000000606168981 */ /* 0x000f28000c1e1100 */
[----:B---3--:R0:W-:Y:S04]  /*10510*/  STL [R1+0x1a8], R29 ;  /* 0x0001a81d01007387 */ /* 0x0081e80000100800 */
[----:B0-----:R-:W3:Y:S04]  /*10520*/  LDL.LU R29, [R1+0xb40] ;  /* 0x000b4000011d7983 */ /* 0x001ee80000300800 */
[----:B------:R-:W5:Y:S04]  /*10530*/  LDL R3, [R1+0x540] ;  /* 0x0005400001037983 */ /* 0x000f680000100800 */
[----:B------:R-:W3:Y:S04]  /*10540*/  LDL R5, [R1+0x548] ;  /* 0x0005480001057983 */ /* 0x000ee80000100800 */
[----:B--2---:R-:W-:Y:S04]  /*10550*/  STL [R1+0xa30], R13 ;  /* 0x000a300d01007387 */ /* 0x004fe80000100800 */
[----:B----4-:R0:W-:Y:S04]  /*10560*/  STL [R1+0x1ac], R22 ;  /* 0x0001ac1601007387 */ /* 0x0101e80000100800 */
[----:B0-----:R-:W2:Y:S04]  /*10570*/  LDL.LU R22, [R1+0xb3c] ;  /* 0x000b3c0001167983 */ /* 0x001ea80000300800 */
[----:B------:R-:W4:Y:S01]  /*10580*/  LDL R7, [R1+0x550] ;  /* 0x0005500001077983 */ /* 0x000f220000100800 */
[----:B-----5:R-:W-:-:S03]  /*10590*/  IADD3 R2, P1, PT, R17, R3, RZ ;  /* 0x0000000311027210 */ /* 0x020fc60007f3e0ff */
[----:B------:R-:W5:Y:S01]  /*105a0*/  LDL R3, [R1+0x53c] ;  /* 0x00053c0001037983 */ /* 0x000f620000100800 */
[----:B---3--:R-:W-:-:S03]  /*105b0*/  IADD3 R4, P2, PT, R17, R5, RZ ;  /* 0x0000000511047210 */ /* 0x008fc60007f5e0ff */
[----:B------:R-:W3:Y:S01]  /*105c0*/  LDL R5, [R1+0x544] ;  /* 0x0005440001057983 */ /* 0x000ee20000100800 */
[----:B----4-:R-:W-:-:S03]  /*105d0*/  IADD3 R6, P3, PT, R17, R7, RZ ;  /* 0x0000000711067210 */ /* 0x010fc60007f7e0ff */
[----:B------:R-:W4:Y:S01]  /*105e0*/  LDL R7, [R1+0x54c] ;  /* 0x00054c0001077983 */ /* 0x000f220000100800 */
[----:B------:R-:W-:Y:S02]  /*105f0*/  PRMT R15, RZ, 0x7610, R15 ;  /* 0x00007610ff0f7816 */ /* 0x000fe4000000000f */
[----:B------:R-:W-:Y:S02]  /*10600*/  PRMT R26, RZ, 0x7610, R26 ;  /* 0x00007610ff1a7816 */ /* 0x000fe4000000001a */
[----:B------:R-:W-:Y:S01]  /*10610*/  PRMT R29, RZ, 0x7610, R29 ;  /* 0x00007610ff1d7816 */ /* 0x000fe2000000001d */
[C---:B-----5:R-:W-:Y:S02]  /*10620*/  IMAD.X R3, R0.reuse, 0x1, R3, P1 ;  /* 0x0000000100037824 */ /* 0x060fe400008e0603 */
[----:B---3--:R-:W-:-:S03]  /*10630*/  IMAD.X R5, R0, 0x1, R5, P2 ;  /* 0x0000000100057824 */ /* 0x008fc600010e0605 */
[----:B------:R-:W3:Y:S04]  /*10640*/  @!P0 LDG.E.U8 R15, desc[UR6][R2.64] ;  /* 0x00000006020f8981 */ /* 0x000ee8000c1e1100 */
[----:B------:R-:W5:Y:S04]  /*10650*/  @!P0 LDG.E.U8 R26, desc[UR6][R4.64] ;  /* 0x00000006041a8981 */ /* 0x000f68000c1e1100 */
[----:B------:R-:W2:Y:S01]  /*10660*/  LDL R3, [R1+0x558] ;  /* 0x0005580001037983 */ /* 0x000ea20000100800 */
[----:B----4-:R-:W-:-:S05]  /*10670*/  IMAD.X R7, R0, 0x1, R7, P3 ;  /* 0x0000000100077824 */ /* 0x010fca00018e0607 */
[----:B------:R-:W4:Y:S04]  /*10680*/  @!P0 LDG.E.U8 R29, desc[UR6][R6.64] ;  /* 0x00000006061d8981 */ /* 0x000f28000c1e1100 */
[----:B---3--:R-:W-:Y:S04]  /*10690*/  STL [R1+0xa34], R15 ;  /* 0x000a340f01007387 */ /* 0x008fe80000100800 */
[----:B-----5:R0:W-:Y:S01]  /*106a0*/  STL [R1+0x19c], R26 ;  /* 0x00019c1a01007387 */ /* 0x0201e20000100800 */
[----:B--2---:R-:W-:-:S03]  /*106b0*/  IADD3 R2, P1, PT, R17, R3, RZ ;  /* 0x0000000311027210 */ /* 0x004fc60007f3e0ff */
[----:B0-----:R-:W2:Y:S04]  /*106c0*/  LDL.LU R26, [R1+0xb38] ;  /* 0x000b3800011a7983 */ /* 0x001ea80000300800 */
[----:B------:R-:W3:Y:S04]  /*106d0*/  LDL R5, [R1+0x560] ;  /* 0x0005600001057983 */ /* 0x000ee80000100800 */
[----:B----4-:R0:W-:Y:S04]  /*106e0*/  STL [R1+0x1a4], R29 ;  /* 0x0001a41d01007387 */ /* 0x0101e80000100800 */
[----:B0-----:R-:W4:Y:S04]  /*106f0*/  LDL.LU R29, [R1+0xb34] ;  /* 0x000b3400011d7983 */ /* 0x001f280000300800 */
[----:B------:R-:W5:Y:S04]  /*10700*/  LDL R7, [R1+0x568] ;  /* 0x0005680001077983 */ /* 0x000f680000100800 */
[----:B------:R-:W2:Y:S01]  /*10710*/  LDL R3, [R1+0x554] ;  /* 0x0005540001037983 */ /* 0x000ea20000100800 */
[----:B------:R-:W-:-:S02]  /*10720*/  PRMT R22, RZ, 0x7610, R22 ;  /* 0x00007610ff167816 */ /* 0x000fc40000000016 */
[C---:B---3--:R-:W-:Y:S02]  /*10730*/  IADD3 R4, P2, PT, R17.reuse, R5, RZ ;  /* 0x0000000511047210 */ /* 0x048fe40007f5e0ff */
[----:B------:R-:W3:Y:S01]  /*10740*/  LDL R5, [R1+0x55c] ;  /* 0x00055c0001057983 */ /* 0x000ee20000100800 */
[----:B-----5:R-:W-:-:S03]  /*10750*/  IADD3 R6, P3, PT, R17, R7, RZ ;  /* 0x0000000711067210 */ /* 0x020fc60007f7e0ff */
[----:B------:R-:W5:Y:S01]  /*10760*/  LDL R7, [R1+0x564] ;  /* 0x0005640001077983 */ /* 0x000f620000100800 */
[----:B--2---:R-:W-:-:S05]  /*10770*/  IMAD.X R3, R0, 0x1, R3, P1 ;  /* 0x0000000100037824 */ /* 0x004fca00008e0603 */
[----:B------:R-:W2:Y:S01]  /*10780*/  @!P0 LDG.E.U8 R22, desc[UR6][R2.64] ;  /* 0x0000000602168981 */ /* 0x000ea2000c1e1100 */
[----:B------:R-:W-:Y:S02]  /*10790*/  PRMT R14, RZ, 0x7610, R14 ;  /* 0x00007610ff0e7816 */ /* 0x000fe4000000000e */
[----:B----4-:R-:W-:Y:S01]  /*107a0*/  PRMT R29, RZ, 0x7610, R29 ;  /* 0x00007610ff1d7816 */ /* 0x010fe2000000001d */
[----:B---3--:R-:W-:-:S05]  /*107b0*/  IMAD.X R5, R0, 0x1, R5, P2 ;  /* 0x0000000100057824 */ /* 0x008fca00010e0605 */
[----:B------:R-:W3:Y:S01]  /*107c0*/  @!P0 LDG.E.U8 R14, desc[UR6][R4.64] ;  /* 0x00000006040e8981 */ /* 0x000ee2000c1e1100 */
[----:B-----5:R-:W-:-:S05]  /*107d0*/  IMAD.X R7, R0, 0x1, R7, P3 ;  /* 0x0000000100077824 */ /* 0x020fca00018e0607 */
[----:B------:R-:W4:Y:S04]  /*107e0*/  @!P0 LDG.E.U8 R29, desc[UR6][R6.64] ;  /* 0x00000006061d8981 */ /* 0x000f28000c1e1100 */
[----:B--2---:R0:W-:Y:S04]  /*107f0*/  STL [R1+0x190], R22 ;  /* 0x0001901601007387 */ /* 0x0041e80000100800 */
[----:B0-----:R-:W2:Y:S04]  /*10800*/  LDL.LU R22, [R1+0xb30] ;  /* 0x000b300001167983 */ /* 0x001ea80000300800 */
[----:B------:R-:W5:Y:S04]  /*10810*/  LDL R3, [R1+0x570] ;  /* 0x0005700001037983 */ /* 0x000f680000100800 */
[----:B------:R-:W2:Y:S04]  /*10820*/  LDL R5, [R1+0x578] ;  /* 0x0005780001057983 */ /* 0x000ea80000100800 */
[----:B---3--:R-:W-:Y:S04]  /*10830*/  STL [R1+0xa38], R14 ;  /* 0x000a380e01007387 */ /* 0x008fe80000100800 */
[----:B----4-:R0:W-:Y:S04]  /*10840*/  STL [R1+0x194], R29 ;  /* 0x0001941d01007387 */ /* 0x0101e80000100800 */
[----:B0-----:R-:W3:Y:S04]  /*10850*/  LDL.LU R29, [R1+0xb2c] ;  /* 0x000b2c00011d7983 */ /* 0x001ee80000300800 */
[----:B------:R-:W4:Y:S01]  /*10860*/  LDL R7, [R1+0x588] ;  /* 0x0005880001077983 */ /* 0x000f220000100800 */
[----:B-----5:R-:W-:-:S03]  /*10870*/  IADD3 R2, P1, PT, R17, R3, RZ ;  /* 0x0000000311027210 */ /* 0x020fc60007f3e0ff */
[----:B------:R-:W5:Y:S01]  /*10880*/  LDL R3, [R1+0x56c] ;  /* 0x00056c0001037983 */ /* 0x000f620000100800 */
[----:B--2---:R-:W-:-:S03]  /*10890*/  IADD3 R4, P2, PT, R17, R5, RZ ;  /* 0x0000000511047210 */ /* 0x004fc60007f5e0ff */
[----:B------:R-:W2:Y:S01]  /*108a0*/  LDL R5, [R1+0x574] ;  /* 0x0005740001057983 */ /* 0x000ea20000100800 */
[----:B------:R-:W-:Y:S02]  /*108b0*/  PRMT R13, RZ, 0x7610, R13 ;  /* 0x00007610ff0d7816 */ /* 0x000fe4000000000d */
[----:B------:R-:W-:Y:S02]  /*108c0*/  PRMT R22, RZ, 0x7610, R22 ;  /* 0x00007610ff167816 */ /* 0x000fe40000000016 */
[----:B----4-:R-:W-:Y:S02]  /*108d0*/  IADD3 R6, P3, PT, R17, R7, RZ ;  /* 0x0000000711067210 */ /* 0x010fe40007f7e0ff */
[----:B------:R-:W4:Y:S01]  /*108e0*/  LDL R7, [R1+0x584] ;  /* 0x0005840001077983 */ /* 0x000f220000100800 */
[C---:B-----5:R-:W-:Y:S02]  /*108f0*/  IMAD.X R3, R0.reuse, 0x1, R3, P1 ;  /* 0x0000000100037824 */ /* 0x060fe400008e0603 */
[----:B--2---:R-:W-:-:S03]  /*10900*/  IMAD.X R5, R0, 0x1, R5, P2 ;  /* 0x0000000100057824 */ /* 0x004fc600010e0605 */
[----:B------:R-:W2:Y:S04]  /*10910*/  @!P0 LDG.E.U8 R13, desc[UR6][R2.64] ;  /* 0x00000006020d8981 */ /* 0x000ea8000c1e1100 */
[----:B------:R-:W5:Y:S01]  /*10920*/  @!P0 LDG.E.U8 R22, desc[UR6][R4.64] ;  /* 0x0000000604168981 */ /* 0x000f62000c1e1100 */
[----:B---3--:R-:W-:-:S03]  /*10930*/  PRMT R29, RZ, 0x7610, R29 ;  /* 0x00007610ff1d7816 */ /* 0x008fc6000000001d */
[----:B------:R-:W3:Y:S01]  /*10940*/  LDL R3, [R1+0x590] ;  /* 0x0005900001037983 */ /* 0x000ee20000100800 */
[----:B----4-:R-:W-:-:S05]  /*10950*/  IMAD.X R7, R0, 0x1, R7, P3 ;  /* 0x0000000100077824 */ /* 0x010fca00018e0607 */
[----:B------:R-:W4:Y:S04]  /*10960*/  @!P0 LDG.E.U8 R29, desc[UR6][R6.64] ;  /* 0x00000006061d8981 */ /* 0x000f28000c1e1100 */
[----:B--2---:R-:W-:Y:S04]  /*10970*/  STL [R1+0xa3c], R13 ;  /* 0x000a3c0d01007387 */ /* 0x004fe80000100800 */
[----:B-----5:R0:W-:Y:S04]  /*10980*/  STL [R1+0x178], R22 ;  /* 0x0001781601007387 */ /* 0x0201e80000100800 */
[----:B0-----:R-:W2:Y:S04]  /*10990*/  LDL.LU R22, [R1+0xb28] ;  /* 0x000b280001167983 */ /* 0x001ea80000300800 */
[----:B------:R-:W5:Y:S01]  /*109a0*/  LDL R5, [R1+0x598] ;  /* 0x0005980001057983 */ /* 0x000f620000100800 */
[----:B---3--:R-:W-:-:S03]  /*109b0*/  IADD3 R2, P1, PT, R17, R3, RZ ;  /* 0x0000000311027210 */ /* 0x008fc60007f3e0ff */
[----:B----4-:R0:W-:Y:S04]  /*109c0*/  STL [R1+0x17c], R29 ;  /* 0x00017c1d01007387 */ /* 0x0101e80000100800 */
[----:B0-----:R-:W3:Y:S04]  /*109d0*/  LDL.LU R29, [R1+0xb24] ;  /* 0x000b2400011d7983 */ /* 0x001ee80000300800 */
[----:B------:R-:W4:Y:S04]  /*109e0*/  LDL R7, [R1+0x5a8] ;  /* 0x0005a80001077983 */ /* 0x000f280000100800 */
[----:B------:R-:W3:Y:S01]  /*109f0*/  LDL R3, [R1+0x58c] ;  /* 0x00058c0001037983 */ /* 0x000ee20000100800 */
[----:B-----5:R-:W-:-:S03]  /*10a00*/  IADD3 R4, P2, PT, R17, R5, RZ ;  /* 0x0000000511047210 */ /* 0x020fc60007f5e0ff */
[----:B------:R-:W5:Y:S01]  /*10a10*/  LDL R5, [R1+0x594] ;  /* 0x0005940001057983 */ /* 0x000f620000100800 */
[----:B------:R-:W-:Y:S02]  /*10a20*/  PRMT R15, RZ, 0x7610, R15 ;  /* 0x00007610ff0f7816 */ /* 0x000fe4000000000f */
[----:B--2---:R-:W-:Y:S02]  /*10a30*/  PRMT R22, RZ, 0x7610, R22 ;  /* 0x00007610ff167816 */ /* 0x004fe40000000016 */
[----:B----4-:R-:W-:Y:S02]  /*10a40*/  IADD3 R6, P3, PT, R17, R7, RZ ;  /* 0x0000000711067210 */ /* 0x010fe40007f7e0ff */
[----:B------:R-:W2:Y:S01]  /*10a50*/  LDL R7, [R1+0x5a4] ;  /* 0x0005a40001077983 */ /* 0x000ea20000100800 */
[----:B---3--:R-:W-:-:S05]  /*10a60*/  IMAD.X R3, R0, 0x1, R3, P1 ;  /* 0x0000000100037824 */ /* 0x008fca00008e0603 */
[----:B------:R-:W3:Y:S01]  /*10a70*/  @!P0 LDG.E.U8 R15, desc[UR6][R2.64] ;  /* 0x00000006020f8981 */ /* 0x000ee2000c1e1100 */
[----:B-----5:R-:W-:-:S05]  /*10a80*/  IMAD.X R5, R0, 0x1, R5, P2 ;  /* 0x0000000100057824 */ /* 0x020fca00010e0605 */
[----:B------:R-:W4:Y:S01]  /*10a90*/  @!P0 LDG.E.U8 R22, desc[UR6][R4.64] ;  /* 0x0000000604168981 */ /* 0x000f22000c1e1100 */
[----:B------:R-:W-:-:S03]  /*10aa0*/  PRMT R29, RZ, 0x7610, R29 ;  /* 0x00007610ff1d7816 */ /* 0x000fc6000000001d */
[----:B------:R-:W5:Y:S01]  /*10ab0*/  LDL R3, [R1+0x5b0] ;  /* 0x0005b00001037983 */ /* 0x000f620000100800 */
[----:B--2---:R-:W-:-:S05]  /*10ac0*/  IMAD.X R7, R0, 0x1, R7, P3 ;  /* 0x0000000100077824 */ /* 0x004fca00018e0607 */
[----:B------:R-:W2:Y:S04]  /*10ad0*/  @!P0 LDG.E.U8 R29, desc[UR6][R6.64] ;  /* 0x00000006061d8981 */ /* 0x000ea8000c1e1100 */
[----:B---3--:R-:W-:Y:S04]  /*10ae0*/  STL [R1+0xa40], R15 ;  /* 0x000a400f01007387 */ /* 0x008fe80000100800 */
[----:B----4-:R0:W-:Y:S04]  /*10af0*/  STL [R1+0x16c], R22 ;  /* 0x00016c1601007387 */ /* 0x0101e80000100800 */
[----:B0-----:R-:W3:Y:S04]  /*10b00*/  LDL.LU R22, [R1+0xb20] ;  /* 0x000b200001167983 */ /* 0x001ee80000300800 */
[----:B------:R-:W4:Y:S01]  /*10b10*/  LDL R5, [R1+0x5b8] ;  /* 0x0005b80001057983 */ /* 0x000f220000100800 */
[----:B-----5:R-:W-:-:S03]  /*10b20*/  IADD3 R2, P1, PT, R17, R3, RZ ;  /* 0x0000000311027210 */ /* 0x020fc60007f3e0ff */
[----:B--2---:R0:W-:Y:S04]  /*10b30*/  STL [R1+0x170], R29 ;  /* 0x0001701d01007387 */ /* 0x0041e80000100800 */
[----:B0-----:R-:W2:Y:S04]  /*10b40*/  LDL.LU R29, [R1+0xb1c] ;  /* 0x000b1c00011d7983 */ /* 0x001ea80000300800 */
[----:B------:R-:W5:Y:S04]  /*10b50*/  LDL R7, [R1+0x5c8] ;  /* 0x0005c80001077983 */ /* 0x000f680000100800 */
[----:B------:R-:W2:Y:S01]  /*10b60*/  LDL R3, [R1+0x5ac] ;  /* 0x0005ac0001037983 */ /* 0x000ea20000100800 */
[----:B----4-:R-:W-:-:S03]  /*10b70*/  IADD3 R4, P2, PT, R17, R5, RZ ;  /* 0x0000000511047210 */ /* 0x010fc60007f5e0ff */
[----:B------:R-:W4:Y:S01]  /*10b80*/  LDL R5, [R1+0x5b4] ;  /* 0x0005b40001057983 */ /* 0x000f220000100800 */
[----:B------:R-:W-:Y:S02]  /*10b90*/  PRMT R14, RZ, 0x7610, R14 ;  /* 0x00007610ff0e7816 */ /* 0x000fe4000000000e */
[----:B---3--:R-:W-:Y:S02]  /*10ba0*/  PRMT R22, RZ, 0x7610, R22 ;  /* 0x00007610ff167816 */ /* 0x008fe40000000016 */
[----:B-----5:R-:W-:Y:S02]  /*10bb0*/  IADD3 R6, P3, PT, R17, R7, RZ ;  /* 0x0000000711067210 */ /* 0x020fe40007f7e0ff */
[----:B------:R-:W3:Y:S01]  /*10bc0*/  LDL R7, [R1+0x5c4] ;  /* 0x0005c40001077983 */ /* 0x000ee20000100800 */
[----:B--2---:R-:W-:-:S05]  /*10bd0*/  IMAD.X R3, R0, 0x1, R3, P1 ;  /* 0x0000000100037824 */ /* 0x004fca00008e0603 */
[----:B------:R-:W2:Y:S01]  /*10be0*/  @!P0 LDG.E.U8 R14, desc[UR6][R2.64] ;  /* 0x00000006020e8981 */ /* 0x000ea2000c1e1100 */
[----:B----4-:R-:W-:-:S05]  /*10bf0*/  IMAD.X R5, R0, 0x1, R5, P2 ;  /* 0x0000000100057824 */ /* 0x010fca00010e0605 */
        /* <DEDUP_REMOVED lines=8> */
[----:B------:R-:W4:Y:S01]  /*10c80*/  LDL R5, [R1+0x5d8] ;  /* 0x0005d80001057983 */ /* 0x000f220000100800 */
[----:B-----5:R-:W-:-:S03]  /*10c90*/  IADD3 R2, P1, PT, R17, R3, RZ ;  /* 0x0000000311027210 */ /* 0x020fc60007f3e0ff */
[----:B---3--:R0:W-:Y:S04]  /*10ca0*/  STL [R1+0x164], R29 ;  /* 0x0001641d01007387 */ /* 0x0081e80000100800 */
[----:B0-----:R-:W3:Y:S04]  /*10cb0*/  LDL.LU R29, [R1+0xb14] ;  /* 0x000b1400011d7983 */ /* 0x001ee80000300800 */
[----:B------:R-:W5:Y:S04]  /*10cc0*/  LDL R7, [R1+0x5e0] ;  /* 0x0005e00001077983 */ /* 0x000f680000100800 */
[----:B------:R-:W3:Y:S01]  /*10cd0*/  LDL R3, [R1+0x5cc] ;  /* 0x0005cc0001037983 */ /* 0x000ee20000100800 */
[----:B----4-:R-:W-:-:S03]  /*10ce0*/  IADD3 R4, P2, PT, R17, R5, RZ ;  /* 0x0000000511047210 */ /* 0x010fc60007f5e0ff */
[----:B------:R-:W4:Y:S01]  /*10cf0*/  LDL R5, [R1+0x5d4] ;  /* 0x0005d40001057983 */ /* 0x000f220000100800 */
[----:B------:R-:W-:Y:S02]  /*10d00*/  PRMT R13, RZ, 0x7610, R13 ;  /* 0x00007610ff0d7816 */ /* 0x000fe4000000000d */
[----:B--2---:R-:W-:Y:S02]  /*10d10*/  PRMT R22, RZ, 0x7610, R22 ;  /* 0x00007610ff167816 */ /* 0x004fe40000000016 */
[----:B-----5:R-:W-:Y:S02]  /*10d20*/  IADD3 R6, P3, PT, R17, R7, RZ ;  /* 0x0000000711067210 */ /* 0x020fe40007f7e0ff */
[----:B------:R-:W2:Y:S01]  /*10d30*/  LDL R7, [R1+0x5dc] ;  /* 0x0005dc0001077983 */ /* 0x000ea20000100800 */
[----:B---3--:R-:W-:-:S05]  /*10d40*/  IMAD.X R3, R0, 0x1, R3, P1 ;  /* 0x0000000100037824 */ /* 0x008fca00008e0603 */
[----:B------:R-:W3:Y:S01]  /*10d50*/  @!P0 LDG.E.U8 R13, desc[UR6][R2.64] ;  /* 0x00000006020d8981 */ /* 0x000ee2000c1e1100 */
[----:B----4-:R-:W-:-:S05]  /*10d60*/  IMAD.X R5, R0, 0x1, R5, P2 ;  /* 0x0000000100057824 */ /* 0x010fca00010e0605 */
        /* <DEDUP_REMOVED lines=8> */
[----:B------:R-:W4:Y:S04]  /*10df0*/  LDL R5, [R1+0x5f0] ;  /* 0x0005f00001057983 */ /* 0x000f280000100800 */
[----:B------:R-:W3:Y:S01]  /*10e00*/  LDL R7, [R1+0x5f8] ;  /* 0x0005f80001077983 */ /* 0x000ee20000100800 */
[----:B-----5:R-:W-:-:S03]  /*10e10*/  IADD3 R2, P1, PT, R17, R3, RZ ;  /* 0x0000000311027210 */ /* 0x020fc60007f3e0ff */
[----:B--2---:R-:W-:Y:S04]  /*10e20*/  STL [R1+0xa4c], R15 ;  /* 0x000a4c0f01007387 */ /* 0x004fe80000100800 */
[----:B------:R-:W2:Y:S01]  /*10e30*/  LDL R3, [R1+0x5e4] ;  /* 0x0005e40001037983 */ /* 0x000ea20000100800 */
[----:B----4-:R-:W-:-:S03]  /*10e40*/  IADD3 R4, P2, PT, R17, R5, RZ ;  /* 0x0000000511047210 */ /* 0x010fc60007f5e0ff */
[----:B------:R-:W4:Y:S01]  /*10e50*/  LDL R5, [R1+0x5ec] ;  /* 0x0005ec0001057983 */ /* 0x000f220000100800 */
[----:B---3--:R-:W-:-:S03]  /*10e60*/  IADD3 R6, P3, PT, R17, R7, RZ ;  /* 0x0000000711067210 */ /* 0x008fc60007f7e0ff */
[----:B------:R-:W3:Y:S01]  /*10e70*/  LDL R7, [R1+0x5f4] ;  /* 0x0005f40001077983 */ /* 0x000ee20000100800 */
[----:B------:R-:W-:Y:S02]  /*10e80*/  PRMT R29, RZ, 0x7610, R29 ;  /* 0x00007610ff1d7816 */ /* 0x000fe4000000001d */
[----:B------:R-:W-:Y:S02]  /*10e90*/  PRMT R14, RZ, 0x7610, R14 ;  /* 0x00007610ff0e7816 */ /* 0x000fe4000000000e */
[----:B------:R-:W-:Y:S01]  /*10ea0*/  PRMT R22, RZ, 0x7610, R22 ;  /* 0x00007610ff167816 */ /* 0x000fe20000000016 */
[----:B--2---:R-:W-:-:S05]  /*10eb0*/  IMAD.X R3, R0, 0x1, R3, P1 ;  /* 0x0000000100037824 */ /* 0x004fca00008e0603 */
[----:B------:R-:W2:Y:S01]  /*10ec0*/  @!P0 LDG.E.U8 R29, desc[UR6][R2.64] ;  /* 0x00000006021d8981 */ /* 0x000ea2000c1e1100 */
[C---:B----4-:R-:W-:Y:S02]  /*10ed0*/  IMAD.X R5, R0.reuse, 0x1, R5, P2 ;  /* 0x0000000100057824 */ /* 0x050fe400010e0605 */
[----:B---3--:R-:W-:-:S03]  /*10ee0*/  IMAD.X R7, R0, 0x1, R7, P3 ;  /* 0x0000000100077824 */ /* 0x008fc600018e0607 */
[----:B------:R-:W3:Y:S04]  /*10ef0*/  @!P0 LDG.E.U8 R14, desc[UR6][R4.64] ;  /* 0x00000006040e8981 */ /* 0x000ee8000c1e1100 */
        /* <DEDUP_REMOVED lines=13> */
[----:B----4-:R-:W-:-:S03]  /*10fd0*/  IADD3 R6, P3, PT, R17, R7, RZ ;  /* 0x0000000711067210 */ /* 0x010fc60007f7e0ff */
[----:B------:R-:W4:Y:S01]  /*10fe0*/  LDL R7, [R1+0x60c] ;  /* 0x00060c0001077983 */ /* 0x000f220000100800 */
[----:B------:R-:W-:Y:S02]  /*10ff0*/  PRMT R13, RZ, 0x7610, R13 ;  /* 0x00007610ff0d7816 */ /* 0x000fe4000000000d */
[----:B------:R-:W-:Y:S02]  /*11000*/  PRMT R29, RZ, 0x7610, R29 ;  /* 0x00007610ff1d7816 */ /* 0x000fe4000000001d */
[----:B------:R-:W-:Y:S01]  /*11010*/  PRMT R26, RZ, 0x7610, R26 ;  /* 0x00007610ff1a7816 */ /* 0x000fe2000000001a */
[C---:B-----5:R-:W-:Y:S02]  /*11020*/  IMAD.X R3, R0.reuse, 0x1, R3, P1 ;  /* 0x0000000100037824 */ /* 0x060fe400008e0603 */
[----:B--2---:R-:W-:-:S03]  /*11030*/  IMAD.X R5, R0, 0x1, R5, P2 ;  /* 0x0000000100057824 */ /* 0x004fc600010e0605 */
[----:B------:R-:W2:Y:S04]  /*11040*/  @!P0 LDG.E.U8 R13, desc[UR6][R2.64] ;  /* 0x00000006020d8981 */ /* 0x000ea8000c1e1100 */
[----:B------:R-:W5:Y:S04]  /*11050*/  @!P0 LDG.E.U8 R29, desc[UR6][R4.64] ;  /* 0x00000006041d8981 */ /* 0x000f68000c1e1100 */
[----:B------:R-:W3:Y:S01]  /*11060*/  LDL R3, [R1+0x618] ;  /* 0x0006180001037983 */ /* 0x000ee20000100800 */
[----:B----4-:R-:W-:-:S05]  /*11070*/  IMAD.X R7, R0, 0x1, R7, P3 ;  /* 0x0000000100077824 */ /* 0x010fca00018e0607 */
[----:B------:R-:W4:Y:S04]  /*11080*/  @!P0 LDG.E.U8 R26, desc[UR6][R6.64] ;  /* 0x00000006061a8981 */ /* 0x000f28000c1e1100 */
[----:B--2---:R-:W-:Y:S04]  /*11090*/  STL [R1+0xa54], R13 ;  /* 0x000a540d01007387 */ /* 0x004fe80000100800 */
[----:B-----5:R0:W-:Y:S01]  /*110a0*/  STL [R1+0x13c], R29 ;  /* 0x00013c1d01007387 */ /* 0x0201e20000100800 */
[----:B---3--:R-:W-:-:S03]  /*110b0*/  IADD3 R2, P1, PT, R17, R3, RZ ;  /* 0x0000000311027210 */ /* 0x008fc60007f3e0ff */
[----:B0-----:R-:W2:Y:S04]  /*110c0*/  LDL.LU R29, [R1+0xb04] ;  /* 0x000b0400011d7983 */ /* 0x001ea80000300800 */
[----:B------:R-:W3:Y:S04]  /*110d0*/  LDL R5, [R1+0x620] ;  /* 0x0006200001057983 */ /* 0x000ee80000100800 */
[----:B----4-:R0:W-:Y:S04]  /*110e0*/  STL [R1+0x144], R26 ;  /* 0x0001441a01007387 */ /* 0x0101e80000100800 */
[----:B0-----:R-:W4:Y:S04]  /*110f0*/  LDL.LU R26, [R1+0xb00] ;  /* 0x000b0000011a7983 */ /* 0x001f280000300800 */
[----:B------:R-:W5:Y:S01]  /*11100*/  LDL R3, [R1+0x614] ;  /* 0x0006140001037983 */ /* 0x000f620000100800 */
[----:B------:R-:W-:-:S03]  /*11110*/  PRMT R22, RZ, 0x7610, R22 ;  /* 0x00007610ff167816 */ /* 0x000fc60000000016 */
[----:B------:R-:W2:Y:S01]  /*11120*/  LDL R7, [R1+0x628] ;  /* 0x0006280001077983 */ /* 0x000ea20000100800 */
[----:B-----5:R-:W-:-:S05]  /*11130*/  IMAD.X R3, R0, 0x1, R3, P1 ;  /* 0x0000000100037824 */ /* 0x020fca00008e0603 */
[----:B------:R-:W5:Y:S01]  /*11140*/  @!P0 LDG.E.U8 R22, desc[UR6][R2.64] ;  /* 0x0000000602168981 */ /* 0x000f62000c1e1100 */
[C---:B---3--:R-:W-:Y:S02]  /*11150*/  IADD3 R4, P2, PT, R17.reuse, R5, RZ ;  /* 0x0000000511047210 */ /* 0x048fe40007f5e0ff */
[C---:B--2---:R-:W-:Y:S01]  /*11160*/  IADD3 R6, P3, PT, R17.reuse, R7, RZ ;  /* 0x0000000711067210 */ /* 0x044fe20007f7e0ff */
[----:B------:R-:W2:Y:S04]  /*11170*/  LDL R5, [R1+0x61c] ;  /* 0x00061c0001057983 */ /* 0x000ea80000100800 */
[----:B------:R-:W3:Y:S04]  /*11180*/  LDL R7, [R1+0x624] ;  /* 0x0006240001077983 */ /* 0x000ee80000100800 */
[----:B-----5:R0:W-:Y:S04]  /*11190*/  STL [R1+0x130], R22 ;  /* 0x0001301601007387 */ /* 0x0201e80000100800 */
[----:B0-----:R-:W5:Y:S01]  /*111a0*/  LDL.LU R22, [R1+0xafc] ;  /* 0x000afc0001167983 */ /* 0x001f620000300800 */
[----:B------:R-:W-:Y:S01]  /*111b0*/  PRMT R29, RZ, 0x7610, R29 ;  /* 0x00007610ff1d7816 */ /* 0x000fe2000000001d */
[C---:B--2---:R-:W-:Y:S01]  /*111c0*/  IMAD.X R5, R0.reuse, 0x1, R5, P2 ;  /* 0x0000000100057824 */ /* 0x044fe200010e0605 */
[----:B------:R-:W-:Y:S01]  /*111d0*/  IADD3 R2, P1, PT, R17, UR16, RZ ;  /* 0x0000001011027c10 */ /* 0x000fe2000ff3e0ff */
[----:B---3--:R-:W-:Y:S01]  /*111e0*/  IMAD.X R7, R0, 0x1, R7, P3 ;  /* 0x0000000100077824 */ /* 0x008fe200018e0607 */
[----:B------:R-:W-:-:S02]  /*111f0*/  PRMT R27, RZ, 0x7610, R27 ;  /* 0x00007610ff1b7816 */ /* 0x000fc4000000001b */
[----:B------:R-:W-:Y:S01]  /*11200*/  IADD3.X R3, PT, PT, R0, UR10, RZ, P1, !PT ;  /* 0x0000000a00037c10 */ /* 0x000fe20008ffe4ff */
[----:B------:R-:W2:Y:S04]  /*11210*/  @!P0 LDG.E.U8 R29, desc[UR6][R4.64] ;  /* 0x00000006041d8981 */ /* 0x000ea8000c1e1100 */
[----:B------:R-:W3:Y:S01]  /*11220*/  @!P0 LDG.E.U8 R27, desc[UR6][R6.64] ;  /* 0x00000006061b8981 */ /* 0x000ee2000c1e1100 */
[----:B-----5:R-:W-:-:S06]  /*11230*/  PRMT R22, RZ, 0x7610, R22 ;  /* 0x00007610ff167816 */ /* 0x020fcc0000000016 */
[----:B------:R-:W5:Y:S04]  /*11240*/  @!P0 LDG.E.U8 R22, desc[UR6][R2.64] ;  /* 0x0000000602168981 */ /* 0x000f68000c1e1100 */
[----:B--2---:R0:W-:Y:S04]  /*11250*/  STL [R1+0x138], R29 ;  /* 0x0001381d01007387 */ /* 0x0041e80000100800 */
[----:B0-----:R-:W2:Y:S04]  /*11260*/  LDL.LU R29, [R1+0xaf8] ;  /* 0x000af800011d7983 */ /* 0x001ea80000300800 */
[----:B---3--:R0:W-:Y:S04]  /*11270*/  STL [R1+0x134], R27 ;  /* 0x0001341b01007387 */ /* 0x0081e80000100800 */
[----:B0-----:R-:W3:Y:S04]  /*11280*/  LDL.LU R27, [R1+0xaf4] ;  /* 0x000af400011b7983 */ /* 0x001ee80000300800 */
[----:B-----5:R0:W-:Y:S04]  /*11290*/  STL [R1+0xcc], R22 ;  /* 0x0000cc1601007387 */ /* 0x0201e80000100800 */
[----:B0-----:R-:W5:Y:S01]  /*112a0*/  LDL.LU R22, [R1+0xaf0] ;  /* 0x000af00001167983 */ /* 0x001f620000300800 */
[----:B------:R-:W-:-:S02]  /*112b0*/  IADD3 R4, P2, PT, R17, UR15, RZ ;  /* 0x0000000f11047c10 */ /* 0x000fc4000ff5e0ff */
[C---:B------:R-:W-:Y:S02]  /*112c0*/  IADD3 R6, P3, PT, R17.reuse, UR14, RZ ;  /* 0x0000000e11067c10 */ /* 0x040fe4000ff7e0ff */
[----:B----4-:R-:W-:Y:S02]  /*112d0*/  PRMT R26, RZ, 0x7610, R26 ;  /* 0x00007610ff1a7816 */ /* 0x010fe4000000001a */
[C---:B------:R-:W-:Y:S02]  /*112e0*/  IADD3.X R5, PT, PT, R0.reuse, UR11, RZ, P2, !PT ;  /* 0x0000000b00057c10 */ /* 0x040fe400097fe4ff */
[----:B------:R-:W-:Y:S02]  /*112f0*/  IADD3 R2, P1, PT, R17, UR13, RZ ;  /* 0x0000000d11027c10 */ /* 0x000fe4000ff3e0ff */
[----:B--2---:R-:W-:Y:S01]  /*11300*/  PRMT R29, RZ, 0x7610, R29 ;  /* 0x00007610ff1d7816 */ /* 0x004fe2000000001d */
[----:B------:R0:W2:Y:S01]  /*11310*/  @!P0 LDG.E.U8 R26, desc[UR6][R4.64] ;  /* 0x00000006041a8981 */ /* 0x0000a2000c1e1100 */
[----:B------:R-:W-:-:S02]  /*11320*/  IADD3.X R7, PT, PT, R0, UR43, RZ, P3, !PT ;  /* 0x0000002b00077c10 */ /* 0x000fc40009ffe4ff */
[----:B------:R-:W-:-:S03]  /*11330*/  IADD3.X R3, PT, PT, R0, UR44, RZ, P1, !PT ;  /* 0x0000002c00037c10 */ /* 0x000fc60008ffe4ff */
[----:B------:R1:W4:Y:S01]  /*11340*/  @!P0 LDG.E.U8 R29, desc[UR6][R6.64] ;  /* 0x00000006061d8981 */ /* 0x000322000c1e1100 */
[----:B-----5:R-:W-:-:S06]  /*11350*/  PRMT R22, RZ, 0x7610, R22 ;  /* 0x00007610ff167816 */ /* 0x020fcc0000000016 */
[----:B------:R-:W5:Y:S01]  /*11360*/  @!P0 LDG.E.U8 R22, desc[UR6][R2.64] ;  /* 0x0000000602168981 */ /* 0x000f62000c1e1100 */
[C---:B0-----:R-:W-:Y:S02]  /*11370*/  IADD3 R4, P2, PT, R17.reuse, UR12, RZ ;  /* 0x0000000c11047c10 */ /* 0x041fe4000ff5e0ff */
[C---:B-1----:R-:W-:Y:S02]  /*11380*/  IADD3 R6, P3, PT, R17.reuse, UR42, RZ ;  /* 0x0000002a11067c10 */ /* 0x042fe4000ff7e0ff */
[----:B------:R-:W-:Y:S02]  /*11390*/  PRMT R15, RZ, 0x7610, R15 ;  /* 0x00007610ff0f7816 */ /* 0x000fe4000000000f */
[C---:B------:R-:W-:Y:S02]  /*113a0*/  IADD3.X R5, PT, PT, R0.reuse, UR45, RZ, P2, !PT ;  /* 0x0000002d00057c10 */ /* 0x040fe400097fe4ff */
[----:B---3--:R-:W-:Y:S02]  /*113b0*/  PRMT R27, RZ, 0x7610, R27 ;  /* 0x00007610ff1b7816 */ /* 0x008fe4000000001b */
[----:B------:R-:W-:Y:S01]  /*113c0*/  IADD3.X R7, PT, PT, R0, UR46, RZ, P3, !PT ;  /* 0x0000002e00077c10 */ /* 0x000fe20009ffe4ff */
[----:B------:R-:W3:Y:S04]  /*113d0*/  @!P0 LDG.E.U8 R15, desc[UR6][R4.64] ;  /* 0x00000006040f8981 */ /* 0x000ee8000c1e1100 */
[----:B------:R-:W3:Y:S04]  /*113e0*/  @!P0 LDG.E.U8 R27, desc[UR6][R6.64] ;  /* 0x00000006061b8981 */ /* 0x000ee8000c1e1100 */
[----:B--2---:R0:W-:Y:S04]  /*113f0*/  STL [R1+0xc8], R26 ;  /* 0x0000c81a01007387 */ /* 0x0041e80000100800 */
[----:B0-----:R-:W2:Y:S04]  /*11400*/  LDL.LU R26, [R1+0xaec] ;  /* 0x000aec00011a7983 */ /* 0x001ea80000300800 */
[----:B----4-:R0:W-:Y:S04]  /*11410*/  STL [R1+0xd0], R29 ;  /* 0x0000d01d01007387 */ /* 0x0101e80000100800 */
[----:B0-----:R-:W4:Y:S04]  /*11420*/  LDL.LU R29, [R1+0xae8] ;  /* 0x000ae800011d7983 */ /* 0x001f280000300800 */
[----:B-----5:R0:W-:Y:S04]  /*11430*/  STL [R1+0x7c], R22 ;  /* 0x00007c1601007387 */ /* 0x0201e80000100800 */
[----:B0-----:R-:W5:Y:S04]  /*11440*/  LDL.LU R22, [R1+0xae4] ;  /* 0x000ae40001167983 */ /* 0x001f680000300800 */
[----:B---3--:R-:W-:Y:S04]  /*11450*/  STL [R1+0xa58], R15 ;  /* 0x000a580f01007387 */ /* 0x008fe80000100800 */
[----:B------:R0:W-:Y:S04]  /*11460*/  STL [R1+0xc0], R27 ;  /* 0x0000c01b01007387 */ /* 0x0001e80000100800 */
[----:B0-----:R-:W3:Y:S01]  /*11470*/  LDL.LU R27, [R1+0xae0] ;  /* 0x000ae000011b7983 */ /* 0x001ee20000300800 */
[----:B------:R-:W-:-:S04]  /*11480*/  IADD3 R2, P1, PT, R17, UR38, RZ ;  /* 0x0000002611027c10 */ /* 0x000fc8000ff3e0ff */
[----:B------:R-:W-:Y:S02]  /*11490*/  IADD3.X R3, PT, PT, R0, UR50, RZ, P1, !PT ;  /* 0x0000003200037c10 */ /* 0x000fe40008ffe4ff */
[----:B------:R-:W-:-:S04]  /*114a0*/  IADD3 R4, P2, PT, R17, UR36, RZ ;  /* 0x0000002411047c10 */ /* 0x000fc8000ff5e0ff */
[----:B------:R-:W-:Y:S02]  /*114b0*/  IADD3.X R5, PT, PT, R0, UR52, RZ, P2, !PT ;  /* 0x0000003400057c10 */ /* 0x000fe400097fe4ff */
[----:B----4-:R-:W-:-:S06]  /*114c0*/  PRMT R29, RZ, 0x7610, R29 ;  /* 0x00007610ff1d7816 */ /* 0x010fcc000000001d */
[----:B------:R0:W4:Y:S01]  /*114d0*/  @!P0 LDG.E.U8 R29, desc[UR6][R4.64] ;  /* 0x00000006041d8981 */ /* 0x000122000c1e1100 */
[----:B-----5:R-:W-:-:S06]  /*114e0*/  PRMT R22, RZ, 0x7610, R22 ;  /* 0x00007610ff167816 */ /* 0x020fcc0000000016 */
[----:B------:R1:W5:Y:S01]  /*114f0*/  @!P0 LDG.E.U8 R22, desc[UR6][R2.64] ;  /* 0x0000000602168981 */ /* 0x000362000c1e1100 */
[C---:B------:R-:W-:Y:S02]  /*11500*/  IADD3 R6, P3, PT, R17.reuse, UR34, RZ ;  /* 0x0000002211067c10 */ /* 0x040fe4000ff7e0ff */
[----:B--2---:R-:W-:Y:S02]  /*11510*/  PRMT R26, RZ, 0x7610, R26 ;  /* 0x00007610ff1a7816 */ /* 0x004fe4000000001a */
[C---:B------:R-:W-:Y:S02]  /*11520*/  IADD3.X R7, PT, PT, R0.reuse, UR54, RZ, P3, !PT ;  /* 0x0000003600077c10 */ /* 0x040fe40009ffe4ff */
[----:B0-----:R-:W-:Y:S02]  /*11530*/  IADD3 R4, P2, PT, R17, UR30, RZ ;  /* 0x0000001e11047c10 */ /* 0x001fe4000ff5e0ff */
[----:B------:R-:W-:Y:S01]  /*11540*/  PRMT R28, RZ, 0x7610, R28 ;  /* 0x00007610ff1c7816 */ /* 0x000fe2000000001c */
[----:B------:R0:W2:Y:S01]  /*11550*/  @!P0 LDG.E.U8 R26, desc[UR6][R6.64] ;  /* 0x00000006061a8981 */ /* 0x0000a2000c1e1100 */
[----:B------:R-:W-:-:S02]  /*11560*/  IADD3.X R5, PT, PT, R0, UR58, RZ, P2, !PT ;  /* 0x0000003a00057c10 */ /* 0x000fc400097fe4ff */
[C---:B-1----:R-:W-:Y:S02]  /*11570*/  IADD3 R2, P3, PT, R17.reuse, UR28, RZ ;  /* 0x0000001c11027c10 */ /* 0x042fe4000ff7e0ff */
[----:B---3--:R-:W-:Y:S01]  /*11580*/  PRMT R27, RZ, 0x7610, R27 ;  /* 0x00007610ff1b7816 */ /* 0x008fe2000000001b */
[----:B------:R1:W3:Y:S01]  /*11590*/  @!P0 LDG.E.U8 R28, desc[UR6][R4.64] ;  /* 0x00000006041c8981 */ /* 0x0002e2000c1e1100 */
[----:B------:R-:W-:Y:S02]  /*115a0*/  PRMT R23, RZ, 0x7610, R23 ;  /* 0x00007610ff177816 */ /* 0x000fe40000000017 */
[----:B0-----:R-:W-:Y:S02]  /*115b0*/  IADD3 R6, P1, PT, R17, UR32, RZ ;  /* 0x0000002011067c10 */ /* 0x001fe4000ff3e0ff */
[C---:B------:R-:W-:Y:S02]  /*115c0*/  IADD3.X R3, PT, PT, R0.reuse, UR60, RZ, P3, !PT ;  /* 0x0000003c00037c10 */ /* 0x040fe40009ffe4ff */
[----:B------:R-:W-:-:S02]  /*115d0*/  IADD3.X R7, PT, PT, R0, UR56, RZ, P1, !PT ;  /* 0x0000003800077c10 */ /* 0x000fc40008ffe4ff */
[----:B-1----:R-:W-:Y:S01]  /*115e0*/  IADD3 R4, P2, PT, R17, UR24, RZ ;  /* 0x0000001811047c10 */ /* 0x002fe2000ff5e0ff */
[----:B------:R0:W2:Y:S01]  /*115f0*/  @!P0 LDG.E.U8 R23, desc[UR6][R2.64] ;  /* 0x0000000602178981 */ /* 0x0000a2000c1e1100 */
[----:B------:R-:W-:Y:S02]  /*11600*/  PRMT R24, RZ, 0x7610, R24 ;  /* 0x00007610ff187816 */ /* 0x000fe40000000018 */
[----:B------:R-:W-:Y:S01]  /*11610*/  IADD3.X R5, PT, PT, R0, UR64, RZ, P2, !PT ;  /* 0x0000004000057c10 */ /* 0x000fe200097fe4ff */
[----:B------:R1:W3:Y:S01]  /*11620*/  @!P0 LDG.E.U8 R27, desc[UR6][R6.64] ;  /* 0x00000006061b8981 */ /* 0x0002e2000c1e1100 */
[----:B------:R-:W-:-:S03]  /*11630*/  PRMT R25, RZ, 0x7610, R25 ;  /* 0x00007610ff197816 */ /* 0x000fc60000000019 */
[----:B------:R4:W3:Y:S01]  /*11640*/  @!P0 LDG.E.U8 R24, desc[UR6][R4.64] ;  /* 0x0000000604188981 */ /* 0x0008e2000c1e1100 */
[C---:B0-----:R-:W-:Y:S02]  /*11650*/  IADD3 R2, P1, PT, R17.reuse, UR26, RZ ;  /* 0x0000001a11027c10 */ /* 0x041fe4000ff3e0ff */
[C---:B-1----:R-:W-:Y:S02]  /*11660*/  IADD3 R6, P3, PT, R17.reuse, UR22, RZ ;  /* 0x0000001611067c10 */ /* 0x042fe4000ff7e0ff */
[C---:B------:R-:W-:Y:S02]  /*11670*/  IADD3.X R3, PT, PT, R0.reuse, UR62, RZ, P1, !PT ;  /* 0x0000003e00037c10 */ /* 0x040fe40008ffe4ff */
[----:B------:R-:W-:Y:S02]  /*11680*/  IADD3.X R7, PT, PT, R0, UR66, RZ, P3, !PT ;  /* 0x0000004200077c10 */ /* 0x000fe40009ffe4ff */
[----:B----4-:R-:W-:Y:S01]  /*11690*/  IADD3 R4, P3, PT, R17, UR8, RZ ;  /* 0x0000000811047c10 */ /* 0x010fe2000ff7e0ff */
[----:B------:R0:W4:Y:S01]  /*116a0*/  @!P0 LDG.E.U8 R25, desc[UR6][R2.64] ;  /* 0x0000000602198981 */ /* 0x000122000c1e1100 */
[----:B------:R-:W-:-:S02]  /*116b0*/  PRMT R21, RZ, 0x7610, R21 ;  /* 0x00007610ff157816 */ /* 0x000fc40000000015 */
[----:B------:R-:W-:Y:S02]  /*116c0*/  PRMT R20, RZ, 0x7610, R20 ;  /* 0x00007610ff147816 */ /* 0x000fe40000000014 */
[----:B------:R-:W-:Y:S02]  /*116d0*/  IADD3.X R5, PT, PT, R0, UR72, RZ, P3, !PT ;  /* 0x0000004800057c10 */ /* 0x000fe40009ffe4ff */
[----:B------:R1:W4:Y:S01]  /*116e0*/  @!P0 LDG.E.U8 R21, desc[UR6][R6.64] ;  /* 0x0000000606158981 */ /* 0x000322000c1e1100 */
[----:B0-----:R-:W-:-:S03]  /*116f0*/  IADD3 R2, P1, PT, R17, UR20, RZ ;  /* 0x0000001411027c10 */ /* 0x001fc6000ff3e0ff */
[----:B------:R0:W4:Y:S01]  /*11700*/  @!P0 LDG.E.U8 R20, desc[UR6][R4.64] ;  /* 0x0000000604148981 */ /* 0x000122000c1e1100 */
[----:B------:R-:W-:Y:S02]  /*11710*/  PRMT R19, RZ, 0x7610, R19 ;  /* 0x00007610ff137816 */ /* 0x000fe40000000013 */
[C---:B------:R-:W-:Y:S02]  /*11720*/  IADD3.X R3, PT, PT, R0.reuse, UR76, RZ, P1, !PT ;  /* 0x0000004c00037c10 */ /* 0x040fe40008ffe4ff */
[C---:B-1----:R-:W-:Y:S02]  /*11730*/  IADD3 R6, P2, PT, R17.reuse, UR18, RZ ;  /* 0x0000001211067c10 */ /* 0x042fe4000ff5e0ff */
[----:B------:R-:W-:Y:S01]  /*11740*/  PRMT R8, RZ, 0x7610, R8 ;  /* 0x00007610ff087816 */ /* 0x000fe20000000008 */
[----:B------:R1:W4:Y:S01]  /*11750*/  @!P0 LDG.E.U8 R19, desc[UR6][R2.64] ;  /* 0x0000000602138981 */ /* 0x000322000c1e1100 */
[----:B0-----:R-:W-:Y:S02]  /*11760*/  IADD3 R4, P1, PT, R17, UR41, RZ ;  /* 0x0000002911047c10 */ /* 0x001fe4000ff3e0ff */
[----:B------:R-:W-:-:S02]  /*11770*/  IADD3.X R7, PT, PT, R0, UR74, RZ, P2, !PT ;  /* 0x0000004a00077c10 */ /* 0x000fc400097fe4ff */
[----:B------:R-:W-:Y:S02]  /*11780*/  PRMT R14, RZ, 0x7610, R14 ;  /* 0x00007610ff0e7816 */ /* 0x000fe4000000000e */
[----:B------:R-:W-:Y:S01]  /*11790*/  IADD3.X R5, PT, PT, R0, UR47, RZ, P1, !PT ;  /* 0x0000002f00057c10 */ /* 0x000fe20008ffe4ff */
[----:B------:R0:W4:Y:S01]  /*117a0*/  @!P0 LDG.E.U8 R8, desc[UR6][R6.64] ;  /* 0x0000000606088981 */ /* 0x000122000c1e1100 */
[----:B-1----:R-:W-:-:S03]  /*117b0*/  IADD3 R2, P2, PT, R17, UR40, RZ ;  /* 0x0000002811027c10 */ /* 0x002fc6000ff5e0ff */
[----:B------:R1:W4:Y:S01]  /*117c0*/  @!P0 LDG.E.U8 R14, desc[UR6][R4.64] ;  /* 0x00000006040e8981 */ /* 0x000322000c1e1100 */
[C---:B------:R-:W-:Y:S02]  /*117d0*/  IADD3.X R3, PT, PT, R0.reuse, UR48, RZ, P2, !PT ;  /* 0x0000003000037c10 */ /* 0x040fe400097fe4ff */
[C---:B0-----:R-:W-:Y:S02]  /*117e0*/  IADD3 R6, P3, PT, R17.reuse, UR37, RZ ;  /* 0x0000002511067c10 */ /* 0x041fe4000ff7e0ff */
[----:B------:R-:W-:Y:S02]  /*117f0*/  PRMT R13, RZ, 0x7610, R13 ;  /* 0x00007610ff0d7816 */ /* 0x000fe4000000000d */
[----:B-1----:R-:W-:Y:S02]  /*11800*/  IADD3 R4, P2, PT, R17, UR29, RZ ;  /* 0x0000001d11047c10 */ /* 0x002fe4000ff5e0ff */
[----:B------:R-:W-:Y:S02]  /*11810*/  IADD3.X R7, PT, PT, R0, UR51, RZ, P3, !PT ;  /* 0x0000003300077c10 */ /* 0x000fe40009ffe4ff */
[----:B------:R-:W-:-:S02]  /*11820*/  PRMT R10, RZ, 0x7610, R10 ;  /* 0x00007610ff0a7816 */ /* 0x000fc4000000000a */
[----:B------:R-:W-:Y:S01]  /*11830*/  IADD3.X R5, PT, PT, R0, UR59, RZ, P2, !PT ;  /* 0x0000003b00057c10 */ /* 0x000fe200097fe4ff */
[----:B------:R0:W4:Y:S04]  /*11840*/  @!P0 LDG.E.U8 R13, desc[UR6][R6.64] ;  /* 0x00000006060d8981 */ /* 0x000128000c1e1100 */
[----:B------:R1:W4:Y:S04]  /*11850*/  @!P0 LDG.E.U8 R10, desc[UR6][R4.64] ;  /* 0x00000006040a8981 */ /* 0x000328000c1e1100 */
[----:B-----5:R5:W-:Y:S04]  /*11860*/  STL [R1+0x70], R22 ;  /* 0x0000701601007387 */ /* 0x020be80000100800 */
[----:B-----5:R-:W5:Y:S04]  /*11870*/  LDL.LU R22, [R1+0xadc] ;  /* 0x000adc0001167983 */ /* 0x020f680000300800 */
[----:B------:R0:W-:Y:S04]  /*11880*/  STL [R1+0x74], R29 ;  /* 0x0000741d01007387 */ /* 0x0001e80000100800 */
[----:B0-----:R-:W5:Y:S04]  /*11890*/  LDL.LU R29, [R1+0xad8] ;  /* 0x000ad800011d7983 */ /* 0x001f680000300800 */
[----:B--2---:R0:W-:Y:S04]  /*118a0*/  STL [R1+0x78], R26 ;  /* 0x0000781a01007387 */ /* 0x0041e80000100800 */
[----:B0-----:R-:W2:Y:S04]  /*118b0*/  LDL.LU R26, [R1+0xad4] ;  /* 0x000ad400011a7983 */ /* 0x001ea80000300800 */
[----:B---3--:R0:W-:Y:S04]  /*118c0*/  STL [R1+0x34], R27 ;  /* 0x0000341b01007387 */ /* 0x0081e80000100800 */
[----:B0-----:R-:W3:Y:S04]  /*118d0*/  LDL.LU R27, [R1+0xad0] ;  /* 0x000ad000011b7983 */ /* 0x001ee80000300800 */
[----:B------:R0:W-:Y:S04]  /*118e0*/  STL [R1+0x68], R28 ;  /* 0x0000681c01007387 */ /* 0x0001e80000100800 */
[----:B0-----:R-:W3:Y:S04]  /*118f0*/  LDL.LU R28, [R1+0xacc] ;  /* 0x000acc00011c7983 */ /* 0x001ee80000300800 */
[----:B------:R0:W-:Y:S01]  /*11900*/  STL [R1+0x6c], R23 ;  /* 0x00006c1701007387 */ /* 0x0001e20000100800 */
[----:B------:R-:W-:-:S03]  /*11910*/  PRMT R11, RZ, 0x7610, R11 ;  /* 0x00007610ff0b7816 */ /* 0x000fc6000000000b */
[----:B0-----:R-:W3:Y:S04]  /*11920*/  LDL.LU R23, [R1+0xac8] ;  /* 0x000ac80001177983 */ /* 0x001ee80000300800 */
[----:B----4-:R0:W-:Y:S01]  /*11930*/  STL [R1+0x5c], R25 ;  /* 0x00005c1901007387 */ /* 0x0101e20000100800 */
[----:B------:R-:W-:-:S03]  /*11940*/  IADD3 R6, P3, PT, R17, UR27, RZ ;  /* 0x0000001b11067c10 */ /* 0x000fc6000ff7e0ff */
[----:B0-----:R-:W4:Y:S04]  /*11950*/  LDL.LU R25, [R1+0xac4] ;  /* 0x000ac40001197983 */ /* 0x001f280000300800 */
[----:B------:R0:W-:Y:S01]  /*11960*/  STL [R1+0x60], R24 ;  /* 0x0000601801007387 */ /* 0x0001e20000100800 */
[----:B------:R-:W-:-:S03]  /*11970*/  PRMT R15, RZ, 0x7610, R15 ;  /* 0x00007610ff0f7816 */ /* 0x000fc6000000000f */
[----:B0-----:R-:W4:Y:S04]  /*11980*/  LDL.LU R24, [R1+0xac0] ;  /* 0x000ac00001187983 */ /* 0x001f280000300800 */
[----:B------:R0:W-:Y:S01]  /*11990*/  STL [R1+0x64], R21 ;  /* 0x0000641501007387 */ /* 0x0001e20000100800 */
[----:B------:R-:W-:Y:S02]  /*119a0*/  IADD3.X R7, PT, PT, R0, UR61, RZ, P3, !PT ;  /* 0x0000003d00077c10 */ /* 0x000fe40009ffe4ff */
[----:B-1----:R-:W-:-:S03]  /*119b0*/  IADD3 R4, P2, PT, R17, UR23, RZ ;  /* 0x0000001711047c10 */ /* 0x002fc6000ff5e0ff */
[----:B------:R1:W4:Y:S04]  /*119c0*/  @!P0 LDG.E.U8 R15, desc[UR6][R6.64] ;  /* 0x00000006060f8981 */ /* 0x000328000c1e1100 */
[----:B0-----:R-:W4:Y:S04]  /*119d0*/  LDL.LU R21, [R1+0xabc] ;  /* 0x000abc0001157983 */ /* 0x001f280000300800 */
[----:B------:R0:W-:Y:S04]  /*119e0*/  STL [R1+0x50], R19 ;  /* 0x0000501301007387 */ /* 0x0001e80000100800 */
[----:B0-----:R-:W4:Y:S04]  /*119f0*/  LDL.LU R19, [R1+0xab8] ;  /* 0x000ab80001137983 */ /* 0x001f280000300800 */
[----:B------:R0:W-:Y:S01]  /*11a00*/  STL [R1+0x58], R20 ;  /* 0x0000581401007387 */ /* 0x0001e20000100800 */
[----:B-1----:R-:W-:-:S03]  /*11a10*/  IADD3 R6, P3, PT, R17, UR21, RZ ;  /* 0x0000001511067c10 */ /* 0x002fc6000ff7e0ff */
[----:B0-----:R-:W4:Y:S04]  /*11a20*/  LDL.LU R20, [R1+0xab4] ;  /* 0x000ab40001147983 */ /* 0x001f280000300800 */
[----:B------:R0:W-:Y:S01]  /*11a30*/  STL [R1+0x54], R8 ;  /* 0x0000540801007387 */ /* 0x0001e20000100800 */
[----:B------:R-:W-:-:S03]  /*11a40*/  IADD3.X R5, PT, PT, R0, UR65, RZ, P2, !PT ;  /* 0x0000004100057c10 */ /* 0x000fc600097fe4ff */
[----:B0-----:R-:W4:Y:S04]  /*11a50*/  LDL R8, [R1+0x630] ;  /* 0x0006300001087983 */ /* 0x001f280000100800 */
[----:B------:R0:W-:Y:S04]  /*11a60*/  STL [R1+0xa5c], R14 ;  /* 0x000a5c0e01007387 */ /* 0x0001e80000100800 */
[----:B------:R-:W-:Y:S04]  /*11a70*/  STL [R1+0xa60], R13 ;  /* 0x000a600d01007387 */ /* 0x000fe80000100800 */
[----:B------:R1:W-:Y:S01]  /*11a80*/  STL [R1+0x2c], R10 ;  /* 0x00002c0a01007387 */ /* 0x0003e20000100800 */
[----:B0-----:R-:W-:-:S02]  /*11a90*/  PRMT R14, RZ, 0x7610, R14 ;  /* 0x00007610ff0e7816 */ /* 0x001fc4000000000e */
[----:B------:R-:W-:Y:S02]  /*11aa0*/  PRMT R9, RZ, 0x7610, R9 ;  /* 0x00007610ff097816 */ /* 0x000fe40000000009 */
[----:B------:R-:W-:Y:S02]  /*11ab0*/  IADD3.X R7, PT, PT, R0, UR67, RZ, P3, !PT ;  /* 0x0000004300077c10 */ /* 0x000fe40009ffe4ff */
[----:B------:R-:W4:Y:S04]  /*11ac0*/  @!P0 LDG.E.U8 R14, desc[UR6][R4.64] ;  /* 0x00000006040e8981 */ /* 0x000f28000c1e1100 */
[----:B-1----:R-:W4:Y:S04]  /*11ad0*/  LDL R10, [R1+0x62c] ;  /* 0x00062c00010a7983 */ /* 0x002f280000100800 */
[----:B------:R-:W4:Y:S01]  /*11ae0*/  @!P0 LDG.E.U8 R9, desc[UR6][R6.64] ;  /* 0x0000000606098981 */ /* 0x000f22000c1e1100 */
[----:B-----5:R-:W-:-:S06]  /*11af0*/  PRMT R22, RZ, 0x7610, R22 ;  /* 0x00007610ff167816 */ /* 0x020fcc0000000016 */
[----:B------:R0:W5:Y:S02]  /*11b00*/  @!P0 LDG.E.U8 R22, desc[UR6][R2.64] ;  /* 0x0000000602168981 */ /* 0x000164000c1e1100 */
[----:B0-----:R-:W-:-:S04]  /*11b10*/  IADD3 R2, P1, PT, R17, UR33, RZ ;  /* 0x0000002111027c10 */ /* 0x001fc8000ff3e0ff */
[----:B------:R-:W-:-:S05]  /*11b20*/  IADD3.X R3, PT, PT, R0, UR55, RZ, P1, !PT ;  /* 0x0000003700037c10 */ /* 0x000fca0008ffe4ff */
[----:B------:R0:W5:Y:S01]  /*11b30*/  @!P0 LDG.E.U8 R11, desc[UR6][R2.64] ;  /* 0x00000006020b8981 */ /* 0x000162000c1e1100 */
[----:B------:R-:W-:Y:S02]  /*11b40*/  PRMT R29, RZ, 0x7610, R29 ;  /* 0x00007610ff1d7816 */ /* 0x000fe4000000001d */
[----:B0-----:R-:W-:-:S04]  /*11b50*/  IADD3 R2, P1, PT, R17, UR25, RZ ;  /* 0x0000001911027c10 */ /* 0x001fc8000ff3e0ff */
[----:B------:R-:W-:-:S05]  /*11b60*/  IADD3.X R3, PT, PT, R0, UR63, RZ, P1, !PT ;  /* 0x0000003f00037c10 */ /* 0x000fca0008ffe4ff */
[----:B------:R0:W5:Y:S01]  /*11b70*/  @!P0 LDG.E.U8 R29, desc[UR6][R2.64] ;  /* 0x00000006021d8981 */ /* 0x000162000c1e1100 */
[C---:B------:R-:W-:Y:S02]  /*11b80*/  IADD3 R4, P2, PT, R17.reuse, UR9, RZ ;  /* 0x0000000911047c10 */ /* 0x040fe4000ff5e0ff */
[----:B--2---:R-:W-:Y:S02]  /*11b90*/  PRMT R26, RZ, 0x7610, R26 ;  /* 0x00007610ff1a7816 */ /* 0x004fe4000000001a */
[----:B---3--:R-:W-:Y:S02]  /*11ba0*/  PRMT R27, RZ, 0x7610, R27 ;  /* 0x00007610ff1b7816 */ /* 0x008fe4000000001b */
[----:B0-----:R-:W-:Y:S02]  /*11bb0*/  IADD3 R2, P1, PT, R17, UR19, RZ ;  /* 0x0000001311027c10 */ /* 0x001fe4000ff3e0ff */
[C---:B------:R-:W-:Y:S02]  /*11bc0*/  IADD3.X R5, PT, PT, R0.reuse, UR73, RZ, P2, !PT ;  /* 0x0000004900057c10 */ /* 0x040fe400097fe4ff */
[----:B------:R-:W-:-:S02]  /*11bd0*/  IADD3.X R3, PT, PT, R0, UR75, RZ, P1, !PT ;  /* 0x0000004b00037c10 */ /* 0x000fc40008ffe4ff */
[----:B------:R-:W-:Y:S01]  /*11be0*/  PRMT R28, RZ, 0x7610, R28 ;  /* 0x00007610ff1c7816 */ /* 0x000fe2000000001c */
[----:B------:R0:W2:Y:S04]  /*11bf0*/  @!P0 LDG.E.U8 R27, desc[UR6][R4.64] ;  /* 0x00000006041b8981 */ /* 0x0000a8000c1e1100 */
[----:B------:R1:W3:Y:S01]  /*11c00*/  @!P0 LDG.E.U8 R26, desc[UR6][R2.64] ;  /* 0x00000006021a8981 */ /* 0x0002e2000c1e1100 */
[----:B0-----:R-:W-:Y:S02]  /*11c10*/  IADD3 R4, P2, PT, R17, UR35, RZ ;  /* 0x0000002311047c10 */ /* 0x001fe4000ff5e0ff */
[----:B------:R-:W-:Y:S02]  /*11c20*/  PRMT R23, RZ, 0x7610, R23 ;  /* 0x00007610ff177816 */ /* 0x000fe40000000017 */
[----:B------:R-:W-:-:S02]  /*11c30*/  IADD3.X R5, PT, PT, R0, UR53, RZ, P2, !PT ;  /* 0x0000003500057c10 */ /* 0x000fc400097fe4ff */
[----:B----4-:R-:W-:Y:S02]  /*11c40*/  PRMT R25, RZ, 0x7610, R25 ;  /* 0x00007610ff197816 */ /* 0x010fe40000000019 */
[----:B------:R-:W-:-:S06]  /*11c50*/  PRMT R24, RZ, 0x7610, R24 ;  /* 0x00007610ff187816 */ /* 0x000fcc0000000018 */
[----:B------:R-:W4:Y:S04]  /*11c60*/  @!P0 LDG.E.U8 R24, desc[UR6][R4.64] ;  /* 0x0000000604188981 */ /* 0x000f28000c1e1100 */
[----:B------:R-:W-:Y:S01]  /*11c70*/  STL [R1+0xa64], R15 ;  /* 0x000a640f01007387 */ /* 0x000fe20000100800 */
[----:B------:R-:W-:-:S05]  /*11c80*/  IADD3 R6, P3, PT, R17, R8, RZ ;  /* 0x0000000811067210 */ /* 0x000fca0007f7e0ff */
[----:B------:R-:W-:Y:S01]  /*11c90*/  IMAD.X R7, R0, 0x1, R10, P3 ;  /* 0x0000000100077824 */ /* 0x000fe200018e060a */
[----:B-1----:R-:W-:-:S04]  /*11ca0*/  IADD3 R2, P3, PT, R17, UR31, RZ ;  /* 0x0000001f11027c10 */ /* 0x002fc8000ff7e0ff */
[----:B------:R0:W4:Y:S01]  /*11cb0*/  @!P0 LDG.E.U8 R28, desc[UR6][R6.64] ;  /* 0x00000006061c8981 */ /* 0x000122000c1e1100 */
[----:B------:R-:W-:-:S05]  /*11cc0*/  IADD3.X R3, PT, PT, R0, UR57, RZ, P3, !PT ;  /* 0x0000003900037c10 */ /* 0x000fca0009ffe4ff */
[----:B------:R-:W4:Y:S01]  /*11cd0*/  @!P0 LDG.E.U8 R25, desc[UR6][R2.64] ;  /* 0x0000000602198981 */ /* 0x000f22000c1e1100 */
[----:B0-----:R-:W-:-:S04]  /*11ce0*/  IADD3 R6, P1, PT, R17, UR39, RZ ;  /* 0x0000002711067c10 */ /* 0x001fc8000ff3e0ff */
[----:B------:R-:W-:-:S05]  /*11cf0*/  IADD3.X R7, PT, PT, R0, UR49, RZ, P1, !PT ;  /* 0x0000003100077c10 */ /* 0x000fca0008ffe4ff */
[----:B------:R-:W4:Y:S04]  /*11d00*/  @!P0 LDG.E.U8 R23, desc[UR6][R6.64] ;  /* 0x0000000606178981 */ /* 0x000f28000c1e1100 */
[----:B-----5:R-:W-:Y:S04]  /*11d10*/  STL [R1+0xa68], R29 ;  /* 0x000a681d01007387 */ /* 0x020fe80000100800 */
[----:B------:R0:W-:Y:S04]  /*11d20*/  STL [R1+0xa6c], R14 ;  /* 0x000a6c0e01007387 */ /* 0x0001e80000100800 */
[----:B0-----:R-:W5:Y:S04]  /*11d30*/  LDL R14, [R1+0x5c0] ;  /* 0x0005c000010e7983 */ /* 0x001f680000100800 */
[----:B------:R0:W-:Y:S04]  /*11d40*/  STL [R1+0x24], R9 ;  /* 0x0000240901007387 */ /* 0x0001e80000100800 */
[----:B------:R-:W5:Y:S04]  /*11d50*/  LDL R8, [R1+0x580] ;  /* 0x0005800001087983 */ /* 0x000f680000100800 */
[----:B0-----:R-:W5:Y:S04]  /*11d60*/  LDL R9, [R1+0x5a0] ;  /* 0x0005a00001097983 */ /* 0x001f680000100800 */
[----:B------:R0:W-:Y:S04]  /*11d70*/  STL [R1+0x28], R11 ;  /* 0x0000280b01007387 */ /* 0x0001e80000100800 */
[----:B------:R-:W5:Y:S04]  /*11d80*/  LDL R10, [R1+0x57c] ;  /* 0x00057c00010a7983 */ /* 0x000f680000100800 */
[----:B------:R-:W5:Y:S04]  /*11d90*/  LDL R13, [R1+0x5bc] ;  /* 0x0005bc00010d7983 */ /* 0x000f680000100800 */
[----:B0-----:R-:W5:Y:S04]  /*11da0*/  LDL R11, [R1+0x59c] ;  /* 0x00059c00010b7983 */ /* 0x001f680000100800 */
[----:B---3--:R-:W-:Y:S04]  /*11db0*/  STL [R1+0xa70], R26 ;  /* 0x000a701a01007387 */ /* 0x008fe80000100800 */
[----:B--2---:R0:W-:Y:S04]  /*11dc0*/  STL [R1+0xa74], R27 ;  /* 0x000a741b01007387 */ /* 0x0041e80000100800 */
[----:B----4-:R1:W-:Y:S04]  /*11dd0*/  STL [R1+0xa78], R28 ;  /* 0x000a781c01007387 */ /* 0x0103e80000100800 */
[----:B------:R2:W-:Y:S04]  /*11de0*/  STL [R1+0xa7c], R25 ;  /* 0x000a7c1901007387 */ /* 0x0005e80000100800 */
[----:B------:R-:W-:Y:S04]  /*11df0*/  STL [R1+0xa80], R24 ;  /* 0x000a801801007387 */ /* 0x000fe80000100800 */
[----:B------:R3:W-:Y:S04]  /*11e00*/  STL [R1+0xa84], R23 ;  /* 0x000a841701007387 */ /* 0x0007e80000100800 */
[----:B0-----:R-:W4:Y:S04]  /*11e10*/  LDL R27, [R1+0x320] ;  /* 0x00032000011b7983 */ /* 0x001f280000100800 */
[----:B------:R-:W4:Y:S04]  /*11e20*/  LDL R29, [R1+0x310] ;  /* 0x00031000011d7983 */ /* 0x000f280000100800 */
[----:B-1----:R-:W4:Y:S04]  /*11e30*/  LDL R28, [R1+0x448] ;  /* 0x00044800011c7983 */ /* 0x002f280000100800 */
[----:B------:R-:W4:Y:S04]  /*11e40*/  LDL R26, [R1+0x4a4] ;  /* 0x0004a400011a7983 */ /* 0x000f280000100800 */
[----:B--2---:R-:W2:Y:S04]  /*11e50*/  LDL R25, [R1+0x318] ;  /* 0x0003180001197983 */ /* 0x004ea80000100800 */
[----:B---3--:R-:W3:Y:S04]  /*11e60*/  LDL R23, [R1+0x308] ;  /* 0x0003080001177983 */ /* 0x008ee80000100800 */
[----:B------:R-:W2:Y:S04]  /*11e70*/  LDL R24, [R1+0x450] ;  /* 0x0004500001187983 */ /* 0x000ea80000100800 */
[----:B------:R-:W3:Y:S01]  /*11e80*/  LDL R15, [R1+0x440] ;  /* 0x00044000010f7983 */ /* 0x000ee20000100800 */
[----:B-----5:R-:W-:-:S02]  /*11e90*/  IADD3 R8, P1, PT, R17, R8, RZ ;  /* 0x0000000811087210 */ /* 0x020fc40007f3e0ff */
[----:B------:R-:W-:-:S03]  /*11ea0*/  IADD3 R6, P2, PT, R17, R9, RZ ;  /* 0x0000000911067210 */ /* 0x000fc60007f5e0ff */
[----:B------:R-:W-:Y:S02]  /*11eb0*/  IMAD.X R9, R0, 0x1, R10, P1 ;  /* 0x0000000100097824 */ /* 0x000fe400008e060a */
[----:B------:R-:W5:Y:S01]  /*11ec0*/  LDL R10, [R1+0x378] ;  /* 0x00037800010a7983 */ /* 0x000f620000100800 */
[----:B------:R-:W-:-:S03]  /*11ed0*/  IADD3 R2, P3, PT, R17, R14, RZ ;  /* 0x0000000e11027210 */ /* 0x000fc60007f7e0ff */
[----:B------:R-:W3:Y:S01]  /*11ee0*/  LDL R14, [R1+0x2f8] ;  /* 0x0002f800010e7983 */ /* 0x000ee20000100800 */
[----:B------:R-:W-:-:S03]  /*11ef0*/  IMAD.X R7, R0, 0x1, R11, P2 ;  /* 0x0000000100077824 */ /* 0x000fc600010e060b */
[----:B------:R-:W3:Y:S01]  /*11f00*/  LDL R11, [R1+0x63c] ;  /* 0x00063c00010b7983 */ /* 0x000ee20000100800 */
[----:B------:R-:W-:-:S03]  /*11f10*/  IMAD.X R3, R0, 0x1, R13, P3 ;  /* 0x0000000100037824 */ /* 0x000fc600018e060d */
[----:B------:R-:W3:Y:S01]  /*11f20*/  LDL R13, [R1+0x430] ;  /* 0x00043000010d7983 */ /* 0x000ee20000100800 */
[----:B------:R-:W-:Y:S02]  /*11f30*/  PRMT R5, RZ, 0x7610, R5 ;  /* 0x00007610ff057816 */ /* 0x000fe40000000005 */
[----:B------:R-:W-:Y:S02]  /*11f40*/  PRMT R21, RZ, 0x7610, R21 ;  /* 0x00007610ff157816 */ /* 0x000fe40000000015 */
[----:B------:R-:W-:Y:S02]  /*11f50*/  PRMT R16, RZ, 0x7610, R16 ;  /* 0x00007610ff107816 */ /* 0x000fe40000000010 */
[----:B------:R-:W3:Y:S01]  /*11f60*/  @!P0 LDG.E.U8 R5, desc[UR6][R8.64] ;  /* 0x0000000608058981 */ /* 0x000ee2000c1e1100 */
[----:B------:R-:W-:-:S03]  /*11f70*/  PRMT R4, RZ, 0x7610, R4 ;  /* 0x00007610ff047816 */ /* 0x000fc60000000004 */
[----:B------:R0:W3:Y:S04]  /*11f80*/  @!P0 LDG.E.U8 R21, desc[UR6][R2.64] ;  /* 0x0000000602158981 */ /* 0x0000e8000c1e1100 */
[----:B------:R1:W3:Y:S01]  /*11f90*/  @!P0 LDG.E.U8 R16, desc[UR6][R6.64] ;  /* 0x0000000606108981 */ /* 0x0002e2000c1e1100 */
[----:B0-----:R-:W-:Y:S02]  /*11fa0*/  PRMT R2, RZ, 0x7610, R2 ;  /* 0x00007610ff027816 */ /* 0x001fe40000000002 */
[----:B------:R-:W-:Y:S02]  /*11fb0*/  PRMT R3, RZ, 0x7610, R3 ;  /* 0x00007610ff037816 */ /* 0x000fe40000000003 */
[----:B------:R-:W-:Y:S02]  /*11fc0*/  PRMT R19, RZ, 0x7610, R19 ;  /* 0x00007610ff137816 */ /* 0x000fe40000000013 */
[----:B------:R-:W-:-:S02]  /*11fd0*/  PRMT R18, RZ, 0x7610, R18 ;  /* 0x00007610ff127816 */ /* 0x000fc40000000012 */
[----:B------:R-:W-:Y:S02]  /*11fe0*/  PRMT R20, RZ, 0x7610, R20 ;  /* 0x00007610ff147816 */ /* 0x000fe40000000014 */
[C---:B----4-:R-:W-:Y:S02]  /*11ff0*/  IADD3 RZ, P2, PT, R17.reuse, R27, RZ ;  /* 0x0000001b11ff7210 */ /* 0x050fe40007f5e0ff */
[C---:B------:R-:W-:Y:S01]  /*12000*/  IADD3 RZ, P1, PT, R17.reuse, R29, RZ ;  /* 0x0000001d11ff7210 */ /* 0x040fe20007f3e0ff */
[C---:B-1----:R-:W-:Y:S02]  /*12010*/  IMAD.IADD R6, R17.reuse, 0x1, R29 ;  /* 0x0000000111067824 */ /* 0x042fe400078e021d */
[----:B------:R-:W-:Y:S02]  /*12020*/  IMAD.IADD R8, R17, 0x1, R27 ;  /* 0x0000000111087824 */ /* 0x000fe400078e021b */
[----:B------:R-:W-:-:S05]  /*12030*/  IMAD.X R7, R0, 0x1, R28, P1 ;  /* 0x0000000100077824 */ /* 0x000fca00008e061c */
[----:B------:R2:W4:Y:S02]  /*12040*/  @!P0 LDG.E.U8 R2, desc[UR6][R6.64] ;  /* 0x0000000606028981 */ /* 0x000524000c1e1100 */
[C---:B--2---:R-:W-:Y:S01]  /*12050*/  IMAD.IADD R6, R17.reuse, 0x1, R25 ;  /* 0x0000000111067824 */ /* 0x044fe200078e0219 */
[C---:B-----5:R-:W-:Y:S01]  /*12060*/  IADD3 RZ, P3, PT, R17.reuse, R10, RZ ;  /* 0x0000000a11ff7210 */ /* 0x060fe20007f7e0ff */
[C---:B------:R-:W-:Y:S01]  /*12070*/  IMAD.IADD R10, R17.reuse, 0x1, R10 ;  /* 0x00000001110a7824 */ /* 0x040fe200078e020a */
[C---:B---3--:R-:W-:Y:S01]  /*12080*/  IADD3 RZ, P1, PT, R17.reuse, R14, RZ ;  /* 0x0000000e11ff7210 */ /* 0x048fe20007f3e0ff */
[C---:B------:R-:W-:Y:S02]  /*12090*/  IMAD.X R9, R0.reuse, 0x1, R11, P2 ;  /* 0x0000000100097824 */ /* 0x040fe400010e060b */
[C---:B------:R-:W-:Y:S01]  /*120a0*/  IMAD.X R11, R0.reuse, 0x1, R26, P3 ;  /* 0x00000001000b7824 */ /* 0x040fe200018e061a */
[C---:B------:R-:W-:Y:S02]  /*120b0*/  IADD3 RZ, P3, PT, R17.reuse, R25, RZ ;  /* 0x0000001911ff7210 */ /* 0x040fe40007f7e0ff */
[----:B------:R-:W-:Y:S01]  /*120c0*/  IADD3 RZ, P2, PT, R17, R23, RZ ;  /* 0x0000001711ff7210 */ /* 0x000fe20007f5e0ff */
[----:B------:R0:W2:Y:S02]  /*120d0*/  @!P0 LDG.E.U8 R3, desc[UR6][R8.64] ;  /* 0x0000000608038981 */ /* 0x0000a4000c1e1100 */
[----:B------:R-:W-:-:S02]  /*120e0*/  IMAD.X R7, R0, 0x1, R24, P3 ;  /* 0x0000000100077824 */ /* 0x000fc400018e0618 */
[----:B------:R1:W3:Y:S04]  /*120f0*/  @!P0 LDG.E.U8 R4, desc[UR6][R10.64] ;  /* 0x000000060a048981 */ /* 0x0002e8000c1e1100 */
[----:B------:R5:W3:Y:S01]  /*12100*/  @!P0 LDG.E.U8 R19, desc[UR6][R6.64] ;  /* 0x0000000606138981 */ /* 0x000ae2000c1e1100 */
[C---:B0-----:R-:W-:Y:S02]  /*12110*/  IMAD.IADD R8, R17.reuse, 0x1, R23 ;  /* 0x0000000111087824 */ /* 0x041fe400078e0217 */
[C---:B------:R-:W-:Y:S02]  /*12120*/  IMAD.X R9, R0.reuse, 0x1, R15, P2 ;  /* 0x0000000100097824 */ /* 0x040fe400010e060f */
[----:B-1----:R-:W-:Y:S02]  /*12130*/  IMAD.IADD R10, R17, 0x1, R14 ;  /* 0x00000001110a7824 */ /* 0x002fe400078e020e */
[----:B------:R-:W-:Y:S01]  /*12140*/  IMAD.X R11, R0, 0x1, R13, P1 ;  /* 0x00000001000b7824 */ /* 0x000fe200008e060d */
[----:B------:R0:W3:Y:S04]  /*12150*/  @!P0 LDG.E.U8 R18, desc[UR6][R8.64] ;  /* 0x0000000608128981 */ /* 0x0000e8000c1e1100 */
[----:B------:R1:W3:Y:S01]  /*12160*/  @!P0 LDG.E.U8 R20, desc[UR6][R10.64] ;  /* 0x000000060a148981 */ /* 0x0002e2000c1e1100 */
[----:B------:R-:W1:Y:S01]  /*12170*/  S2UR UR71, SR_CgaCtaId ;  /* 0x00000000004779c3 */ /* 0x000e620000008800 */
[C---:B-----5:R-:W-:Y:S01]  /*12180*/  IMAD.SHL.U32 R6, R12.reuse, 0x40, RZ ;  /* 0x000000400c067824 */ /* 0x060fe200078e00ff */
[----:B------:R-:W-:Y:S01]  /*12190*/  UMOV UR70, 0x400 ;  /* 0x0000040000467882 */ /* 0x000fe20000000000 */
[----:B0-----:R-:W-:-:S02]  /*121a0*/  LOP3.LUT R8, R12, 0xe0, RZ, 0xc0, !PT ;  /* 0x000000e00c087812 */ /* 0x001fc400078ec0ff */
[C---:B------:R-:W-:Y:S01]  /*121b0*/  LOP3.LUT R9, R12.reuse, 0x3, RZ, 0xc0, !PT ;  /* 0x000000030c097812 */ /* 0x040fe200078ec0ff */
[C---:B------:R-:W-:Y:S01]  /*121c0*/  IMAD.SHL.U32 R7, R12.reuse, 0x8, RZ ;  /* 0x000000080c077824 */ /* 0x040fe200078e00ff */
[----:B-1----:R-:W-:Y:S01]  /*121d0*/  SHF.R.U32.HI R10, RZ, 0x2, R12 ;  /* 0x00000002ff0a7819 */ /* 0x002fe2000001160c */
[----:B------:R-:W-:Y:S01]  /*121e0*/  IMAD.SHL.U32 R0, R12, 0x2, RZ ;  /* 0x000000020c007824 */ /* 0x000fe200078e00ff */
[----:B------:R-:W-:Y:S01]  /*121f0*/  LOP3.LUT R6, R6, 0x1c0, RZ, 0xc0, !PT ;  /* 0x000001c006067812 */ /* 0x000fe200078ec0ff */
[----:B------:R-:W-:Y:S01]  /*12200*/  IMAD.SHL.U32 R8, R8, 0x10, RZ ;  /* 0x0000001008087824 */ /* 0x000fe200078e00ff */
[----:B------:R-:W-:Y:S01]  /*12210*/  SGXT.U32 R10, R10, 0x3 ;  /* 0x000000030a0a781a */ /* 0x000fe20000000000 */
[----:B------:R-:W-:Y:S01]  /*12220*/  IMAD R9, R9, 0x88, RZ ;  /* 0x0000008809097824 */ /* 0x000fe200078e02ff */
[----:B------:R-:W-:Y:S01]  /*12230*/  LOP3.LUT R0, R7, 0x30, R0, 0x48, !PT ;  /* 0x0000003007007812 */ /* 0x000fe200078e4800 */
[----:B------:R-:W-:Y:S01]  /*12240*/  STL [R1+0xa88], R21 ;  /* 0x000a881501007387 */ /* 0x000fe20000100800 */
[----:B------:R-:W-:-:S03]  /*12250*/  ULEA UR70, UR71, UR70, 0x18 ;  /* 0x0000004647467291 */ /* 0x000fc6000f8ec0ff */
[----:B------:R-:W-:Y:S03]  /*12260*/  STL [R1+0xa8c], R16 ;  /* 0x000a8c1001007387 */ /* 0x000fe60000100800 */
[----:B------:R-:W-:Y:S01]  /*12270*/  IADD3 R8, PT, PT, R8, UR70, R6 ;  /* 0x0000004608087c10 */ /* 0x000fe2000fffe006 */
[----:B------:R-:W-:Y:S01]  /*12280*/  STL [R1+0xa90], R5 ;  /* 0x000a900501007387 */ /* 0x000fe20000100800 */
[----:B------:R-:W-:-:S03]  /*12290*/  LOP3.LUT R6, R9, R10, RZ, 0xfc, !PT ;  /* 0x0000000a09067212 */ /* 0x000fc600078efcff */
[----:B------:R-:W-:Y:S02]  /*122a0*/  IMAD.IADD R0, R0, 0x1, R8 ;  /* 0x0000000100007824 */ /* 0x000fe400078e0208 */
[----:B------:R-:W0:Y:S04]  /*122b0*/  LDS.U8 R17, [R6+UR69] ;  /* 0x0000004506117984 */ /* 0x000e280008000000 */
[----:B----4-:R-:W-:Y:S04]  /*122c0*/  STL [R1+0xa94], R2 ;  /* 0x000a940201007387 */ /* 0x010fe80000100800 */
[----:B------:R-:W1:Y:S01]  /*122d0*/  LDS.U8 R2, [R6+UR69+0x40] ;  /* 0x0000404506027984 */ /* 0x000e620008000000 */
[----:B------:R-:W-:-:S02]  /*122e0*/  LOP3.LUT R8, R6, 0x8, RZ, 0x3c, !PT ;  /* 0x0000000806087812 */ /* 0x000fc400078e3cff */
[----:B------:R-:W-:Y:S01]  /*122f0*/  SHF.R.S32.HI R13, RZ, 0x7, R12 ;  /* 0x00000007ff0d7819 */ /* 0x000fe2000001140c */
[----:B------:R-:W-:Y:S04]  /*12300*/  LDS.U8 R11, [R6+UR69+0x20] ;  /* 0x00002045060b7984 */ /* 0x000fe80008000000 */
[----:B--2---:R-:W-:Y:S04]  /*12310*/  STL [R1+0xa98], R3 ;  /* 0x000a980301007387 */ /* 0x004fe80000100800 */
[----:B---3--:R-:W-:Y:S04]  /*12320*/  STL [R1+0xa9c], R4 ;  /* 0x000a9c0401007387 */ /* 0x008fe80000100800 */
[----:B------:R-:W-:Y:S04]  /*12330*/  STL [R1+0xaa0], R19 ;  /* 0x000aa01301007387 */ /* 0x000fe80000100800 */
[----:B------:R-:W2:Y:S04]  /*12340*/  LDS.U8 R3, [R6+UR69+0x60] ;  /* 0x0000604506037984 */ /* 0x000ea80008000000 */
[----:B------:R-:W-:Y:S04]  /*12350*/  STL [R1+0xaa4], R18 ;  /* 0x000aa41201007387 */ /* 0x000fe80000100800 */
[----:B------:R-:W-:Y:S04]  /*12360*/  STL [R1+0xaa8], R20 ;  /* 0x000aa81401007387 */ /* 0x000fe80000100800 */
[----:B------:R-:W-:Y:S04]  /*12370*/  STL [R1+0xaac], R0 ;  /* 0x000aac0001007387 */ /* 0x000fe80000100800 */
[----:B------:R-:W3:Y:S04]  /*12380*/  LDS.U8 R0, [R6+UR69+0x200] ;  /* 0x0002004506007984 */ /* 0x000ee80008000000 */
[----:B0-----:R-:W-:Y:S04]  /*12390*/  STL [R1+0xab0], R17 ;  /* 0x000ab01101007387 */ /* 0x001fe80000100800 */
[----:B-1----:R-:W-:Y:S04]  /*123a0*/  STL [R1+0x2d8], R2 ;  /* 0x0002d80201007387 */ /* 0x002fe80000100800 */
[----:B------:R-:W0:Y:S04]  /*123b0*/  LDS.U8 R2, [R6+UR69+0x220] ;  /* 0x0002204506027984 */ /* 0x000e280008000000 */
[----:B--2---:R-:W-:Y:S04]  /*123c0*/  STL [R1+0x2d4], R3 ;  /* 0x0002d40301007387 */ /* 0x004fe80000100800 */
[----:B------:R-:W1:Y:S04]  /*123d0*/  LDS.U8 R3, [R6+UR69+0x240] ;  /* 0x0002404506037984 */ /* 0x000e680008000000 */
[----:B---3--:R-:W-:Y:S04]  /*123e0*/  STL [R1+0x180], R0 ;  /* 0x0001800001007387 */ /* 0x008fe80000100800 */
[----:B------:R-:W2:Y:S04]  /*123f0*/  LDS.U8 R0, [R6+UR69+0x260] ;  /* 0x0002604506007984 */ /* 0x000ea80008000000 */
[----:B0-----:R-:W-:Y:S04]  /*12400*/  STL [R1+0xdc], R2 ;  /* 0x0000dc0201007387 */ /* 0x001fe80000100800 */
[----:B------:R-:W0:Y:S04]  /*12410*/  LDS.U8 R2, [R6+UR69+0x400] ;  /* 0x0004004506027984 */ /* 0x000e280008000000 */
[----:B-1----:R-:W-:Y:S04]  /*12420*/  STL [R1+0x2e8], R3 ;  /* 0x0002e80301007387 */ /* 0x002fe80000100800 */
[----:B------:R-:W1:Y:S04]  /*12430*/  LDS.U8 R3, [R6+UR69+0x420] ;  /* 0x0004204506037984 */ /* 0x000e680008000000 */
[----:B--2---:R-:W-:Y:S04]  /*12440*/  STL [R1+0x2e4], R0 ;  /* 0x0002e40001007387 */ /* 0x004fe80000100800 */
        /* <DEDUP_REMOVED lines=12> */
[----:B------:R-:W2:Y:S04]  /*12510*/  LDS.U8 R0, [R8+UR69] ;  /* 0x0000004508007984 */ /* 0x000ea80008000000 */
        /* <DEDUP_REMOVED lines=9> */
[----:B------:R-:W-:Y:S04]  /*125b0*/  LDS.U8 R3, [R8+UR69+0x260] ;  /* 0x0002604508037984 */ /* 0x000fe80008000000 */
[----:B--2---:R-:W-:Y:S04]  /*125c0*/  STL [R1+0x2dc], R0 ;  /* 0x0002dc0001007387 */ /* 0x004fe80000100800 */
[----:B------:R-:W1:Y:S04]  /*125d0*/  LDS.U8 R0, [R8+UR69+0x240] ;  /* 0x0002404508007984 */ /* 0x000e680008000000 */
[----:B0-----:R-:W-:Y:S04]  /*125e0*/  STL [R1+0x188], R2 ;  /* 0x0001880201007387 */ /* 0x001fe80000100800 */
[----:B------:R-:W0:Y:S04]  /*125f0*/  LDS.U8 R2, [R8+UR69+0x400] ;  /* 0x0004004508027984 */ /* 0x000e280008000000 */
[----:B-1----:R-:W-:Y:S04]  /*12600*/  STL [R1+0x2f0], R0 ;  /* 0x0002f00001007387 */ /* 0x002fe80000100800 */
[----:B------:R-:W1:Y:S04]  /*12610*/  LDS.U8 R0, [R8+UR69+0x420] ;  /* 0x0004204508007984 */ /* 0x000e680008000000 */
[----:B------:R-:W-:Y:S04]  /*12620*/  STL [R1+0x2ec], R3 ;  /* 0x0002ec0301007387 */ /* 0x000fe80000100800 */
        /* <DEDUP_REMOVED lines=10> */
[----:B------:R-:W1:Y:S01]  /*126d0*/  LDS.U8 R0, [R8+UR69+0x660] ;  /* 0x0006604508007984 */ /* 0x000e620008000000 */
[----:B------:R-:W-:-:S03]  /*126e0*/  LOP3.LUT R9, R6, 0x10, RZ, 0x3c, !PT ;  /* 0x0000001006097812 */ /* 0x000fc600078e3cff */
        /* <DEDUP_REMOVED lines=19> */
[----:B------:R-:W2:Y:S04]  /*12820*/  LDL.LU R14, [R1+0x2d0] ;  /* 0x0002d000010e7983 */ /* 0x000ea80000300800 */
[----:B------:R-:W3:Y:S04]  /*12830*/  LDS.U8 R3, [R9+UR69+0x420] ;  /* 0x0004204509037984 */ /* 0x000ee80008000000 */
[----:B0-----:R-:W-:Y:S04]  /*12840*/  STL [R1+0x3f8], R2 ;  /* 0x0003f80201007387 */ /* 0x001fe80000100800 */
[----:B------:R-:W0:Y:S04]  /*12850*/  LDS.U8 R2, [R9+UR69+0x440] ;  /* 0x0004404509027984 */ /* 0x000e280008000000 */
[----:B-1----:R-:W-:Y:S04]  /*12860*/  STL [R1+0x42c], R0 ;  /* 0x00042c0001007387 */ /* 0x002fe80000100800 */
[----:B------:R-:W1:Y:S04]  /*12870*/  LDS.U8 R0, [R9+UR69+0x460] ;  /* 0x0004604509007984 */ /* 0x000e680008000000 */
[----:B---3--:R-:W-:Y:S04]  /*12880*/  STL [R1+0x428], R3 ;  /* 0x0004280301007387 */ /* 0x008fe80000100800 */
[----:B------:R-:W3:Y:S04]  /*12890*/  LDS.U8 R3, [R9+UR69+0x600] ;  /* 0x0006004509037984 */ /* 0x000ee80008000000 */
[----:B0-----:R-:W-:Y:S04]  /*128a0*/  STL [R1+0x688], R2 ;  /* 0x0006880201007387 */ /* 0x001fe80000100800 */
[----:B------:R-:W0:Y:S04]  /*128b0*/  LDS.U8 R2, [R9+UR69+0x620] ;  /* 0x0006204509027984 */ /* 0x000e280008000000 */
[----:B-1----:R-:W-:Y:S04]  /*128c0*/  STL [R1+0x684], R0 ;  /* 0x0006840001007387 */ /* 0x002fe80000100800 */
[----:B------:R-:W1:Y:S01]  /*128d0*/  LDS.U8 R0, [R9+UR69+0x640] ;  /* 0x0006404509007984 */ /* 0x000e620008000000 */
[----:B------:R-:W-:-:S03]  /*128e0*/  LOP3.LUT R10, R6, 0x18, RZ, 0x3c, !PT ;  /* 0x00000018060a7812 */ /* 0x000fc600078e3cff */
[----:B---3--:R-:W-:Y:S04]  /*128f0*/  STL [R1+0x64c], R3 ;  /* 0x00064c0301007387 */ /* 0x008fe80000100800 */
[----:B------:R-:W3:Y:S04]  /*12900*/  LDL.LU R29, [R1+0x58] ;  /* 0x00005800011d7983 */ /* 0x000ee80000300800 */
[----:B------:R-:W4:Y:S04]  /*12910*/  LDS.U8 R3, [R9+UR69+0x660] ;  /* 0x0006604509037984 */ /* 0x000f280008000000 */
[----:B0-----:R-:W-:Y:S04]  /*12920*/  STL [R1+0x648], R2 ;  /* 0x0006480201007387 */ /* 0x001fe80000100800 */
[----:B------:R-:W0:Y:S04]  /*12930*/  LDS.U8 R2, [R10+UR69] ;  /* 0x000000450a027984 */ /* 0x000e280008000000 */
[----:B-1----:R-:W-:Y:S04]  /*12940*/  STL [R1+0x698], R0 ;  /* 0x0006980001007387 */ /* 0x002fe80000100800 */
[----:B------:R-:W1:Y:S04]  /*12950*/  LDS.U8 R0, [R10+UR69+0x20] ;  /* 0x000020450a007984 */ /* 0x000e680008000000 */
[----:B----4-:R-:W-:Y:S04]  /*12960*/  STL [R1+0x680], R3 ;  /* 0x0006800301007387 */ /* 0x010fe80000100800 */
[----:B------:R-:W4:Y:S04]  /*12970*/  LDL.LU R15, [R1+0x54] ;  /* 0x00005400010f7983 */ /* 0x000f280000300800 */
[----:B------:R-:W5:Y:S04]  /*12980*/  LDS.U8 R3, [R10+UR69+0x40] ;  /* 0x000040450a037984 */ /* 0x000f680008000000 */
[----:B0-----:R-:W-:Y:S04]  /*12990*/  STL [R1+0x280], R2 ;  /* 0x0002800201007387 */ /* 0x001fe80000100800 */
[----:B------:R-:W0:Y:S04]  /*129a0*/  LDS.U8 R2, [R10+UR69+0x60] ;  /* 0x000060450a027984 */ /* 0x000e280008000000 */
[----:B-1----:R-:W-:Y:S04]  /*129b0*/  STL [R1+0x278], R0 ;  /* 0x0002780001007387 */ /* 0x002fe80000100800 */
[----:B------:R-:W1:Y:S04]  /*129c0*/  LDS.U8 R0, [R10+UR69+0x200] ;  /* 0x000200450a007984 */ /* 0x000e680008000000 */
[----:B-----5:R-:W-:Y:S04]  /*129d0*/  STL [R1+0x3f4], R3 ;  /* 0x0003f40301007387 */ /* 0x020fe80000100800 */
[----:B------:R-:W5:Y:S04]  /*129e0*/  LDS.U8 R3, [R10+UR69+0x220] ;  /* 0x000220450a037984 */ /* 0x000f680008000000 */
[----:B0-----:R-:W-:Y:S04]  /*129f0*/  STL [R1+0x3f0], R2 ;  /* 0x0003f00201007387 */ /* 0x001fe80000100800 */
[----:B------:R-:W0:Y:S04]  /*12a00*/  LDS.U8 R2, [R10+UR69+0x240] ;  /* 0x000240450a027984 */ /* 0x000e280008000000 */
[----:B-1----:R-:W-:Y:S04]  /*12a10*/  STL [R1+0x290], R0 ;  /* 0x0002900001007387 */ /* 0x002fe80000100800 */
[----:B------:R-:W1:Y:S04]  /*12a20*/  LDS.U8 R0, [R10+UR69+0x260] ;  /* 0x000260450a007984 */ /* 0x000e680008000000 */
[----:B-----5:R-:W-:Y:S04]  /*12a30*/  STL [R1+0x28c], R3 ;  /* 0x00028c0301007387 */ /* 0x020fe80000100800 */
[----:B------:R-:W5:Y:S04]  /*12a40*/  LDL.LU R25, [R1+0x50] ;  /* 0x0000500001197983 */ /* 0x000f680000300800 */
[----:B0-----:R-:W-:Y:S04]  /*12a50*/  STL [R1+0x404], R2 ;  /* 0x0004040201007387 */ /* 0x001fe80000100800 */
[----:B------:R-:W0:Y:S04]  /*12a60*/  LDS.U8 R3, [R10+UR69+0x400] ;  /* 0x000400450a037984 */ /* 0x000e280008000000 */
[----:B------:R-:W5:Y:S04]  /*12a70*/  LDL.LU R28, [R1+0x64] ;  /* 0x00006400011c7983 */ /* 0x000f680000300800 */
[----:B------:R-:W0:Y:S04]  /*12a80*/  LDS.U8 R2, [R10+UR69+0x420] ;  /* 0x000420450a027984 */ /* 0x000e280008000000 */
[----:B-1----:R-:W-:Y:S04]  /*12a90*/  STL [R1+0x400], R0 ;  /* 0x0004000001007387 */ /* 0x002fe80000100800 */
[----:B------:R-:W1:Y:S01]  /*12aa0*/  LDS.U8 R0, [R10+UR69+0x440] ;  /* 0x000440450a007984 */ /* 0x000e620008000000 */
[----:B------:R-:W-:-:S04]  /*12ab0*/  SGXT R13, R13, 0x1 ;  /* 0x000000010d0d781a */ /* 0x000fc80000000200 */
[----:B------:R-:W-:Y:S02]  /*12ac0*/  LOP3.LUT R7, R13, 0x90, RZ, 0xc0, !PT ;  /* 0x000000900d077812 */ /* 0x000fe400078ec0ff */
[----:B------:R-:W5:Y:S04]  /*12ad0*/  LDL.LU R13, [R1+0x60] ;  /* 0x00006000010d7983 */ /* 0x000f680000300800 */
[----:B0-----:R-:W-:Y:S04]  /*12ae0*/  STL [R1+0x644], R3 ;  /* 0x0006440301007387 */ /* 0x001fe80000100800 */
[----:B------:R-:W0:Y:S04]  /*12af0*/  LDS.U8 R3, [R10+UR69+0x460] ;  /* 0x000460450a037984 */ /* 0x000e280008000000 */
[----:B------:R-:W-:Y:S04]  /*12b00*/  STL [R1+0x640], R2 ;  /* 0x0006400201007387 */ /* 0x000fe80000100800 */
[----:B------:R-:W2:Y:S04]  /*12b10*/  LDS.U8 R2, [R10+UR69+0x600] ;  /* 0x000600450a027984 */ /* 0x000ea80008000000 */
[----:B-1----:R-:W-:Y:S04]  /*12b20*/  STL [R1+0x694], R0 ;  /* 0x0006940001007387 */ /* 0x002fe80000100800 */
[----:B------:R-:W1:Y:S04]  /*12b30*/  LDS.U8 R0, [R10+UR69+0x620] ;  /* 0x000620450a007984 */ /* 0x000e680008000000 */
[----:B0-----:R-:W-:Y:S04]  /*12b40*/  STL [R1+0x690], R3 ;  /* 0x0006900301007387 */ /* 0x001fe80000100800 */
[----:B------:R-:W5:Y:S04]  /*12b50*/  LDL.LU R27, [R1+0x5c] ;  /* 0x00005c00011b7983 */ /* 0x000f680000300800 */
[----:B--2---:R-:W-:Y:S04]  /*12b60*/  STL [R1+0x658], R2 ;  /* 0x0006580201007387 */ /* 0x004fe80000100800 */
[----:B------:R-:W0:Y:S04]  /*12b70*/  LDS.U8 R2, [R10+UR69+0x640] ;  /* 0x000640450a027984 */ /* 0x000e280008000000 */
[----:B-1----:R-:W-:Y:S04]  /*12b80*/  STL [R1+0x654], R0 ;  /* 0x0006540001007387 */ /* 0x002fe80000100800 */
[----:B------:R-:W1:Y:S01]  /*12b90*/  LDS.U8 R0, [R10+UR69+0x660] ;  /* 0x000660450a007984 */ /* 0x000e620008000000 */
[----:B------:R-:W-:-:S03]  /*12ba0*/  LOP3.LUT R7, R7, 0x7f, R12, 0x78, !PT ;  /* 0x0000007f07077812 */ /* 0x000fc600078e780c */
[----:B------:R2:W-:Y:S01]  /*12bb0*/  LDS.U8 R12, [R8+UR69+0x220] ;  /* 0x00022045080c7984 */ /* 0x0005e20008000000 */
[----:B------:R-:W-:Y:S06]  /*12bc0*/  BAR.SYNC.DEFER_BLOCKING 0x0 ;  /* 0x0000000000007b1d */ /* 0x000fec0000010000 */
[----:B0-----:R-:W-:Y:S04]  /*12bd0*/  STL [R1+0x69c], R2 ;  /* 0x00069c0201007387 */ /* 0x001fe80000100800 */
[----:B-1----:R0:W-:Y:S04]  /*12be0*/  STL [R1+0x68c], R0 ;  /* 0x00068c0001007387 */ /* 0x0021e80000100800 */
[----:B------:R-:W5:Y:S04]  /*12bf0*/  LDL.LU R10, [R1+0x6c] ;  /* 0x00006c00010a7983 */ /* 0x000f680000300800 */
[----:B------:R-:W5:Y:S04]  /*12c00*/  LDL.LU R9, [R1+0x68] ;  /* 0x0000680001097983 */ /* 0x000f680000300800 */
[----:B--2---:R-:W2:Y:S04]  /*12c10*/  LDL.LU R8, [R1+0x34] ;  /* 0x0000340001087983 */ /* 0x004ea80000300800 */
[----:B------:R-:W2:Y:S04]  /*12c20*/  LDL.LU R6, [R1+0x78] ;  /* 0x0000780001067983 */ /* 0x000ea80000300800 */
[----:B------:R-:W2:Y:S04]  /*12c30*/  LDL.LU R17, [R1+0x74] ;  /* 0x0000740001117983 */ /* 0x000ea80000300800 */
[----:B0-----:R-:W2:Y:S04]  /*12c40*/  LDL.LU R0, [R1+0x70] ;  /* 0x0000700001007983 */ /* 0x001ea80000300800 */
[----:B------:R-:W2:Y:S04]  /*12c50*/  LDL.LU R20, [R1+0xc0] ;  /* 0x0000c00001147983 */ /* 0x000ea80000300800 */
[----:B------:R-:W2:Y:S04]  /*12c60*/  LDL.LU R18, [R1+0x7c] ;  /* 0x00007c0001127983 */ /* 0x000ea80000300800 */
[----:B------:R-:W2:Y:S04]  /*12c70*/  LDL.LU R26, [R1+0xc8] ;  /* 0x0000c800011a7983 */ /* 0x000ea80000300800 */
[----:B------:R-:W2:Y:S04]  /*12c80*/  LDL.LU R19, [R1+0x134] ;  /* 0x0001340001137983 */ /* 0x000ea80000300800 */
[----:B------:R-:W2:Y:S04]  /*12c90*/  LDL.LU R4, [R1+0x130] ;  /* 0x0001300001047983 */ /* 0x000ea80000300800 */
[----:B------:R0:W-:Y:S04]  /*12ca0*/  STS.U8 [R7+UR69], R14 ;  /* 0x0000000e07007988 */ /* 0x0001e80008000045 */
[----:B------:R-:W2:Y:S04]  /*12cb0*/  LDL.LU R3, [R1+0x13c] ;  /* 0x00013c0001037983 */ /* 0x000ea80000300800 */
[----:B0-----:R-:W2:Y:S04]  /*12cc0*/  LDL.LU R14, [R1+0x14c] ;  /* 0x00014c00010e7983 */ /* 0x001ea80000300800 */
[----:B---3--:R0:W-:Y:S04]  /*12cd0*/  STS.U8 [R7+UR69+0x200], R29 ;  /* 0x0002001d07007988 */ /* 0x0081e80008000045 */
[----:B----4-:R1:W-:Y:S04]  /*12ce0*/  STS.U8 [R7+UR69+0x400], R15 ;  /* 0x0004000f07007988 */ /* 0x0103e80008000045 */
[----:B0-----:R-:W3:Y:S04]  /*12cf0*/  LDL.LU R29, [R1+0x148] ;  /* 0x00014800011d7983 */ /* 0x001ee80000300800 */
[----:B-1----:R-:W4:Y:S04]  /*12d00*/  LDL.LU R15, [R1+0x154] ;  /* 0x00015400010f7983 */ /* 0x002f280000300800 */
[----:B------:R-:W4:Y:S04]  /*12d10*/  LDL.LU R2, [R1+0x164] ;  /* 0x0001640001027983 */ /* 0x000f280000300800 */
[----:B------:R-:W4:Y:S04]  /*12d20*/  LDL.LU R5, [R1+0x160] ;  /* 0x0001600001057983 */ /* 0x000f280000300800 */
[----:B------:R-:W4:Y:S04]  /*12d30*/  LDL.LU R16, [R1+0x170] ;  /* 0x0001700001107983 */ /* 0x000f280000300800 */
[----:B------:R-:W4:Y:S04]  /*12d40*/  LDL.LU R21, [R1+0x16c] ;  /* 0x00016c0001157983 */ /* 0x000f280000300800 */
[----:B------:R-:W4:Y:S04]  /*12d50*/  LDL.LU R23, [R1+0x17c] ;  /* 0x00017c0001177983 */ /* 0x000f280000300800 */
[----:B-----5:R-:W-:Y:S04]  /*12d60*/  STS.U8 [R7+UR69+0x600], R25 ;  /* 0x0006001907007988 */ /* 0x020fe80008000045 */
[----:B------:R-:W-:Y:S04]  /*12d70*/  STS.U8 [R7+UR69+0x800], R28 ;  /* 0x0008001c07007988 */ /* 0x000fe80008000045 */
[----:B------:R0:W-:Y:S04]  /*12d80*/  STS.U8 [R7+UR69+0xa00], R13 ;  /* 0x000a000d07007988 */ /* 0x0001e80008000045 */
[----:B0-----:R-:W5:Y:S04]  /*12d90*/  LDL.LU R13, [R1+0x178] ;  /* 0x00017800010d7983 */ /* 0x001f680000300800 */
[----:B------:R-:W5:Y:S04]  /*12da0*/  LDL.LU R24, [R1+0x194] ;  /* 0x0001940001187983 */ /* 0x000f680000300800 */
[----:B------:R-:W5:Y:S04]  /*12db0*/  LDL.LU R25, [R1+0x190] ;  /* 0x0001900001197983 */ /* 0x000f680000300800 */
[----:B------:R-:W5:Y:S04]  /*12dc0*/  LDL.LU R28, [R1+0x19c] ;  /* 0x00019c00011c7983 */ /* 0x000f680000300800 */
[----:B------:R0:W-:Y:S04]  /*12dd0*/  STS.U8 [R7+UR69+0xc00], R27 ;  /* 0x000c001b07007988 */ /* 0x0001e80008000045 */
[----:B0-----:R-:W5:Y:S04]  /*12de0*/  LDL.LU R27, [R1+0x1ac] ;  /* 0x0001ac00011b7983 */ /* 0x001f680000300800 */
[----:B--2---:R0:W-:Y:S04]  /*12df0*/  STS.U8 [R7+UR69+0x2000], R26 ;  /* 0x0020001a07007988 */ /* 0x0041e80008000045 */
[----:B0-----:R-:W2:Y:S04]  /*12e00*/  LDL.LU R26, [R1+0x1a8] ;  /* 0x0001a800011a7983 */ /* 0x001ea80000300800 */
[----:B------:R0:W-:Y:S04]  /*12e10*/  STS.U8 [R7+UR69+0x2800], R14 ;  /* 0x0028000e07007988 */ /* 0x0001e80008000045 */
[----:B0-----:R-:W2:Y:S04]  /*12e20*/  LDL.LU R14, [R1+0x1ec] ;  /* 0x0001ec00010e7983 */ /* 0x001ea80000300800 */
[----:B---3--:R0:W-:Y:S04]  /*12e30*/  STS.U8 [R7+UR69+0x2a00], R29 ;  /* 0x002a001d07007988 */ /* 0x0081e80008000045 */
[----:B----4-:R1:W-:Y:S04]  /*12e40*/  STS.U8 [R7+UR69+0x2c00], R15 ;  /* 0x002c000f07007988 */ /* 0x0103e80008000045 */
[----:B------:R-:W-:Y:S04]  /*12e50*/  STS.U8 [R7+UR69+0x1600], R17 ;  /* 0x0016001107007988 */ /* 0x000fe80008000045 */
[----:B0-----:R-:W3:Y:S04]  /*12e60*/  LDL.LU R29, [R1+0x210] ;  /* 0x00021000011d7983 */ /* 0x001ee80000300800 */
[----:B-1----:R-:W4:Y:S04]  /*12e70*/  LDL.LU R15, [R1+0x220] ;  /* 0x00022000010f7983 */ /* 0x002f280000300800 */
[----:B------:R-:W-:Y:S04]  /*12e80*/  STS.U8 [R7+UR69+0x1800], R0 ;  /* 0x0018000007007988 */ /* 0x000fe80008000045 */
        /* <DEDUP_REMOVED lines=15> */
[----:B-----5:R0:W-:Y:S04]  /*12f80*/  STS.U8 [R7+UR69+0x3800], R13 ;  /* 0x0038000d07007988 */ /* 0x0201e80008000045 */
[----:B0-----:R-:W5:Y:S04]  /*12f90*/  LDL.LU R13, [R1+0x21c] ;  /* 0x00021c00010d7983 */ /* 0x001f680000300800 */
[----:B------:R-:W5:Y:S04]  /*12fa0*/  LDL.LU R17, [R1+0x228] ;  /* 0x0002280001117983 */ /* 0x000f680000300800 */
        /* <DEDUP_REMOVED lines=14> */
[----:B------:R0:W-:Y:S04]  /*13090*/  STS.U8 [R7+UR69+0x3a00], R24 ;  /* 0x003a001807007988 */ /* 0x0001e80008000045 */
[----:B------:R-:W5:Y:S04]  /*130a0*/  LDL.LU R9, [R1+0x2b4] ;  /* 0x0002b40001097983 */ /* 0x000f680000300800 */
[----:B------:R1:W-:Y:S04]  /*130b0*/  STS.U8 [R7+UR69+0x3c00], R25 ;  /* 0x003c001907007988 */ /* 0x0003e80008000045 */
[----:B0-----:R-:W5:Y:S04]  /*130c0*/  LDL.LU R24, [R1+0x2b0] ;  /* 0x0002b00001187983 */ /* 0x001f680000300800 */
[----:B------:R0:W-:Y:S04]  /*130d0*/  STS.U8 [R7+UR69+0x3e00], R28 ;  /* 0x003e001c07007988 */ /* 0x0001e80008000045 */
[----:B-1----:R-:W5:Y:S04]  /*130e0*/  LDL.LU R25, [R1+0x2bc] ;  /* 0x0002bc0001197983 */ /* 0x002f680000300800 */
[----:B------:R1:W-:Y:S04]  /*130f0*/  STS.U8 [R7+UR69+0x4000], R27 ;  /* 0x0040001b07007988 */ /* 0x0003e80008000045 */
[----:B0-----:R-:W5:Y:S04]  /*13100*/  LDL.LU R28, [R1+0x2c8] ;  /* 0x0002c800011c7983 */ /* 0x001f680000300800 */
[----:B-1----:R-:W5:Y:S04]  /*13110*/  LDL.LU R27, [R1+0x2cc] ;  /* 0x0002cc00011b7983 */ /* 0x002f680000300800 */
[----:B--2---:R0:W-:Y:S04]  /*13120*/  STS.U8 [R7+UR69+0x4200], R26 ;  /* 0x0042001a07007988 */ /* 0x0041e80008000045 */
[----:B0-----:R-:W2:Y:S04]  /*13130*/  LDL.LU R26, [R1+0x1fc] ;  /* 0x0001fc00011a7983 */ /* 0x001ea80000300800 */
[----:B------:R-:W2:Y:S04]  /*13140*/  LDL.LU R6, [R1+0x1f8] ;  /* 0x0001f80001067983 */ /* 0x000ea80000300800 */
[----:B------:R0:W-:Y:S04]  /*13150*/  STS.U8 [R7+UR69+0x4400], R14 ;  /* 0x0044000e07007988 */ /* 0x0001e80008000045 */
[----:B0-----:R-:W2:Y:S04]  /*13160*/  LDL.LU R14, [R1+0x200] ;  /* 0x00020000010e7983 */ /* 0x001ea80000300800 */
[----:B---3--:R0:W-:Y:S04]  /*13170*/  STS.U8 [R7+UR69+0x4600], R29 ;  /* 0x0046001d07007988 */ /* 0x0081e80008000045 */
[----:B----4-:R1:W-:Y:S04]  /*13180*/  STS.U8 [R7+UR69+0x4800], R15 ;  /* 0x0048000f07007988 */ /* 0x0103e80008000045 */
[----:B0-----:R-:W3:Y:S04]  /*13190*/  LDL.LU R29, [R1+0x20c] ;  /* 0x00020c00011d7983 */ /* 0x001ee80000300800 */
[----:B-1----:R-:W4:Y:S04]  /*131a0*/  LDL.LU R15, [R1+0x208] ;  /* 0x00020800010f7983 */ /* 0x002f280000300800 */
[----:B-----5:R0:W-:Y:S04]  /*131b0*/  STS.U8 [R7+UR69+0x4a00], R13 ;  /* 0x004a000d07007988 */ /* 0x0201e80008000045 */
[----:B------:R1:W-:Y:S04]  /*131c0*/  STS.U8 [R7+UR69+0x4c00], R17 ;  /* 0x004c001107007988 */ /* 0x0003e80008000045 */
[----:B------:R5:W-:Y:S04]  /*131d0*/  STS.U8 [R7+UR69+0x4e00], R0 ;  /* 0x004e000007007988 */ /* 0x000be80008000045 */
[----:B0-----:R-:W4:Y:S04]  /*131e0*/  LDL.LU R13, [R1+0x214] ;  /* 0x00021400010d7983 */ /* 0x001f280000300800 */
[----:B-1----:R-:W4:Y:S04]  /*131f0*/  LDL.LU R17, [R1+0xab0] ;  /* 0x000ab00001117983 */ /* 0x002f280000300800 */
[----:B-----5:R-:W5:Y:S04]  /*13200*/  LDL.LU R0, [R1+0xaac] ;  /* 0x000aac0001007983 */ /* 0x020f680000300800 */
[----:B------:R0:W-:Y:S04]  /*13210*/  STS.U8 [R7+UR69+0x5000], R20 ;  /* 0x0050001407007988 */ /* 0x0001e80008000045 */
[----:B------:R1:W-:Y:S04]  /*13220*/  STS.U8 [R7+UR69+0x5200], R18 ;  /* 0x0052001207007988 */ /* 0x0003e80008000045 */
[----:B------:R1:W-:Y:S04]  /*13230*/  STS.U8 [R7+UR69+0x5400], R19 ;  /* 0x0054001307007988 */ /* 0x0003e80008000045 */
[----:B0-----:R-:W5:Y:S04]  /*13240*/  LDL.LU R20, [R1+0xaa8] ;  /* 0x000aa80001147983 */ /* 0x001f680000300800 */
[----:B-1----:R-:W5:Y:S04]  /*13250*/  LDL.LU R18, [R1+0xaa4] ;  /* 0x000aa40001127983 */ /* 0x002f680000300800 */
[----:B------:R-:W5:Y:S04]  /*13260*/  LDL.LU R19, [R1+0xaa0] ;  /* 0x000aa00001137983 */ /* 0x000f680000300800 */
        /* <DEDUP_REMOVED lines=25> */
[----:B------:R0:W-:Y:S04]  /*13400*/  STS.U8 [R7+UR69+0x7000], R28 ;  /* 0x0070001c07007988 */ /* 0x0001e80008000045 */
[----:B-1----:R-:W5:Y:S04]  /*13410*/  LDL.LU R25, [R1+0xa7c] ;  /* 0x000a7c0001197983 */ /* 0x002f680000300800 */
[----:B------:R1:W-:Y:S04]  /*13420*/  STS.U8 [R7+UR69+0x7200], R27 ;  /* 0x0072001b07007988 */ /* 0x0003e80008000045 */
[----:B0-----:R-:W5:Y:S04]  /*13430*/  LDL.LU R28, [R1+0xa78] ;  /* 0x000a7800011c7983 */ /* 0x001f680000300800 */
[----:B--2---:R0:W-:Y:S04]  /*13440*/  STS.U8 [R7+UR69+0x7400], R26 ;  /* 0x0074001a07007988 */ /* 0x0041e80008000045 */
[----:B-1----:R-:W2:Y:S04]  /*13450*/  LDL.LU R27, [R1+0xa74] ;  /* 0x000a7400011b7983 */ /* 0x002ea80000300800 */
[----:B0-----:R-:W2:Y:S04]  /*13460*/  LDL.LU R26, [R1+0xa70] ;  /* 0x000a7000011a7983 */ /* 0x001ea80000300800 */
[----:B------:R0:W-:Y:S04]  /*13470*/  STS.U8 [R7+UR69+0x7800], R14 ;  /* 0x0078000e07007988 */ /* 0x0001e80008000045 */
[----:B0-----:R-:W2:Y:S04]  /*13480*/  LDL.LU R14, [R1+0xa6c] ;  /* 0x000a6c00010e7983 */ /* 0x001ea80000300800 */
[----:B---3--:R0:W-:Y:S04]  /*13490*/  STS.U8 [R7+UR69+0x7a00], R29 ;  /* 0x007a001d07007988 */ /* 0x0081e80008000045 */
[----:B----4-:R1:W-:Y:S04]  /*134a0*/  STS.U8 [R7+UR69+0x7c00], R15 ;  /* 0x007c000f07007988 */ /* 0x0103e80008000045 */
[----:B------:R3:W-:Y:S04]  /*134b0*/  STS.U8 [R7+UR69+0x7600], R6 ;  /* 0x0076000607007988 */ /* 0x0007e80008000045 */
[----:B0-----:R-:W4:Y:S04]  /*134c0*/  LDL.LU R29, [R1+0xa68] ;  /* 0x000a6800011d7983 */ /* 0x001f280000300800 */
[----:B-1----:R-:W4:Y:S01]  /*134d0*/  LDL.LU R15, [R1+0xa64] ;  /* 0x000a6400010f7983 */ /* 0x002f220000300800 */
[----:B---3--:R-:W-:-:S03]  /*134e0*/  LOP3.LUT R6, R7, 0x20, RZ, 0x3c, !PT ;  /* 0x0000002007067812 */ /* 0x008fc600078e3cff */
[----:B------:R0:W-:Y:S04]  /*134f0*/  STS.U8 [R7+UR69+0x7e00], R13 ;  /* 0x007e000d07007988 */ /* 0x0001e80008000045 */
[----:B0-----:R-:W3:Y:S04]  /*13500*/  LDL.LU R13, [R1+0xa60] ;  /* 0x000a6000010d7983 */ /* 0x001ee80000300800 */
[----:B------:R-:W3:Y:S04]  /*13510*/  LDL.LU R7, [R1+0xd0] ;  /* 0x0000d00001077983 */ /* 0x000ee80000300800 */
[----:B-----5:R0:W-:Y:S04]  /*13520*/  STS.U8 [R6+UR69+0x100], R28 ;  /* 0x0001001c06007988 */ /* 0x0201e80008000045 */
[----:B--2---:R1:W-:Y:S04]  /*13530*/  STS.U8 [R6+UR69+0x300], R27 ;  /* 0x0003001b06007988 */ /* 0x0043e80008000045 */
[----:B0-----:R-:W2:Y:S04]  /*13540*/  LDL.LU R28, [R1+0x2c] ;  /* 0x00002c00011c7983 */ /* 0x001ea80000300800 */
[----:B-1----:R-:W5:Y:S04]  /*13550*/  LDL.LU R27, [R1+0x24] ;  /* 0x00002400011b7983 */ /* 0x002f680000300800 */
[----:B------:R0:W-:Y:S04]  /*13560*/  STS.U8 [R6+UR69+0x900], R14 ;  /* 0x0009000e06007988 */ /* 0x0001e80008000045 */
[----:B0-----:R-:W2:Y:S04]  /*13570*/  LDL.LU R14, [R1+0xa5c] ;  /* 0x000a5c00010e7983 */ /* 0x001ea80000300800 */
[----:B----4-:R0:W-:Y:S04]  /*13580*/  STS.U8 [R6+UR69+0xd00], R15 ;  /* 0x000d000f06007988 */ /* 0x0101e80008000045 */
[----:B0-----:R-:W4:Y:S04]  /*13590*/  LDL.LU R15, [R1+0xa58] ;  /* 0x000a5800010f7983 */ /* 0x001f280000300800 */
[----:B---3--:R0:W-:Y:S04]  /*135a0*/  STS.U8 [R6+UR69+0x1700], R13 ;  /* 0x0017000d06007988 */ /* 0x0081e80008000045 */
[----:B0-----:R-:W3:Y:S04]  /*135b0*/  LDL.LU R13, [R1+0xa54] ;  /* 0x000a5400010d7983 */ /* 0x001ee80000300800 */
[----:B--2---:R0:W-:Y:S04]  /*135c0*/  STS.U8 [R6+UR69+0x1b00], R14 ;  /* 0x001b000e06007988 */ /* 0x0041e80008000045 */
[----:B0-----:R-:W2:Y:S04]  /*135d0*/  LDL.LU R14, [R1+0xa50] ;  /* 0x000a5000010e7983 */ /* 0x001ea80000300800 */
[----:B------:R0:W-:Y:S04]  /*135e0*/  STS.U8 [R6+UR69+0x1300], R8 ;  /* 0x0013000806007988 */ /* 0x0001e80008000045 */
[----:B----4-:R1:W-:Y:S04]  /*135f0*/  STS.U8 [R6+UR69+0x1d00], R15 ;  /* 0x001d000f06007988 */ /* 0x0103e80008000045 */
[----:B0-----:R-:W4:Y:S04]  /*13600*/  LDL.LU R8, [R1+0x1a4] ;  /* 0x0001a40001087983 */ /* 0x001f280000300800 */
[----:B-1----:R-:W4:Y:S04]  /*13610*/  LDL.LU R15, [R1+0xa4c] ;  /* 0x000a4c00010f7983 */ /* 0x002f280000300800 */
[----:B------:R-:W-:Y:S04]  /*13620*/  STS.U8 [R6+UR69+0x1900], R23 ;  /* 0x0019001706007988 */ /* 0x000fe80008000045 */
[----:B------:R-:W-:Y:S04]  /*13630*/  STS.U8 [R6+UR69+0x1500], R24 ;  /* 0x0015001806007988 */ /* 0x000fe80008000045 */
[----:B---3--:R0:W-:Y:S04]  /*13640*/  STS.U8 [R6+UR69+0x2700], R13 ;  /* 0x0027000d06007988 */ /* 0x0081e80008000045 */
[----:B0-----:R-:W3:Y:S04]  /*13650*/  LDL.LU R13, [R1+0xa48] ;  /* 0x000a4800010d7983 */ /* 0x001ee80000300800 */
[----:B------:R-:W3:Y:S04]  /*13660*/  LDL.LU R23, [R1+0x23c] ;  /* 0x00023c0001177983 */ /* 0x000ee80000300800 */
[----:B------:R-:W3:Y:S04]  /*13670*/  LDL.LU R24, [R1+0x244] ;  /* 0x0002440001187983 */ /* 0x000ee80000300800 */
[----:B--2---:R0:W-:Y:S04]  /*13680*/  STS.U8 [R6+UR69+0x2900], R14 ;  /* 0x0029000e06007988 */ /* 0x0041e80008000045 */
[----:B0-----:R-:W2:Y:S04]  /*13690*/  LDL.LU R14, [R1+0xa44] ;  /* 0x000a4400010e7983 */ /* 0x001ea80000300800 */
[----:B------:R-:W-:Y:S04]  /*136a0*/  STS.U8 [R6+UR69+0x1100], R25 ;  /* 0x0011001906007988 */ /* 0x000fe80008000045 */
[----:B------:R-:W-:Y:S04]  /*136b0*/  STS.U8 [R6+UR69+0xb00], R29 ;  /* 0x000b001d06007988 */ /* 0x000fe80008000045 */
[----:B----4-:R0:W-:Y:S04]  /*136c0*/  STS.U8 [R6+UR69+0x2b00], R15 ;  /* 0x002b000f06007988 */ /* 0x0101e80008000045 */
[----:B------:R1:W-:Y:S04]  /*136d0*/  STS.U8 [R6+UR69+0x500], R26 ;  /* 0x0005001a06007988 */ /* 0x0003e80008000045 */
[----:B0-----:R-:W4:Y:S04]  /*136e0*/  LDL.LU R15, [R1+0xa40] ;  /* 0x000a4000010f7983 */ /* 0x001f280000300800 */
[----:B------:R-:W4:Y:S04]  /*136f0*/  LDL.LU R25, [R1+0x258] ;  /* 0x0002580001197983 */ /* 0x000f280000300800 */
[----:B------:R-:W4:Y:S04]  /*13700*/  LDL.LU R29, [R1+0x254] ;  /* 0x00025400011d7983 */ /* 0x000f280000300800 */
[----:B-----5:R0:W-:Y:S04]  /*13710*/  STS.U8 [R6+UR69+0x700], R27 ;  /* 0x0007001b06007988 */ /* 0x0201e80008000045 */
[----:B-1----:R-:W5:Y:S04]  /*13720*/  LDL.LU R26, [R1+0x264] ;  /* 0x00026400011a7983 */ /* 0x002f680000300800 */
[----:B------:R-:W-:Y:S04]  /*13730*/  STS.U8 [R6+UR69+0xf00], R28 ;  /* 0x000f001c06007988 */ /* 0x000fe80008000045 */
[----:B0-----:R-:W5:Y:S04]  /*13740*/  LDL.LU R27, [R1+0x27c] ;  /* 0x00027c00011b7983 */ /* 0x001f680000300800 */
[----:B------:R-:W-:Y:S04]  /*13750*/  STS.U8 [R6+UR69+0x1f00], R7 ;  /* 0x001f000706007988 */ /* 0x000fe80008000045 */
[----:B------:R-:W-:Y:S04]  /*13760*/  STS.U8 [R6+UR69+0x2100], R22 ;  /* 0x0021001606007988 */ /* 0x000fe80008000045 */
[----:B------:R-:W-:Y:S04]  /*13770*/  STS.U8 [R6+UR69+0x2f00], R21 ;  /* 0x002f001506007988 */ /* 0x000fe80008000045 */
[----:B---3--:R0:W-:Y:S04]  /*13780*/  STS.U8 [R6+UR69+0x2d00], R13 ;  /* 0x002d000d06007988 */ /* 0x0081e80008000045 */
[----:B0-----:R-:W3:Y:S04]  /*13790*/  LDL.LU R13, [R1+0xa3c] ;  /* 0x000a3c00010d7983 */ /* 0x001ee80000300800 */
[----:B------:R-:W5:Y:S04]  /*137a0*/  LDL.LU R28, [R1+0x29c] ;  /* 0x00029c00011c7983 */ /* 0x000f680000300800 */
[----:B------:R-:W5:Y:S04]  /*137b0*/  LDL.LU R7, [R1+0x298] ;  /* 0x0002980001077983 */ /* 0x000f680000300800 */
[----:B------:R-:W5:Y:S04]  /*137c0*/  LDL.LU R22, [R1+0x2a8] ;  /* 0x0002a80001167983 */ /* 0x000f680000300800 */
[----:B------:R-:W5:Y:S04]  /*137d0*/  LDL.LU R21, [R1+0x22c] ;  /* 0x00022c0001157983 */ /* 0x000f680000300800 */
[----:B--2---:R0:W-:Y:S04]  /*137e0*/  STS.U8 [R6+UR69+0x3100], R14 ;  /* 0x0031000e06007988 */ /* 0x0041e80008000045 */
[----:B0-----:R-:W2:Y:S04]  /*137f0*/  LDL.LU R14, [R1+0xa38] ;  /* 0x000a3800010e7983 */ /* 0x001ea80000300800 */
[----:B------:R0:W-:Y:S04]  /*13800*/  STS.U8 [R6+UR69+0x2300], R10 ;  /* 0x0023000a06007988 */ /* 0x0001e80008000045 */
[----:B------:R1:W-:Y:S04]  /*13810*/  STS.U8 [R6+UR69+0x2500], R9 ;  /* 0x0025000906007988 */ /* 0x0003e80008000045 */
[----:B------:R4:W-:Y:S04]  /*13820*/  STS.U8 [R6+UR69+0x3300], R16 ;  /* 0x0033001006007988 */ /* 0x0009e80008000045 */
[----:B0-----:R-:W5:Y:S04]  /*13830*/  LDL.LU R10, [R1+0x2b8] ;  /* 0x0002b800010a7983 */ /* 0x001f680000300800 */
[----:B-1----:R-:W5:Y:S04]  /*13840*/  LDL.LU R9, [R1+0x2c4] ;  /* 0x0002c40001097983 */ /* 0x002f680000300800 */
[----:B----4-:R-:W4:Y:S04]  /*13850*/  LDL.LU R16, [R1+0x230] ;  /* 0x0002300001107983 */ /* 0x010f280000300800 */
[----:B------:R0:W-:Y:S04]  /*13860*/  STS.U8 [R6+UR69+0x3500], R15 ;  /* 0x0035000f06007988 */ /* 0x0001e80008000045 */
[----:B------:R1:W-:Y:S04]  /*13870*/  STS.U8 [R6+UR69+0x3700], R5 ;  /* 0x0037000506007988 */ /* 0x0003e80008000045 */
[----:B0-----:R-:W4:Y:S04]  /*13880*/  LDL.LU R15, [R1+0xa34] ;  /* 0x000a3400010f7983 */ /* 0x001f280000300800 */
[----:B-1----:R-:W5:Y:S04]  /*13890*/  LDL.LU R5, [R1+0x224] ;  /* 0x0002240001057983 */ /* 0x002f680000300800 */
[----:B---3--:R0:W-:Y:S04]  /*138a0*/  STS.U8 [R6+UR69+0x3900], R13 ;  /* 0x0039000d06007988 */ /* 0x0081e80008000045 */
[----:B0-----:R-:W3:Y:S04]  /*138b0*/  LDL.LU R13, [R1+0xa30] ;  /* 0x000a3000010d7983 */ /* 0x001ee80000300800 */
[----:B--2---:R0:W-:Y:S04]  /*138c0*/  STS.U8 [R6+UR69+0x3b00], R14 ;  /* 0x003b000e06007988 */ /* 0x0041e80008000045 */
[----:B0-----:R-:W2:Y:S04]  /*138d0*/  LDL.LU R14, [R1+0xa2c] ;  /* 0x000a2c00010e7983 */ /* 0x001ea80000300800 */
[----:B------:R0:W-:Y:S04]  /*138e0*/  STS.U8 [R6+UR69+0x3d00], R8 ;  /* 0x003d000806007988 */ /* 0x0001e80008000045 */
[----:B0-----:R-:W5:Y:S04]  /*138f0*/  LDL.LU R8, [R1+0x2c0] ;  /* 0x0002c00001087983 */ /* 0x001f680000300800 */
[----:B----4-:R0:W-:Y:S04]  /*13900*/  STS.U8 [R6+UR69+0x3f00], R15 ;  /* 0x003f000f06007988 */ /* 0x0101e80008000045 */
[----:B0-----:R-:W4:Y:S04]  /*13910*/  LDL.LU R15, [R1+0xa28] ;  /* 0x000a2800010f7983 */ /* 0x001f280000300800 */
[----:B---3--:R0:W-:Y:S04]  /*13920*/  STS.U8 [R6+UR69+0x4100], R13 ;  /* 0x0041000d06007988 */ /* 0x0081e80008000045 */
[----:B0-----:R-:W3:Y:S04]  /*13930*/  LDL.LU R13, [R1+0xa24] ;  /* 0x000a2400010d7983 */ /* 0x001ee80000300800 */
[----:B--2---:R0:W-:Y:S04]  /*13940*/  STS.U8 [R6+UR69+0x4300], R14 ;  /* 0x0043000e06007988 */ /* 0x0041e80008000045 */
[----:B0-----:R-:W2:Y:S04]  /*13950*/  LDL.LU R14, [R1+0xa20] ;  /* 0x000a2000010e7983 */ /* 0x001ea80000300800 */
[----:B----4-:R0:W-:Y:S04]  /*13960*/  STS.U8 [R6+UR69+0x4500], R15 ;  /* 0x0045000f06007988 */ /* 0x0101e80008000045 */
[----:B0-----:R-:W4:Y:S04]  /*13970*/  LDL.LU R15, [R1+0xa1c] ;  /* 0x000a1c00010f7983 */ /* 0x001f280000300800 */
[----:B--2---:R0:W-:Y:S04]  /*13980*/  STS.U8 [R6+UR69+0x4700], R14 ;  /* 0x0047000e06007988 */ /* 0x0041e80008000045 */
[----:B0-----:R-:W2:Y:S04]  /*13990*/  LDL.LU R14, [R1+0xa18] ;  /* 0x000a1800010e7983 */ /* 0x001ea80000300800 */
[----:B----4-:R0:W-:Y:S04]  /*139a0*/  STS.U8 [R6+UR69+0x5300], R15 ;  /* 0x0053000f06007988 */ /* 0x0101e80008000045 */
[----:B0-----:R-:W4:Y:S04]  /*139b0*/  LDL.LU R15, [R1+0xa14] ;  /* 0x000a1400010f7983 */ /* 0x001f280000300800 */
[----:B--2---:R0:W-:Y:S04]  /*139c0*/  STS.U8 [R6+UR69+0x5500], R14 ;  /* 0x0055000e06007988 */ /* 0x0041e80008000045 */
[----:B0-----:R-:W2:Y:S04]  /*139d0*/  LDL.LU R14, [R1+0xa10] ;  /* 0x000a1000010e7983 */ /* 0x001ea80000300800 */
[----:B------:R-:W-:Y:S04]  /*139e0*/  STS.U8 [R6+UR69+0x5900], R29 ;  /* 0x0059001d06007988 */ /* 0x000fe80008000045 */
[----:B----4-:R0:W-:Y:S04]  /*139f0*/  STS.U8 [R6+UR69+0x6700], R15 ;  /* 0x0067000f06007988 */ /* 0x0101e80008000045 */
[----:B0-----:R-:W4:Y:S04]  /*13a00*/  LDL.LU R15, [R1+0xa0c] ;  /* 0x000a0c00010f7983 */ /* 0x001f280000300800 */
[----:B-----5:R-:W-:Y:S04]  /*13a10*/  STS.U8 [R6+UR69+0x5b00], R26 ;  /* 0x005b001a06007988 */ /* 0x020fe80008000045 */
[----:B------:R-:W-:Y:S04]  /*13a20*/  STS.U8 [R6+UR69+0x5d00], R27 ;  /* 0x005d001b06007988 */ /* 0x000fe80008000045 */
[----:B--2---:R0:W-:Y:S04]  /*13a30*/  STS.U8 [R6+UR69+0x6900], R14 ;  /* 0x0069000e06007988 */ /* 0x0041e80008000045 */
[----:B0-----:R-:W2:Y:S04]  /*13a40*/  LDL.LU R14, [R1+0xa08] ;  /* 0x000a0800010e7983 */ /* 0x001ea80000300800 */
[----:B------:R-:W5:Y:S04]  /*13a50*/  LDL.LU R29, [R1+0x180] ;  /* 0x00018000011d7983 */ /* 0x000f680000300800 */
[----:B------:R-:W5:Y:S04]  /*13a60*/  LDL.LU R26, [R1+0xdc] ;  /* 0x0000dc00011a7983 */ /* 0x000f680000300800 */
[----:B------:R-:W5:Y:S04]  /*13a70*/  LDL.LU R27, [R1+0xd8] ;  /* 0x0000d800011b7983 */ /* 0x000f680000300800 */
        /* <DEDUP_REMOVED lines=13> */
[----:B----4-:R-:W-:Y:S04]  /*13b50*/  STS.U8 [R6+UR69+0x7100], R15 ;  /* 0x0071000f06007988 */ /* 0x010fe80008000045 */
[----:B------:R-:W-:Y:S04]  /*13b60*/  STS.U8 [R6+UR69+0x7500], R3 ;  /* 0x0075000306007988 */ /* 0x000fe80008000045 */
[----:B------:R-:W-:Y:S04]  /*13b70*/  STS.U8 [R6+UR69+0x7700], R19 ;  /* 0x0077001306007988 */ /* 0x000fe80008000045 */
[----:B------:R0:W-:Y:S04]  /*13b80*/  STS.U8 [R6+UR69+0x7900], R2 ;  /* 0x0079000206007988 */ /* 0x0001e80008000045 */
[----:B------:R-:W-:Y:S04]  /*13b90*/  STS.U8 [R6+UR69+0x7b00], R18 ;  /* 0x007b001206007988 */ /* 0x000fe80008000045 */
[----:B---3--:R-:W-:Y:S04]  /*13ba0*/  STS.U8 [R6+UR69+0x7d00], R13 ;  /* 0x007d000d06007988 */ /* 0x008fe80008000045 */
[----:B------:R-:W-:Y:S01]  /*13bb0*/  STS.U8 [R6+UR69+0x7f00], R20 ;  /* 0x007f001406007988 */ /* 0x000fe20008000045 */
[----:B0-----:R-:W-:-:S03]  /*13bc0*/  IMAD R2, R11, 0x100, R17 ;  /* 0x000001000b027824 */ /* 0x001fc600078e0211 */
[----:B--2---:R-:W-:Y:S01]  /*13bd0*/  STS.U8 [R6+UR69+0x7300], R14 ;  /* 0x0073000e06007988 */ /* 0x004fe20008000045 */
[----:B------:R-:W-:Y:S06]  /*13be0*/  BAR.SYNC.DEFER_BLOCKING 0x0 ;  /* 0x0000000000007b1d */ /* 0x000fec0000010000 */
[----:B-----5:R-:W-:Y:S04]  /*13bf0*/  STL.64 [R1+0xa00], R26 ;  /* 0x000a001a01007387 */ /* 0x020fe80000100a00 */
[----:B------:R-:W2:Y:S04]  /*13c00*/  LDL.LU R28, [R1+0xd4] ;  /* 0x0000d400011c7983 */ /* 0x000ea80000300800 */
[----:B------:R-:W3:Y:S04]  /*13c10*/  LDL.LU R22, [R1+0x188] ;  /* 0x0001880001167983 */ /* 0x000ee80000300800 */
[----:B------:R-:W0:Y:S04]  /*13c20*/  LDSM.16.M88.4 R24, [R0] ;  /* 0x000000000018783b */ /* 0x000e280000000200 */
[----:B------:R-:W1:Y:S04]  /*13c30*/  LDSM.16.M88.4 R4, [R0+0x1000] ;  /* 0x001000000004783b */ /* 0x000e680000000200 */
[----:B------:R-:W-:Y:S04]  /*13c40*/  LDSM.16.M88.4 R16, [R0+0x4000] ;  /* 0x004000000010783b */ /* 0x000fe80000000200 */
[----:B0-----:R-:W-:Y:S01]  /*13c50*/  STL.64 [R1+0x130], R24 ;  /* 0x0001301801007387 */ /* 0x001fe20000100a00 */
[----:B------:R-:W-:-:S02]  /*13c60*/  IMAD.MOV.U32 R21, RZ, RZ, R24 ;  /* 0x000000ffff157224 */ /* 0x000fc400078e0018 */
[----:B------:R-:W-:Y:S01]  /*13c70*/  IMAD.MOV.U32 R15, RZ, RZ, R25 ;  /* 0x000000ffff0f7224 */ /* 0x000fe200078e0019 */
[----:B------:R-:W-:Y:S04]  /*13c80*/  STL.64 [R1+0x138], R26 ;  /* 0x0001381a01007387 */ /* 0x000fe80000100a00 */
[----:B------:R-:W0:Y:S04]  /*13c90*/  LDSM.16.M88.4 R24, [R0+0x2000] ;  /* 0x002000000018783b */ /* 0x000e280000000200 */
[----:B-1----:R-:W-:Y:S04]  /*13ca0*/  STL.64 [R1+0x140], R4 ;  /* 0x0001400401007387 */ /* 0x002fe80000100a00 */
[----:B------:R1:W-:Y:S04]  /*13cb0*/  STL.64 [R1+0x148], R6 ;  /* 0x0001480601007387 */ /* 0x0003e80000100a00 */
[----:B0-----:R-:W-:Y:S01]  /*13cc0*/  STL.64 [R1+0x150], R24 ;  /* 0x0001501801007387 */ /* 0x001fe20000100a00 */
[----:B-1----:R-:W-:-:S02]  /*13cd0*/  IMAD.MOV.U32 R6, RZ, RZ, R24 ;  /* 0x000000ffff067224 */ /* 0x002fc400078e0018 */
[----:B------:R-:W-:Y:S01]  /*13ce0*/  IMAD.MOV.U32 R7, RZ, RZ, R25 ;  /* 0x000000ffff077224 */ /* 0x000fe200078e0019 */
[----:B------:R-:W-:Y:S04]  /*13cf0*/  STL.64 [R1+0x158], R26 ;  /* 0x0001581a01007387 */ /* 0x000fe80000100a00 */
[----:B------:R-:W0:Y:S04]  /*13d00*/  LDSM.16.M88.4 R24, [R0+0x3000] ;  /* 0x003000000018783b */ /* 0x000e280000000200 */
[----:B0-----:R-:W-:Y:S04]  /*13d10*/  STL.64 [R1+0x160], R24 ;  /* 0x0001601801007387 */ /* 0x001fe80000100a00 */
[----:B------:R0:W-:Y:S04]  /*13d20*/  STL.64 [R1+0x168], R26 ;  /* 0x0001681a01007387 */ /* 0x0001e80000100a00 */
[----:B0-----:R-:W4:Y:S01]  /*13d30*/  LDL.LU.64 R26, [R1+0xa00] ;  /* 0x000a0000011a7983 */ /* 0x001f220000300a00 */
[----:B------:R-:W-:-:S02]  /*13d40*/  IMAD.MOV.U32 R10, RZ, RZ, R16 ;  /* 0x000000ffff0a7224 */ /* 0x000fc400078e0010 */
[----:B------:R-:W-:Y:S02]  /*13d50*/  IMAD.MOV.U32 R11, RZ, RZ, R17 ;  /* 0x000000ffff0b7224 */ /* 0x000fe400078e0011 */
[----:B------:R-:W-:Y:S02]  /*13d60*/  IMAD.MOV.U32 R8, RZ, RZ, R24 ;  /* 0x000000ffff087224 */ /* 0x000fe400078e0018 */
[----:B------:R-:W-:Y:S01]  /*13d70*/  IMAD.MOV.U32 R9, RZ, RZ, R25 ;  /* 0x000000ffff097224 */ /* 0x000fe200078e0019 */
[----:B------:R-:W-:Y:S04]  /*13d80*/  STL.64 [R1+0x170], R16 ;  /* 0x0001701001007387 */ /* 0x000fe80000100a00 */
[----:B------:R-:W-:Y:S04]  /*13d90*/  STL.64 [R1+0x178], R18 ;  /* 0x0001781201007387 */ /* 0x000fe80000100a00 */
[----:B------:R-:W-:Y:S04]  /*13da0*/  STL.64 [R1+0x9e8], R10 ;  /* 0x0009e80a01007387 */ /* 0x000fe80000100a00 */
[----:B------:R0:W-:Y:S04]  /*13db0*/  STL.64 [R1+0x9e0], R8 ;  /* 0x0009e00801007387 */ /* 0x0001e80000100a00 */
[----:B0-----:R-:W5:Y:S04]  /*13dc0*/  LDL.LU.64 R8, [R1+0xb0] ;  /* 0x0000b00001087983 */ /* 0x001f680000300a00 */
[----:B------:R-:W5:Y:S01]  /*13dd0*/  LDL.LU.64 R10, [R1+0xb8] ;  /* 0x0000b800010a7983 */ /* 0x000f620000300a00 */
[----:B------:R-:W-:-:S02]  /*13de0*/  IMAD.MOV.U32 R14, RZ, RZ, R4 ;  /* 0x000000ffff0e7224 */ /* 0x000fc400078e0004 */
[----:B------:R-:W-:Y:S01]  /*13df0*/  IMAD.MOV.U32 R13, RZ, RZ, R5 ;  /* 0x000000ffff0d7224 */ /* 0x000fe200078e0005 */
[----:B------:R-:W-:Y:S02]  /*13e00*/  F2FP.F16.E4M3.UNPACK_B R16, R2 ;  /* 0x00000002ff10723e */ /* 0x000fe400020006ff */
[----:B------:R-:W-:Y:S01]  /*13e10*/  F2FP.F16.E4M3.UNPACK_B R2, R21 ;  /* 0x00000015ff02723e */ /* 0x000fe200020006ff */
[----:B---3--:R-:W-:-:S05]  /*13e20*/  IMAD R5, R12, 0x100, R22 ;  /* 0x000001000c057824 */ /* 0x008fca00078e0216 */
[----:B------:R-:W-:Y:S01]  /*13e30*/  F2FP.F16.E4M3.UNPACK_B R19, R5 ;  /* 0x00000005ff13723e */ /* 0x000fe200020006ff */
[----:B----4-:R-:W-:Y:S02]  /*13e40*/  IMAD R3, R26, 0x100, R29 ;  /* 0x000001001a037824 */ /* 0x010fe400078e021d */
[----:B--2---:R-:W-:Y:S02]  /*13e50*/  IMAD R4, R28, 0x100, R27 ;  /* 0x000001001c047824 */ /* 0x004fe400078e021b */
[----:B------:R-:W0:Y:S01]  /*13e60*/  LDSM.16.M88.4 R24, [R0+0x5000] ;  /* 0x005000000018783b */ /* 0x000e220000000200 */
[----:B------:R-:W-:Y:S02]  /*13e70*/  F2FP.F16.E4M3.UNPACK_B R18, R3 ;  /* 0x00000003ff12723e */ /* 0x000fe400020006ff */
[----:B------:R-:W-:Y:S02]  /*13e80*/  F2FP.F16.E4M3.UNPACK_B R17, R4 ;  /* 0x00000004ff11723e */ /* 0x000fe400020006ff */
[----:B------:R-:W-:Y:S01]  /*13e90*/  F2FP.F16.E4M3.UNPACK_B R3, R15 ;  /* 0x0000000fff03723e */ /* 0x000fe200020006ff */
[----:B0-----:R-:W-:Y:S01]  /*13ea0*/  STL.64 [R1+0x180], R24 ;  /* 0x0001801801007387 */ /* 0x001fe20000100a00 */
[----:B------:R-:W-:-:S02]  /*13eb0*/  IMAD.MOV.U32 R20, RZ, RZ, R24 ;  /* 0x000000ffff147224 */ /* 0x000fc400078e0018 */
[----:B------:R-:W-:Y:S01]  /*13ec0*/  IMAD.MOV.U32 R12, RZ, RZ, R25 ;  /* 0x000000ffff0c7224 */ /* 0x000fe200078e0019 */
[----:B------:R-:W-:Y:S04]  /*13ed0*/  STL.64 [R1+0x188], R26 ;  /* 0x0001881a01007387 */ /* 0x000fe80000100a00 */
[----:B------:R-:W0:Y:S01]  /*13ee0*/  LDSM.16.M88.4 R24, [R0+0x6000] ;  /* 0x006000000018783b */ /* 0x000e220000000200 */
[----:B-----5:R-:W-:Y:S03]  /*13ef0*/  HMMA.16816.F32 R8, R16, R2, R8 ;  /* 0x000000021008723c */ /* 0x020fe60000001808 */
[----:B------:R-:W-:Y:S01]  /*13f00*/  STL [R1+0x9c0], R12 ;  /* 0x0009c00c01007387 */ /* 0x000fe20000100800 */
[----:B0-----:R-:W-:-:S03]  /*13f10*/  IMAD.MOV.U32 R23, RZ, RZ, R25 ;  /* 0x000000ffff177224 */ /* 0x001fc600078e0019 */
[----:B------:R-:W-:Y:S01]  /*13f20*/  STL.64 [R1+0x1a0], R24 ;  /* 0x0001a01801007387 */ /* 0x000fe20000100a00 */
[----:B------:R-:W-:-:S03]  /*13f30*/  IMAD.MOV.U32 R29, RZ, RZ, R26 ;  /* 0x000000ffff1d7224 */ /* 0x000fc600078e001a */
[----:B------:R-:W-:Y:S04]  /*13f40*/  STL.64 [R1+0x1a8], R26 ;  /* 0x0001a81a01007387 */ /* 0x000fe80000100a00 */
[----:B------:R-:W-:Y:S04]  /*13f50*/  STL [R1+0x9c8], R23 ;  /* 0x0009c81701007387 */ /* 0x000fe80000100800 */
[----:B------:R-:W-:Y:S04]  /*13f60*/  STL [R1+0x9c4], R20 ;  /* 0x0009c41401007387 */ /* 0x000fe80000100800 */
[----:B------:R0:W-:Y:S04]  /*13f70*/  STL [R1+0x84c], R29 ;  /* 0x00084c1d01007387 */ /* 0x0001e80000100800 */
[----:B0-----:R-:W2:Y:S04]  /*13f80*/  LDL.LU R29, [R1+0x1a0] ;  /* 0x0001a000011d7983 */ /* 0x001ea80000300800 */
[----:B------:R-:W-:Y:S04]  /*13f90*/  STL.64 [R1+0x9f8], R18 ;  /* 0x0009f81201007387 */ /* 0x000fe80000100a00 */
[----:B------:R-:W-:Y:S04]  /*13fa0*/  STL.64 [R1+0x9f0], R16 ;  /* 0x0009f01001007387 */ /* 0x000fe80000100a00 */
[----:B------:R0:W-:Y:S04]  /*13fb0*/  STL.64 [R1+0x20], R8 ;  /* 0x0000200801007387 */ /* 0x0001e80000100a00 */
[----:B------:R1:W-:Y:S04]  /*13fc0*/  STL.64 [R1+0x28], R10 ;  /* 0x0000280a01007387 */ /* 0x0003e80000100a00 */
[----:B------:R-:W3:Y:S04]  /*13fd0*/  LDSM.16.M88.4 R16, [R0+0x7000] ;  /* 0x007000000010783b */ /* 0x000ee80000000200 */
[----:B0-----:R-:W4:Y:S04]  /*13fe0*/  LDL.LU.64 R8, [R1+0x110] ;  /* 0x0001100001087983 */ /* 0x001f280000300a00 */
[----:B-1----:R-:W4:Y:S04]  /*13ff0*/  LDL.LU.64 R10, [R1+0x118] ;  /* 0x00011800010a7983 */ /* 0x002f280000300a00 */
[----:B------:R-:W5:Y:S04]  /*14000*/  LDL.LU.64 R20, [R1+0x1b0] ;  /* 0x0001b00001147983 */ /* 0x000f680000300a00 */
[----:B------:R-:W2:Y:S01]  /*14010*/  LDL.LU.64 R22, [R1+0x1b8] ;  /* 0x0001b80001167983 */ /* 0x000ea20000300a00 */
[----:B------:R-:W-:-:S02]  /*14020*/  F2FP.F16.E4M3.UNPACK_B R5, R13 ;  /* 0x0000000dff05723e */ /* 0x000fc400020006ff */
[----:B------:R-:W-:Y:S01]  /*14030*/  F2FP.F16.E4M3.UNPACK_B R4, R14 ;  /* 0x0000000eff04723e */ /* 0x000fe200020006ff */
[----:B---3--:R-:W-:Y:S02]  /*14040*/  IMAD.MOV.U32 R24, RZ, RZ, R16 ;  /* 0x000000ffff187224 */ /* 0x008fe400078e0010 */
[----:B------:R-:W-:Y:S01]  /*14050*/  IMAD.MOV.U32 R25, RZ, RZ, R17 ;  /* 0x000000ffff197224 */ /* 0x000fe200078e0011 */
[----:B--2---:R-:W-:Y:S04]  /*14060*/  STL.64 [R1+0x9d8], R22 ;  /* 0x0009d81601007387 */ /* 0x004fe80000100a00 */
[----:B-----5:R0:W-:Y:S04]  /*14070*/  STL.64 [R1+0x9d0], R20 ;  /* 0x0009d01401007387 */ /* 0x0201e80000100a00 */
[----:B0-----:R-:W2:Y:S04]  /*14080*/  LDL.LU.64 R20, [R1+0x120] ;  /* 0x0001200001147983 */ /* 0x001ea80000300a00 */
[----:B------:R-:W2:Y:S04]  /*14090*/  LDL.LU.64 R22, [R1+0x128] ;  /* 0x0001280001167983 */ /* 0x000ea80000300a00 */
[----:B------:R-:W3:Y:S04]  /*140a0*/  LDL.LU.64 R12, [R1+0xa0] ;  /* 0x0000a000010c7983 */ /* 0x000ee80000300a00 */
[----:B------:R-:W3:Y:S04]  /*140b0*/  LDL.LU.64 R14, [R1+0xa8] ;  /* 0x0000a800010e7983 */ /* 0x000ee80000300a00 */
[----:B------:R-:W5:Y:S04]  /*140c0*/  LDL.LU R26, [R1+0x284] ;  /* 0x00028400011a7983 */ /* 0x000f680000300800 */
[----:B------:R-:W2:Y:S04]  /*140d0*/  LDL.LU R27, [R1+0x278] ;  /* 0x00027800011b7983 */ /* 0x000ea80000300800 */
[----:B------:R-:W2:Y:S04]  /*140e0*/  LDL.LU R28, [R1+0x28c] ;  /* 0x00028c00011c7983 */ /* 0x000ea80000300800 */
[----:B------:R-:W-:Y:S04]  /*140f0*/  STL.64 [R1+0x190], R16 ;  /* 0x0001901001007387 */ /* 0x000fe80000100a00 */
[----:B------:R0:W-:Y:S04]  /*14100*/  STL.64 [R1+0x198], R18 ;  /* 0x0001981201007387 */ /* 0x0001e80000100a00 */
[----:B0-----:R-:W4:Y:S04]  /*14110*/  LDL.LU.64 R18, [R1+0x9f8] ;  /* 0x0009f80001127983 */ /* 0x001f280000300a00 */
[----:B------:R-:W4:Y:S01]  /*14120*/  LDL.LU.64 R16, [R1+0x9f0] ;  /* 0x0009f00001107983 */ /* 0x000f220000300a00 */
[----:B------:R-:W-:-:S02]  /*14130*/  F2FP.F16.E4M3.UNPACK_B R6, R6 ;  /* 0x00000006ff06723e */ /* 0x000fc400020006ff */
[----:B------:R-:W-:Y:S01]  /*14140*/  F2FP.F16.E4M3.UNPACK_B R7, R7 ;  /* 0x00000007ff07723e */ /* 0x000fe200020006ff */
[----:B------:R-:W2:Y:S01]  /*14150*/  LDL.LU R0, [R1+0x268] ;  /* 0x0002680001007983 */ /* 0x000ea20000300800 */
[C---:B----4-:R-:W-:Y:S08]  /*14160*/  HMMA.16816.F32 R8, R16.reuse, R4, R8 ;  /* 0x000000041008723c */ /* 0x050ff00000001808 */
[----:B--2---:R-:W-:Y:S11]  /*14170*/  HMMA.16816.F32 R20, R16, R6, R20 ;  /* 0x000000061014723c */ /* 0x004ff60000001814 */
[----:B------:R-:W-:Y:S04]  /*14180*/  STL.64 [R1+0x30], R8 ;  /* 0x0000300801007387 */ /* 0x000fe80000100a00 */
[----:B------:R0:W-:Y:S04]  /*14190*/  STL.64 [R1+0x38], R10 ;  /* 0x0000380a01007387 */ /* 0x0001e80000100a00 */
[----:B0-----:R-:W2:Y:S04]  /*141a0*/  LDL.LU.64 R10, [R1+0x9e8] ;  /* 0x0009e800010a7983 */ /* 0x001ea80000300a00 */
[----:B------:R-:W4:Y:S04]  /*141b0*/  LDL.LU.64 R8, [R1+0x9e0] ;  /* 0x0009e00001087983 */ /* 0x000f280000300a00 */
[----:B------:R-:W-:Y:S04]  /*141c0*/  STL.64 [R1+0x50], R20 ;  /* 0x0000501401007387 */ /* 0x000fe80000100a00 */
[----:B------:R0:W-:Y:S04]  /*141d0*/  STL.64 [R1+0x58], R22 ;  /* 0x0000581601007387 */ /* 0x0001e80000100a00 */
[----:B0-----:R-:W5:Y:S04]  /*141e0*/  LDL.LU.64 R22, [R1+0x9d8] ;  /* 0x0009d80001167983 */ /* 0x001f680000300a00 */
[----:B------:R-:W5:Y:S04]  /*141f0*/  LDL.LU.64 R20, [R1+0x9d0] ;  /* 0x0009d00001147983 */ /* 0x000f680000300a00 */
[----:B------:R-:W-:Y:S04]  /*14200*/  STL.64 [R1+0x9b8], R6 ;  /* 0x0009b80601007387 */ /* 0x000fe80000100a00 */
[----:B------:R0:W-:Y:S04]  /*14210*/  STL.64 [R1+0x9b0], R4 ;  /* 0x0009b00401007387 */ /* 0x0001e80000100a00 */
[----:B0-----:R-:W5:Y:S04]  /*14220*/  LDL.LU.64 R4, [R1+0x1d0] ;  /* 0x0001d00001047983 */ /* 0x001f680000300a00 */
[----:B------:R-:W5:Y:S01]  /*14230*/  LDL.LU.64 R6, [R1+0x1d8] ;  /* 0x0001d80001067983 */ /* 0x000f620000300a00 */
[----:B--2---:R-:W-:-:S02]  /*14240*/  F2FP.F16.E4M3.UNPACK_B R10, R10 ;  /* 0x0000000aff0a723e */ /* 0x004fc400020006ff */
[----:B----4-:R-:W-:Y:S02]  /*14250*/  F2FP.F16.E4M3.UNPACK_B R8, R8 ;  /* 0x00000008ff08723e */ /* 0x010fe400020006ff */
[----:B------:R-:W-:Y:S02]  /*14260*/  F2FP.F16.E4M3.UNPACK_B R9, R9 ;  /* 0x00000009ff09723e */ /* 0x000fe400020006ff */
[----:B------:R-:W-:-:S07]  /*14270*/  F2FP.F16.E4M3.UNPACK_B R11, R11 ;  /* 0x0000000bff0b723e */ /* 0x000fce00020006ff */
[C---:B---3--:R-:W-:Y:S08]  /*14280*/  HMMA.16816.F32 R12, R16.reuse, R10, R12 ;  /* 0x0000000a100c723c */ /* 0x048ff0000000180c */
[----:B-----5:R-:W-:-:S15]  /*14290*/  HMMA.16816.F32 R20, R16, R8, R20 ;  /* 0x000000081014723c */ /* 0x020fde0000001814 */
[----:B------:R-:W-:-:S04]  /*142a0*/  NOP ;  /* 0x0000000000007918 */ /* 0x000fc80000000000 */
[----:B------:R-:W-:Y:S04]  /*142b0*/  STL.64 [R1+0x70], R20 ;  /* 0x0000701401007387 */ /* 0x000fe80000100a00 */
[----:B------:R0:W-:Y:S04]  /*142c0*/  STL.64 [R1+0x78], R22 ;  /* 0x0000781601007387 */ /* 0x0001e80000100a00 */
[----:B0-----:R-:W2:Y:S04]  /*142d0*/  LDL.LU R23, [R1+0x9c8] ;  /* 0x0009c80001177983 */ /* 0x001ea80000300800 */
[----:B------:R-:W3:Y:S04]  /*142e0*/  LDL.LU R20, [R1+0x9c4] ;  /* 0x0009c40001147983 */ /* 0x000ee80000300800 */
[----:B------:R0:W-:Y:S04]  /*142f0*/  STL.64 [R1+0xa0], R12 ;  /* 0x0000a00c01007387 */ /* 0x0001e80000100a00 */
[----:B------:R-:W-:Y:S04]  /*14300*/  STL.64 [R1+0xa8], R14 ;  /* 0x0000a80e01007387 */ /* 0x000fe80000100a00 */
[----:B0-----:R-:W4:Y:S04]  /*14310*/  LDL.LU R12, [R1+0x9c0] ;  /* 0x0009c000010c7983 */ /* 0x001f280000300800 */
[----:B------:R-:W-:Y:S04]  /*14320*/  STL.64 [R1+0x9a0], R10 ;  /* 0x0009a00a01007387 */ /* 0x000fe80000100a00 */
[----:B------:R0:W-:Y:S04]  /*14330*/  STL.64 [R1+0x998], R8 ;  /* 0x0009980801007387 */ /* 0x0001e80000100a00 */
[----:B0-----:R-:W5:Y:S04]  /*14340*/  LDL.LU.64 R8, [R1+0xe0] ;  /* 0x0000e00001087983 */ /* 0x001f680000300a00 */
[----:B------:R-:W5:Y:S01]  /*14350*/  LDL.LU.64 R10, [R1+0xe8] ;  /* 0x0000e800010a7983 */ /* 0x000f620000300a00 */
[----:B------:R-:W-:-:S02]  /*14360*/  F2FP.F16.E4M3.UNPACK_B R22, R29 ;  /* 0x0000001dff16723e */ /* 0x000fc400020006ff */
[----:B--2---:R-:W-:Y:S02]  /*14370*/  F2FP.F16.E4M3.UNPACK_B R23, R23 ;  /* 0x00000017ff17723e */ /* 0x004fe400020006ff */
[----:B---3--:R-:W-:-:S05]  /*14380*/  F2FP.F16.E4M3.UNPACK_B R20, R20 ;  /* 0x00000014ff14723e */ /* 0x008fca00020006ff */
[C---:B------:R-:W-:Y:S01]  /*14390*/  HMMA.16816.F32 R4, R16.reuse, R22, R4 ;  /* 0x000000161004723c */ /* 0x040fe20000001804 */
[----:B----4-:R-:W-:Y:S02]  /*143a0*/  F2FP.F16.E4M3.UNPACK_B R21, R12 ;  /* 0x0000000cff15723e */ /* 0x010fe400020006ff */
[----:B------:R-:W2:Y:S04]  /*143b0*/  LDL.LU.64 R12, [R1+0x1c0] ;  /* 0x0001c000010c7983 */ /* 0x000ea80000300a00 */
[----:B------:R-:W2:Y:S01]  /*143c0*/  LDL.LU.64 R14, [R1+0x1c8] ;  /* 0x0001c800010e7983 */ /* 0x000ea20000300a00 */
[----:B-----5:R-:W-:Y:S03]  /*143d0*/  HMMA.16816.F32 R8, R16, R20, R8 ;  /* 0x000000141008723c */ /* 0x020fe60000001808 */
[----:B------:R0:W-:Y:S08]  /*143e0*/  STL [R1+0x930], R29 ;  /* 0x0009301d01007387 */ /* 0x0001f00000100800 */
[----:B0-----:R-:W-:-:S08]  /*143f0*/  IMAD.MOV.U32 R29, RZ, RZ, R7 ;  /* 0x000000ffff1d7224 */ /* 0x001fd000078e0007 */
[----:B------:R0:W-:Y:S04]  /*14400*/  STL.64 [R1+0xd0], R8 ;  /* 0x0000d00801007387 */ /* 0x0001e80000100a00 */
[----:B------:R1:W-:Y:S04]  /*14410*/  STL.64 [R1+0xd8], R10 ;  /* 0x0000d80a01007387 */ /* 0x0003e80000100a00 */
[----:B0-----:R-:W3:Y:S04]  /*14420*/  LDL.LU.64 R8, [R1+0x100] ;  /* 0x0001000001087983 */ /* 0x001ee80000300a00 */
[----:B-1----:R-:W3:Y:S04]  /*14430*/  LDL.LU.64 R10, [R1+0x108] ;  /* 0x00010800010a7983 */ /* 0x002ee80000300a00 */
[----:B------:R-:W-:Y:S04]  /*14440*/  STL.64 [R1+0xe0], R4 ;  /* 0x0000e00401007387 */ /* 0x000fe80000100a00 */
[----:B------:R0:W-:Y:S04]  /*14450*/  STL [R1+0xe8], R6 ;  /* 0x0000e80601007387 */ /* 0x0001e80000100800 */
[----:B0-----:R-:W4:Y:S04]  /*14460*/  LDL.LU.64 R6, [R1+0x9b8] ;  /* 0x0009b80001067983 */ /* 0x001f280000300a00 */
[----:B------:R-:W5:Y:S04]  /*14470*/  LDL.LU.64 R4, [R1+0x9b0] ;  /* 0x0009b00001047983 */ /* 0x000f680000300a00 */
[----:B------:R0:W-:Y:S04]  /*14480*/  STL.64 [R1+0x980], R22 ;  /* 0x0009801601007387 */ /* 0x0001e80000100a00 */
[----:B0-----:R-:W3:Y:S04]  /*14490*/  LDL.LU R22, [R1+0x280] ;  /* 0x0002800001167983 */ /* 0x001ee80000300800 */
[----:B------:R-:W4:Y:S04]  /*144a0*/  LDL.LU R23, [R1+0x290] ;  /* 0x0002900001177983 */ /* 0x000f280000300800 */
[----:B------:R0:W-:Y:S04]  /*144b0*/  STL.64 [R1+0x978], R20 ;  /* 0x0009781401007387 */ /* 0x0001e80000100a00 */
[----:B0-----:R-:W5:Y:S04]  /*144c0*/  LDL.LU R20, [R1+0x26c] ;  /* 0x00026c0001147983 */ /* 0x001f680000300800 */
[----:B------:R-:W5:Y:S01]  /*144d0*/  LDL.LU R21, [R1+0x288] ;  /* 0x0002880001157983 */ /* 0x000f620000300800 */
[----:B------:R-:W-:-:S02]  /*144e0*/  F2FP.F16.E4M3.UNPACK_B R24, R24 ;  /* 0x00000018ff18723e */ /* 0x000fc400020006ff */
[----:B------:R-:W-:-:S07]  /*144f0*/  F2FP.F16.E4M3.UNPACK_B R25, R25 ;  /* 0x00000019ff19723e */ /* 0x000fce00020006ff */
[----:B--2---:R-:W-:Y:S01]  /*14500*/  HMMA.16816.F32 R12, R16, R24, R12 ;  /* 0x00000018100c723c */ /* 0x004fe2000000180c */
[----:B---3--:R-:W-:Y:S02]  /*14510*/  IMAD R27, R27, 0x100, R22 ;  /* 0x000001001b1b7824 */ /* 0x008fe400078e0216 */
[----:B----4-:R-:W-:-:S03]  /*14520*/  IMAD R28, R28, 0x100, R23 ;  /* 0x000001001c1c7824 */ /* 0x010fc600078e0217 */
[----:B------:R-:W-:Y:S02]  /*14530*/  F2FP.F16.E4M3.UNPACK_B R17, R27 ;  /* 0x0000001bff11723e */ /* 0x000fe400020006ff */
[----:B------:R-:W-:Y:S01]  /*14540*/  F2FP.F16.E4M3.UNPACK_B R19, R28 ;  /* 0x0000001cff13723e */ /* 0x000fe200020006ff */
[----:B-----5:R-:W-:Y:S02]  /*14550*/  IMAD R0, R0, 0x100, R20 ;  /* 0x0000010000007824 */ /* 0x020fe400078e0214 */
[----:B------:R-:W-:-:S03]  /*14560*/  IMAD R26, R26, 0x100, R21 ;  /* 0x000001001a1a7824 */ /* 0x000fc600078e0215 */
[----:B------:R-:W-:Y:S02]  /*14570*/  F2FP.F16.E4M3.UNPACK_B R16, R0 ;  /* 0x00000000ff10723e */ /* 0x000fe400020006ff */
[----:B------:R-:W2:Y:S01]  /*14580*/  LDL.LU R0, [R1+0x134] ;  /* 0x0001340001007983 */ /* 0x000ea20000300800 */
[----:B------:R-:W-:-:S07]  /*14590*/  F2FP.F16.E4M3.UNPACK_B R18, R26 ;  /* 0x0000001aff12723e */ /* 0x000fce00020006ff */
[C---:B------:R-:W-:Y:S01]  /*145a0*/  HMMA.16816.F32 R8, R16.reuse, R2, R8 ;  /* 0x000000021008723c */ /* 0x040fe20000001808 */
[----:B------:R-:W-:Y:S04]  /*145b0*/  STL.64 [R1+0xc0], R12 ;  /* 0x0000c00c01007387 */ /* 0x000fe80000100a00 */
[----:B------:R-:W-:Y:S04]  /*145c0*/  STL.64 [R1+0xc8], R14 ;  /* 0x0000c80e01007387 */ /* 0x000fe80000100a00 */
[----:B------:R0:W-:Y:S04]  /*145d0*/  STL.64 [R1+0x9a8], R24 ;  /* 0x0009a81801007387 */ /* 0x0001e80000100a00 */
[----:B0-----:R-:W3:Y:S04]  /*145e0*/  LDL.LU.64 R24, [R1+0x90] ;  /* 0x0000900001187983 */ /* 0x001ee80000300a00 */
[----:B------:R-:W3:Y:S04]  /*145f0*/  LDL.LU.64 R26, [R1+0x98] ;  /* 0x00009800011a7983 */ /* 0x000ee80000300a00 */
[----:B------:R0:W-:Y:S04]  /*14600*/  STL.64 [R1+0xb0], R8 ;  /* 0x0000b00801007387 */ /* 0x0001e80000100a00 */
[----:B------:R1:W-:Y:S04]  /*14610*/  STL.64 [R1+0xb8], R10 ;  /* 0x0000b80a01007387 */ /* 0x0003e80000100a00 */
[----:B0-----:R-:W4:Y:S04]  /*14620*/  LDL.LU.64 R8, [R1+0x80] ;  /* 0x0000800001087983 */ /* 0x001f280000300a00 */
[----:B-1----:R-:W4:Y:S04]  /*14630*/  LDL.LU.64 R10, [R1+0x88] ;  /* 0x00008800010a7983 */ /* 0x002f280000300a00 */
[----:B------:R-:W5:Y:S04]  /*14640*/  LDL.LU.64 R20, [R1+0x40] ;  /* 0x0000400001147983 */ /* 0x000f680000300a00 */
[----:B------:R-:W2:Y:S04]  /*14650*/  LDL.LU.64 R22, [R1+0x48] ;  /* 0x0000480001167983 */ /* 0x000ea80000300a00 */
[----:B--2---:R-:W-:Y:S04]  /*14660*/  STL.64 [R1+0x990], R22 ;  /* 0x0009901601007387 */ /* 0x004fe80000100a00 */
[----:B-----5:R0:W-:Y:S04]  /*14670*/  STL.64 [R1+0x988], R20 ;  /* 0x0009881401007387 */ /* 0x0201e80000100a00 */
[----:B0-----:R-:W2:Y:S04]  /*14680*/  LDL.LU.64 R20, [R1+0xf0] ;  /* 0x0000f00001147983 */ /* 0x001ea80000300a00 */
[----:B------:R-:W2:Y:S04]  /*14690*/  LDL.LU.64 R22, [R1+0xf8] ;  /* 0x0000f80001167983 */ /* 0x000ea80000300a00 */
[----:B------:R-:W5:Y:S04]  /*146a0*/  LDL.LU.64 R12, [R1] ;  /* 0x00000000010c7983 */ /* 0x000f680000300a00 */
[----:B------:R-:W2:Y:S01]  /*146b0*/  LDL.LU.64 R14, [R1+0x8] ;  /* 0x00000800010e7983 */ /* 0x000ea20000300a00 */
[C---:B---3--:R-:W-:Y:S08]  /*146c0*/  HMMA.16816.F32 R24, R16.reuse, R4, R24 ;  /* 0x000000041018723c */ /* 0x048ff00000001818 */
[C---:B----4-:R-:W-:Y:S01]  /*146d0*/  HMMA.16816.F32 R8, R16.reuse, R6, R8 ;  /* 0x000000061008723c */ /* 0x050fe20000001808 */
[----:B--2---:R-:W-:Y:S04]  /*146e0*/  STL.64 [R1+0x970], R14 ;  /* 0x0009700e01007387 */ /* 0x004fe80000100a00 */
[----:B-----5:R0:W-:Y:S04]  /*146f0*/  STL.64 [R1+0x968], R12 ;  /* 0x0009680c01007387 */ /* 0x0201e80000100a00 */
[----:B0-----:R-:W2:Y:S04]  /*14700*/  LDL.LU.64 R12, [R1+0x10] ;  /* 0x00001000010c7983 */ /* 0x001ea80000300a00 */
[----:B------:R-:W2:Y:S04]  /*14710*/  LDL.LU.64 R14, [R1+0x18] ;  /* 0x00001800010e7983 */ /* 0x000ea80000300a00 */
[----:B------:R-:W3:Y:S04]  /*14720*/  LDL.LU R2, [R1+0x2ec] ;  /* 0x0002ec0001027983 */ /* 0x000ee80000300800 */
[----:B------:R-:W4:Y:S04]  /*14730*/  LDL.LU R3, [R1+0x130] ;  /* 0x0001300001037983 */ /* 0x000f280000300800 */
[----:B------:R0:W-:Y:S04]  /*14740*/  STL.64 [R1+0x90], R24 ;  /* 0x0000901801007387 */ /* 0x0001e80000100a00 */
[----:B------:R-:W-:Y:S04]  /*14750*/  STL.64 [R1+0x98], R26 ;  /* 0x0000981a01007387 */ /* 0x000fe80000100a00 */
[----:B0-----:R-:W5:Y:S04]  /*14760*/  LDL.LU.64 R24, [R1+0x9a8] ;  /* 0x0009a80001187983 */ /* 0x001f680000300a00 */
[----:B------:R-:W2:Y:S04]  /*14770*/  LDL.LU R4, [R1+0x2dc] ;  /* 0x0002dc0001047983 */ /* 0x000ea80000300800 */
[----:B------:R-:W3:Y:S04]  /*14780*/  LDL.LU R5, [R1+0x2f0] ;  /* 0x0002f00001057983 */ /* 0x000ee80000300800 */
[----:B------:R-:W-:Y:S04]  /*14790*/  STL.64 [R1+0x80], R8 ;  /* 0x0000800801007387 */ /* 0x000fe80000100a00 */
[----:B------:R0:W-:Y:S04]  /*147a0*/  STL.64 [R1+0x88], R10 ;  /* 0x0000880a01007387 */ /* 0x0001e80000100a00 */
[----:B0-----:R-:W2:Y:S04]  /*147b0*/  LDL.LU.64 R10, [R1+0x9a0] ;  /* 0x0009a000010a7983 */ /* 0x001ea80000300a00 */
[----:B------:R-:W2:Y:S04]  /*147c0*/  LDL.LU.64 R8, [R1+0x998] ;  /* 0x0009980001087983 */ /* 0x000ea80000300a00 */
[----:B------:R-:W3:Y:S04]  /*147d0*/  LDL.LU R6, [R1+0x2e4] ;  /* 0x0002e40001067983 */ /* 0x000ee80000300800 */
[----:B------:R-:W3:Y:S01]  /*147e0*/  LDL.LU R7, [R1+0x2e0] ;  /* 0x0002e00001077983 */ /* 0x000ee20000300800 */
[----:B--2---:R-:W-:-:S15]  /*147f0*/  HMMA.16816.F32 R20, R16, R8, R20 ;  /* 0x000000081014723c */ /* 0x004fde0000001814 */
[----:B------:R-:W-:-:S04]  /*14800*/  NOP ;  /* 0x0000000000007918 */ /* 0x000fc80000000000 */
[----:B------:R-:W-:Y:S01]  /*14810*/  IMAD.MOV.U32 R27, RZ, RZ, R22 ;  /* 0x000000ffff1b7224 */ /* 0x000fe200078e0016 */
[----:B------:R0:W-:Y:S01]  /*14820*/  STL [R1+0x60], R20 ;  /* 0x0000601401007387 */ /* 0x0001e20000100800 */
[----:B------:R-:W-:Y:S02]  /*14830*/  IMAD.MOV.U32 R26, RZ, RZ, R23 ;  /* 0x000000ffff1a7224 */ /* 0x000fe400078e0017 */
[----:B------:R-:W-:Y:S01]  /*14840*/  IMAD.MOV.U32 R28, RZ, RZ, R21 ;  /* 0x000000ffff1c7224 */ /* 0x000fe200078e0015 */
[----:B------:R-:W2:Y:S04]  /*14850*/  LDL.LU.64 R22, [R1+0x990] ;  /* 0x0009900001167983 */ /* 0x000ea80000300a00 */
[----:B0-----:R-:W2:Y:S04]  /*14860*/  LDL.LU.64 R20, [R1+0x988] ;  /* 0x0009880001147983 */ /* 0x001ea80000300a00 */
[----:B------:R-:W3:Y:S04]  /*14870*/  LDL.LU R8, [R1+0x2d4] ;  /* 0x0002d40001087983 */ /* 0x000ee80000300800 */
[----:B------:R-:W3:Y:S04]  /*14880*/  LDL.LU R9, [R1+0x2e8] ;  /* 0x0002e80001097983 */ /* 0x000ee80000300800 */
[----:B------:R-:W-:Y:S01]  /*14890*/  STL [R1+0x8fc], R26 ;  /* 0x0008fc1a01007387 */ /* 0x000fe20000100800 */
[----:B--2---:R-:W-:-:S15]  /*148a0*/  HMMA.16816.F32 R20, R16, R10, R20 ;  /* 0x0000000a1014723c */ /* 0x004fde0000001814 */
[----:B------:R-:W-:-:S04]  /*148b0*/  NOP ;  /* 0x0000000000007918 */ /* 0x000fc80000000000 */
[----:B------:R-:W-:Y:S04]  /*148c0*/  STL.64 [R1+0x40], R20 ;  /* 0x0000401401007387 */ /* 0x000fe80000100a00 */
[----:B------:R0:W-:Y:S04]  /*148d0*/  STL.64 [R1+0x48], R22 ;  /* 0x0000481601007387 */ /* 0x0001e80000100a00 */
[----:B0-----:R-:W2:Y:S04]  /*148e0*/  LDL.LU.64 R22, [R1+0x980] ;  /* 0x0009800001167983 */ /* 0x001ea80000300a00 */
[----:B------:R-:W2:Y:S04]  /*148f0*/  LDL.LU.64 R20, [R1+0x978] ;  /* 0x0009780001147983 */ /* 0x000ea80000300a00 */
[----:B------:R-:W3:Y:S01]  /*14900*/  LDL.LU R11, [R1+0x2d8] ;  /* 0x0002d800010b7983 */ /* 0x000ee20000300800 */
[----:B--2---:R-:W-:-:S15]  /*14910*/  HMMA.16816.F32 R12, R16, R20, R12 ;  /* 0x00000014100c723c */ /* 0x004fde000000180c */
[----:B------:R-:W-:-:S04]  /*14920*/  NOP ;  /* 0x0000000000007918 */ /* 0x000fc80000000000 */
[----:B------:R-:W-:Y:S04]  /*14930*/  STL.64 [R1+0x10], R12 ;  /* 0x0000100c01007387 */ /* 0x000fe80000100a00 */
[----:B------:R0:W-:Y:S04]  /*14940*/  STL.64 [R1+0x18], R14 ;  /* 0x0000180e01007387 */ /* 0x0001e80000100a00 */
[----:B0-----:R-:W2:Y:S04]  /*14950*/  LDL.LU.64 R14, [R1+0x970] ;  /* 0x00097000010e7983 */ /* 0x001ea80000300a00 */
[----:B------:R-:W2:Y:S02]  /*14960*/  LDL.LU.64 R12, [R1+0x968] ;  /* 0x00096800010c7983 */ /* 0x000ea40000300a00 */
[----:B--2---:R-:W-:Y:S02]  /*14970*/  HMMA.16816.F32 R20, R16, R22, R12 ;  /* 0x000000161014723c */ /* 0x004fe4000000180c */
[----:B------:R-:W5:Y:S04]  /*14980*/  LDL.LU.64 R14, [R1+0x960] ;  /* 0x00096000010e7983 */ /* 0x000f680000300a00 */
[----:B------:R-:W5:Y:S01]  /*14990*/  LDL.LU.64 R12, [R1+0x958] ;  /* 0x00095800010c7983 */ /* 0x000f620000300a00 */
[----:B---3--:R-:W-:-:S02]  /*149a0*/  IMAD R10, R6, 0x100, R9 ;  /* 0x00000100060a7824 */ /* 0x008fc400078e0209 */
[----:B------:R-:W-:-:S10]  /*149b0*/  IMAD R9, R4, 0x100, R7 ;  /* 0x0000010004097824 */ /* 0x000fd400078e0207 */
[----:B------:R-:W-:Y:S04]  /*149c0*/  STL [R1+0x4], R21 ;  /* 0x0000041501007387 */ /* 0x000fe80000100800 */
[----:B------:R-:W-:Y:S01]  /*149d0*/  STL.64 [R1+0x8], R22 ;  /* 0x0000081601007387 */ /* 0x000fe20000100a00 */
[----:B-----5:R-:W-:-:S15]  /*149e0*/  HMMA.16816.F32 R12, R16, R24, R12 ;  /* 0x00000018100c723c */ /* 0x020fde000000180c */
[----:B------:R-:W-:-:S04]  /*149f0*/  NOP ;  /* 0x0000000000007918 */ /* 0x000fc80000000000 */
[----:B------:R-:W-:Y:S04]  /*14a00*/  STL.64 [R1+0x878], R14 ;  /* 0x0008780e01007387 */ /* 0x000fe80000100a00 */
[----:B------:R-:W-:Y:S04]  /*14a10*/  STL.64 [R1+0x870], R12 ;  /* 0x0008700c01007387 */ /* 0x000fe80000100a00 */
[----:B------:R-:W2:Y:S04]  /*14a20*/  LDL.LU R7, [R1+0x144] ;  /* 0x0001440001077983 */ /* 0x000ea80000300800 */
[----:B------:R-:W3:Y:S04]  /*14a30*/  LDL.LU R16, [R1+0x150] ;  /* 0x0001500001107983 */ /* 0x000ee80000300800 */
[----:B------:R-:W3:Y:S04]  /*14a40*/  LDL.LU R17, [R1+0x154] ;  /* 0x0001540001117983 */ /* 0x000ee80000300800 */
[----:B------:R-:W5:Y:S04]  /*14a50*/  LDL.LU R18, [R1+0x160] ;  /* 0x0001600001127983 */ /* 0x000f680000300800 */
[----:B------:R-:W5:Y:S01]  /*14a60*/  LDL.LU R19, [R1+0x164] ;  /* 0x0001640001137983 */ /* 0x000f620000300800 */
[----:B------:R-:W-:-:S03]  /*14a70*/  IMAD.MOV.U32 R26, RZ, RZ, R20 ;  /* 0x000000ffff1a7224 */ /* 0x000fc600078e0014 */
[----:B-----5:R-:W-:Y:S04]  /*14a80*/  STL.64 [R1+0x950], R18 ;  /* 0x0009501201007387 */ /* 0x020fe80000100a00 */
[----:B---3--:R0:W-:Y:S04]  /*14a90*/  STL.64 [R1+0x948], R16 ;  /* 0x0009481001007387 */ /* 0x0081e80000100a00 */
[----:B0-----:R-:W3:Y:S04]  /*14aa0*/  LDL.LU R16, [R1+0x20] ;  /* 0x0000200001107983 */ /* 0x001ee80000300800 */
[----:B------:R-:W3:Y:S04]  /*14ab0*/  LDL.LU R17, [R1+0x24] ;  /* 0x0000240001117983 */ /* 0x000ee80000300800 */
[----:B------:R-:W3:Y:S04]  /*14ac0*/  LDL.LU R18, [R1+0x28] ;  /* 0x0000280001127983 */ /* 0x000ee80000300800 */
[----:B------:R-:W3:Y:S04]  /*14ad0*/  LDL.LU R19, [R1+0x2c] ;  /* 0x00002c0001137983 */ /* 0x000ee80000300800 */
[----:B------:R-:W5:Y:S04]  /*14ae0*/  LDL.LU R6, [R1+0x140] ;  /* 0x0001400001067983 */ /* 0x000f680000300800 */
[----:B------:R-:W2:Y:S04]  /*14af0*/  LDL.LU R20, [R1+0x170] ;  /* 0x0001700001147983 */ /* 0x000ea80000300800 */
[----:B------:R-:W2:Y:S04]  /*14b00*/  LDL.LU R21, [R1+0x174] ;  /* 0x0001740001157983 */ /* 0x000ea80000300800 */
[----:B------:R-:W2:Y:S04]  /*14b10*/  LDL.LU R22, [R1+0x180] ;  /* 0x0001800001167983 */ /* 0x000ea80000300800 */
[----:B------:R-:W2:Y:S04]  /*14b20*/  LDL.LU R23, [R1+0x184] ;  /* 0x0001840001177983 */ /* 0x000ea80000300800 */
[----:B--2---:R-:W-:Y:S04]  /*14b30*/  STL.64 [R1+0x928], R22 ;  /* 0x0009281601007387 */ /* 0x004fe80000100a00 */
[----:B------:R0:W-:Y:S04]  /*14b40*/  STL.64 [R1+0x920], R20 ;  /* 0x0009201401007387 */ /* 0x0001e80000100a00 */
[----:B0-----:R-:W2:Y:S04]  /*14b50*/  LDL.LU R20, [R1+0x50] ;  /* 0x0000500001147983 */ /* 0x001ea80000300800 */
        /* <DEDUP_REMOVED lines=9> */
[----:B------:R-:W2:Y:S04]  /*14bf0*/  LDL.LU R25, [R1+0x1a4] ;  /* 0x0001a40001197983 */ /* 0x000ea80000300800 */
[----:B------:R-:W-:Y:S01]  /*14c00*/  STL.64 [R1+0x908], R26 ;  /* 0x0009081a01007387 */ /* 0x000fe20000100a00 */
[----:B------:R-:W-:-:S02]  /*14c10*/  IMAD R8, R8, 0x100, R11 ;  /* 0x0000010008087824 */ /* 0x000fc400078e020b */
[----:B------:R-:W-:Y:S01]  /*14c20*/  IMAD R11, R2, 0x100, R5 ;  /* 0x00000100020b7824 */ /* 0x000fe200078e0205 */
[----:B------:R-:W-:Y:S02]  /*14c30*/  F2FP.F16.E4M3.UNPACK_B R10, R10 ;  /* 0x0000000aff0a723e */ /* 0x000fe400020006ff */
[----:B------:R-:W-:Y:S02]  /*14c40*/  F2FP.F16.E4M3.UNPACK_B R8, R8 ;  /* 0x00000008ff08723e */ /* 0x000fe400020006ff */
[----:B------:R-:W-:Y:S01]  /*14c50*/  F2FP.F16.E4M3.UNPACK_B R9, R9 ;  /* 0x00000009ff09723e */ /* 0x000fe200020006ff */
[----:B--2---:R0:W-:Y:S04]  /*14c60*/  STL [R1+0x900], R25 ;  /* 0x0009001901007387 */ /* 0x0041e80000100800 */
[----:B------:R-:W2:Y:S04]  /*14c70*/  LDL.LU R24, [R1+0xa0] ;  /* 0x0000a00001187983 */ /* 0x000ea80000300800 */
[----:B0-----:R-:W2:Y:S04]  /*14c80*/  LDL.LU R25, [R1+0xa4] ;  /* 0x0000a40001197983 */ /* 0x001ea80000300800 */
[----:B------:R-:W2:Y:S04]  /*14c90*/  LDL.LU R26, [R1+0xa8] ;  /* 0x0000a800011a7983 */ /* 0x000ea80000300800 */
[----:B------:R-:W2:Y:S01]  /*14ca0*/  LDL.LU R27, [R1+0xac] ;  /* 0x0000ac00011b7983 */ /* 0x000ea20000300800 */
[----:B------:R-:W-:-:S02]  /*14cb0*/  F2FP.F16.E4M3.UNPACK_B R11, R11 ;  /* 0x0000000bff0b723e */ /* 0x000fc400020006ff */
[----:B----4-:R-:W-:Y:S02]  /*14cc0*/  F2FP.F16.E4M3.UNPACK_B R4, R3.H1 ;  /* 0x00000003ff04723e */ /* 0x010fe400030006ff */
[----:B------:R-:W-:Y:S02]  /*14cd0*/  F2FP.F16.E4M3.UNPACK_B R5, R0.H1 ;  /* 0x00000000ff05723e */ /* 0x000fe400030006ff */
[----:B-----5:R-:W-:Y:S02]  /*14ce0*/  F2FP.F16.E4M3.UNPACK_B R6, R6.H1 ;  /* 0x00000006ff06723e */ /* 0x020fe400030006ff */
[----:B------:R-:W-:-:S03]  /*14cf0*/  F2FP.F16.E4M3.UNPACK_B R7, R7.H1 ;  /* 0x00000007ff07723e */ /* 0x000fc600030006ff */
[C---:B---3--:R-:W-:Y:S08]  /*14d00*/  HMMA.16816.F32 R16, R8.reuse, R4, R16 ;  /* 0x000000040810723c */ /* 0x048ff00000001810 */
[----:B------:R-:W-:Y:S01]  /*14d10*/  HMMA.16816.F32 R20, R8, R6, R20 ;  /* 0x000000060814723c */ /* 0x000fe20000001814 */
[----:B--2---:R-:W-:Y:S04]  /*14d20*/  STL.64 [R1+0x918], R26 ;  /* 0x0009181a01007387 */ /* 0x004fe80000100a00 */
[----:B------:R0:W-:Y:S04]  /*14d30*/  STL.64 [R1+0x910], R24 ;  /* 0x0009101801007387 */ /* 0x0001e80000100a00 */
[----:B0-----:R-:W2:Y:S04]  /*14d40*/  LDL.LU R24, [R1+0x70] ;  /* 0x0000700001187983 */ /* 0x001ea80000300800 */
[----:B------:R-:W2:Y:S04]  /*14d50*/  LDL.LU R25, [R1+0x74] ;  /* 0x0000740001197983 */ /* 0x000ea80000300800 */
[----:B------:R-:W2:Y:S04]  /*14d60*/  LDL.LU R26, [R1+0x78] ;  /* 0x00007800011a7983 */ /* 0x000ea80000300800 */
[----:B------:R-:W2:Y:S04]  /*14d70*/  LDL.LU R27, [R1+0x7c] ;  /* 0x00007c00011b7983 */ /* 0x000ea80000300800 */
[----:B------:R-:W3:Y:S04]  /*14d80*/  LDL.LU R2, [R1+0x190] ;  /* 0x0001900001027983 */ /* 0x000ee80000300800 */
[----:B------:R-:W4:Y:S04]  /*14d90*/  LDL.LU R3, [R1+0x194] ;  /* 0x0001940001037983 */ /* 0x000f280000300800 */
[----:B------:R-:W5:Y:S04]  /*14da0*/  LDL.LU R15, [R1+0x3e4] ;  /* 0x0003e400010f7983 */ /* 0x000f680000300800 */
[----:B------:R-:W5:Y:S04]  /*14db0*/  LDL.LU R0, [R1+0x3e0] ;  /* 0x0003e00001007983 */ /* 0x000f680000300800 */
[----:B------:R-:W-:Y:S04]  /*14dc0*/  STL.64 [R1+0x20], R16 ;  /* 0x0000201001007387 */ /* 0x000fe80000100a00 */
[----:B------:R0:W-:Y:S04]  /*14dd0*/  STL.64 [R1+0x28], R18 ;  /* 0x0000281201007387 */ /* 0x0001e80000100a00 */
[----:B0-----:R-:W2:Y:S04]  /*14de0*/  LDL.LU.64 R18, [R1+0x950] ;  /* 0x0009500001127983 */ /* 0x001ea80000300a00 */
[----:B------:R-:W2:Y:S04]  /*14df0*/  LDL.LU.64 R16, [R1+0x948] ;  /* 0x0009480001107983 */ /* 0x000ea80000300a00 */
[----:B------:R-:W-:Y:S04]  /*14e00*/  STL.64 [R1+0x30], R20 ;  /* 0x0000301401007387 */ /* 0x000fe80000100a00 */
[----:B------:R0:W-:Y:S04]  /*14e10*/  STL.64 [R1+0x38], R22 ;  /* 0x0000381601007387 */ /* 0x0001e80000100a00 */
[----:B0-----:R-:W3:Y:S04]  /*14e20*/  LDL.LU.64 R22, [R1+0x940] ;  /* 0x0009400001167983 */ /* 0x001ee80000300a00 */
[----:B------:R-:W3:Y:S04]  /*14e30*/  LDL.LU.64 R20, [R1+0x938] ;  /* 0x0009380001147983 */ /* 0x000ee80000300a00 */
[----:B------:R0:W-:Y:S04]  /*14e40*/  STL.64 [R1+0x8e8], R6 ;  /* 0x0008e80601007387 */ /* 0x0001e80000100a00 */
[----:B------:R1:W-:Y:S01]  /*14e50*/  STL.64 [R1+0x8e0], R4 ;  /* 0x0008e00401007387 */ /* 0x0003e20000100a00 */
[----:B0-----:R-:W-:-:S03]  /*14e60*/  IMAD.MOV.U32 R7, RZ, RZ, R29 ;  /* 0x000000ffff077224 */ /* 0x001fc600078e001d */
[----:B-1----:R-:W4:Y:S04]  /*14e70*/  LDL.LU R4, [R1+0xe0] ;  /* 0x0000e00001047983 */ /* 0x002f280000300800 */
[----:B------:R-:W4:Y:S04]  /*14e80*/  LDL.LU R5, [R1+0xe4] ;  /* 0x0000e40001057983 */ /* 0x000f280000300800 */
[----:B------:R-:W4:Y:S04]  /*14e90*/  LDL.LU R6, [R1+0xe8] ;  /* 0x0000e80001067983 */ /* 0x000f280000300800 */
[----:B------:R-:W4:Y:S01]  /*14ea0*/  LDL.LU R29, [R1+0x930] ;  /* 0x00093000011d7983 */ /* 0x000f220000300800 */
[----:B--2---:R-:W-:-:S02]  /*14eb0*/  F2FP.F16.E4M3.UNPACK_B R16, R16.H1 ;  /* 0x00000010ff10723e */ /* 0x004fc400030006ff */
[----:B------:R-:W-:Y:S02]  /*14ec0*/  F2FP.F16.E4M3.UNPACK_B R17, R17.H1 ;  /* 0x00000011ff11723e */ /* 0x000fe400030006ff */
[----:B------:R-:W-:Y:S02]  /*14ed0*/  F2FP.F16.E4M3.UNPACK_B R18, R18.H1 ;  /* 0x00000012ff12723e */ /* 0x000fe400030006ff */
[----:B------:R-:W-:-:S07]  /*14ee0*/  F2FP.F16.E4M3.UNPACK_B R19, R19.H1 ;  /* 0x00000013ff13723e */ /* 0x000fce00030006ff */
[C---:B------:R-:W-:Y:S08]  /*14ef0*/  HMMA.16816.F32 R24, R8.reuse, R18, R24 ;  /* 0x000000120818723c */ /* 0x040ff00000001818 */
[----:B---3--:R-:W-:-:S15]  /*14f00*/  HMMA.16816.F32 R20, R8, R16, R20 ;  /* 0x000000100814723c */ /* 0x008fde0000001814 */
[----:B------:R-:W-:-:S04]  /*14f10*/  NOP ;  /* 0x0000000000007918 */ /* 0x000fc80000000000 */
[----:B------:R-:W-:Y:S04]  /*14f20*/  STL.64 [R1+0x50], R20 ;  /* 0x0000501401007387 */ /* 0x000fe80000100a00 */
[----:B------:R0:W-:Y:S04]  /*14f30*/  STL.64 [R1+0x58], R22 ;  /* 0x0000581601007387 */ /* 0x0001e80000100a00 */
[----:B0-----:R-:W2:Y:S04]  /*14f40*/  LDL.LU.64 R22, [R1+0x928] ;  /* 0x0009280001167983 */ /* 0x001ea80000300a00 */
[----:B------:R-:W3:Y:S04]  /*14f50*/  LDL.LU.64 R20, [R1+0x920] ;  /* 0x0009200001147983 */ /* 0x000ee80000300a00 */
[----:B------:R-:W-:Y:S04]  /*14f60*/  STL.64 [R1+0x70], R24 ;  /* 0x0000701801007387 */ /* 0x000fe80000100a00 */
[----:B------:R0:W-:Y:S04]  /*14f70*/  STL.64 [R1+0x78], R26 ;  /* 0x0000781a01007387 */ /* 0x0001e80000100a00 */
[----:B0-----:R-:W2:Y:S04]  /*14f80*/  LDL.LU.64 R26, [R1+0x918] ;  /* 0x00091800011a7983 */ /* 0x001ea80000300a00 */
[----:B------:R-:W2:Y:S04]  /*14f90*/  LDL.LU.64 R24, [R1+0x910] ;  /* 0x0009100001187983 */ /* 0x000ea80000300a00 */
[----:B------:R-:W-:Y:S04]  /*14fa0*/  STL.64 [R1+0x8c8], R18 ;  /* 0x0008c81201007387 */ /* 0x000fe80000100a00 */
[----:B------:R0:W-:Y:S04]  /*14fb0*/  STL.64 [R1+0x8c0], R16 ;  /* 0x0008c01001007387 */ /* 0x0001e80000100a00 */
[----:B0-----:R-:W4:Y:S04]  /*14fc0*/  LDL.LU R16, [R1+0xd0] ;  /* 0x0000d00001107983 */ /* 0x001f280000300800 */
[----:B------:R-:W4:Y:S04]  /*14fd0*/  LDL.LU R17, [R1+0xd4] ;  /* 0x0000d40001117983 */ /* 0x000f280000300800 */
[----:B------:R-:W4:Y:S04]  /*14fe0*/  LDL.LU R18, [R1+0xd8] ;  /* 0x0000d80001127983 */ /* 0x000f280000300800 */
[----:B------:R-:W4:Y:S01]  /*14ff0*/  LDL.LU R19, [R1+0xdc] ;  /* 0x0000dc0001137983 */ /* 0x000f220000300800 */
[----:B---3--:R-:W-:-:S02]  /*15000*/  F2FP.F16.E4M3.UNPACK_B R20, R20.H1 ;  /* 0x00000014ff14723e */ /* 0x008fc400030006ff */
[----:B------:R-:W-:-:S07]  /*15010*/  F2FP.F16.E4M3.UNPACK_B R21, R21.H1 ;  /* 0x00000015ff15723e */ /* 0x000fce00030006ff */
[----:B--2---:R-:W-:-:S15]  /*15020*/  HMMA.16816.F32 R24, R8, R20, R24 ;  /* 0x000000140818723c */ /* 0x004fde0000001818 */
[----:B------:R-:W-:-:S04]  /*15030*/  NOP ;  /* 0x0000000000007918 */ /* 0x000fc80000000000 */
[----:B------:R-:W-:Y:S04]  /*15040*/  STL.64 [R1+0xa0], R24 ;  /* 0x0000a01801007387 */ /* 0x000fe80000100a00 */
[----:B------:R0:W-:Y:S04]  /*15050*/  STL.64 [R1+0xa8], R26 ;  /* 0x0000a81a01007387 */ /* 0x0001e80000100a00 */
[----:B0-----:R-:W2:Y:S04]  /*15060*/  LDL.LU.64 R26, [R1+0x908] ;  /* 0x00090800011a7983 */ /* 0x001ea80000300a00 */
[----:B------:R-:W3:Y:S01]  /*15070*/  LDL.LU R25, [R1+0x900] ;  /* 0x0009000001197983 */ /* 0x000ee20000300800 */
[----:B------:R-:W-:-:S02]  /*15080*/  F2FP.F16.E4M3.UNPACK_B R22, R22.H1 ;  /* 0x00000016ff16723e */ /* 0x000fc400030006ff */
[----:B------:R-:W-:Y:S02]  /*15090*/  F2FP.F16.E4M3.UNPACK_B R23, R23.H1 ;  /* 0x00000017ff17723e */ /* 0x000fe400030006ff */
[----:B----4-:R-:W-:-:S05]  /*150a0*/  F2FP.F16.E4M3.UNPACK_B R24, R29.H1 ;  /* 0x0000001dff18723e */ /* 0x010fca00030006ff */
[----:B------:R-:W-:Y:S01]  /*150b0*/  HMMA.16816.F32 R16, R8, R22, R16 ;  /* 0x000000160810723c */ /* 0x000fe20000001810 */
[----:B------:R-:W-:-:S15]  /*150c0*/  F2FP.F16.E4M3.UNPACK_B R2, R2.H1 ;  /* 0x00000002ff02723e */ /* 0x000fde00030006ff */
[----:B------:R-:W-:-:S03]  /*150d0*/  NOP ;  /* 0x0000000000007918 */ /* 0x000fc60000000000 */
[----:B------:R-:W-:Y:S01]  /*150e0*/  IMAD.MOV.U32 R29, RZ, RZ, R19 ;  /* 0x000000ffff1d7224 */ /* 0x000fe200078e0013 */
[----:B------:R-:W-:Y:S04]  /*150f0*/  STL.64 [R1+0x100], R16 ;  /* 0x0001001001007387 */ /* 0x000fe80000100a00 */
[----:B------:R-:W-:Y:S04]  /*15100*/  STL [R1+0x108], R18 ;  /* 0x0001081201007387 */ /* 0x000fe80000100800 */
[----:B------:R-:W-:Y:S04]  /*15110*/  STL [R1+0x8f0], R29 ;  /* 0x0008f01d01007387 */ /* 0x000fe80000100800 */
[----:B------:R-:W-:Y:S04]  /*15120*/  STL.64 [R1+0x8a8], R22 ;  /* 0x0008a81601007387 */ /* 0x000fe80000100a00 */
[----:B------:R0:W-:Y:S04]  /*15130*/  STL.64 [R1+0x8a0], R20 ;  /* 0x0008a01401007387 */ /* 0x0001e80000100a00 */
[----:B------:R-:W-:Y:S01]  /*15140*/  STL [R1+0x8f4], R2 ;  /* 0x0008f40201007387 */ /* 0x000fe20000100800 */
[----:B---3--:R-:W-:-:S07]  /*15150*/  F2FP.F16.E4M3.UNPACK_B R25, R25.H1 ;  /* 0x00000019ff19723e */ /* 0x008fce00030006ff */
[----:B------:R-:W-:Y:S01]  /*15160*/  HMMA.16816.F32 R4, R8, R24, R4 ;  /* 0x000000180804723c */ /* 0x000fe20000001804 */
[----:B------:R-:W-:Y:S01]  /*15170*/  STL [R1+0x8f8], R25 ;  /* 0x0008f81901007387 */ /* 0x000fe20000100800 */
[----:B--2---:R-:W-:-:S15]  /*15180*/  IMAD.MOV.U32 R12, RZ, RZ, R26 ;  /* 0x000000ffff0c7224 */ /* 0x004fde00078e001a */
[----:B------:R-:W-:Y:S02]  /*15190*/  NOP ;  /* 0x0000000000007918 */ /* 0x000fe40000000000 */
[----:B------:R1:W-:Y:S04]  /*151a0*/  STL.64 [R1+0x120], R4 ;  /* 0x0001200401007387 */ /* 0x0003e80000100a00 */
[----:B------:R2:W-:Y:S04]  /*151b0*/  STL.64 [R1+0x128], R6 ;  /* 0x0001280601007387 */ /* 0x0005e80000100a00 */
[----:B------:R-:W3:Y:S01]  /*151c0*/  LDL.LU R26, [R1+0x8fc] ;  /* 0x0008fc00011a7983 */ /* 0x000ee20000300800 */
[----:B-----5:R-:W-:-:S03]  /*151d0*/  IMAD R0, R0, 0x100, R15 ;  /* 0x0000010000007824 */ /* 0x020fc600078e020f */
[----:B------:R-:W4:Y:S04]  /*151e0*/  LDL.LU R13, [R1+0x4] ;  /* 0x00000400010d7983 */ /* 0x000f280000300800 */
[----:B------:R-:W5:Y:S04]  /*151f0*/  LDL.LU R14, [R1+0x8] ;  /* 0x00000800010e7983 */ /* 0x000f680000300800 */
[----:B------:R-:W5:Y:S04]  /*15200*/  LDL.LU R15, [R1+0xc] ;  /* 0x00000c00010f7983 */ /* 0x000f680000300800 */
[----:B0-----:R-:W4:Y:S04]  /*15210*/  LDL.LU R20, [R1+0x60] ;  /* 0x0000600001147983 */ /* 0x001f280000300800 */
[----:B-1----:R-:W4:Y:S04]  /*15220*/  LDL.LU R4, [R1+0xc0] ;  /* 0x0000c00001047983 */ /* 0x002f280000300800 */
[----:B------:R-:W4:Y:S04]  /*15230*/  LDL.LU R5, [R1+0xc4] ;  /* 0x0000c40001057983 */ /* 0x000f280000300800 */
[----:B--2---:R-:W2:Y:S01]  /*15240*/  LDL.LU R6, [R1+0xc8] ;  /* 0x0000c80001067983 */ /* 0x004ea20000300800 */
[----:B------:R-:W-:-:S03]  /*15250*/  IMAD.MOV.U32 R22, RZ, RZ, R27 ;  /* 0x000000ffff167224 */ /* 0x000fc600078e001b */
[----:B------:R-:W2:Y:S04]  /*15260*/  LDL.LU R7, [R1+0xcc] ;  /* 0x0000cc0001077983 */ /* 0x000ea80000300800 */
[----:B------:R-:W2:Y:S01]  /*15270*/  LDL.LU R25, [R1+0x3fc] ;  /* 0x0003fc0001197983 */ /* 0x000ea20000300800 */
[----:B------:R-:W-:Y:S02]  /*15280*/  IMAD.MOV.U32 R21, RZ, RZ, R28 ;  /* 0x000000ffff157224 */ /* 0x000fe400078e001c */
[----:B---3--:R-:W-:Y:S02]  /*15290*/  IMAD.MOV.U32 R23, RZ, RZ, R26 ;  /* 0x000000ffff177224 */ /* 0x008fe400078e001a */
[----:B------:R-:W2:Y:S04]  /*152a0*/  LDL.LU R26, [R1+0x3f8] ;  /* 0x0003f800011a7983 */ /* 0x000ea80000300800 */
[----:B------:R-:W3:Y:S04]  /*152b0*/  LDL.LU R2, [R1+0x3f4] ;  /* 0x0003f40001027983 */ /* 0x000ee80000300800 */
[----:B------:R-:W3:Y:S04]  /*152c0*/  LDL.LU R27, [R1+0x3f0] ;  /* 0x0003f000011b7983 */ /* 0x000ee80000300800 */
[----:B------:R-:W2:Y:S04]  /*152d0*/  LDL.LU R29, [R1+0x404] ;  /* 0x00040400011d7983 */ /* 0x000ea80000300800 */
[----:B------:R-:W2:Y:S04]  /*152e0*/  LDL.LU R28, [R1+0x400] ;  /* 0x00040000011c7983 */ /* 0x000ea80000300800 */
        /* <DEDUP_REMOVED lines=10> */
[----:B------:R-:W-:Y:S04]  /*15390*/  STL.64 [R1+0x8b8], R22 ;  /* 0x0008b81601007387 */ /* 0x000fe80000100a00 */
[----:B----4-:R0:W-:Y:S04]  /*153a0*/  STL.64 [R1+0x8b0], R20 ;  /* 0x0008b01401007387 */ /* 0x0101e80000100a00 */
[----:B0-----:R-:W4:Y:S04]  /*153b0*/  LDL.LU R20, [R1+0x80] ;  /* 0x0000800001147983 */ /* 0x001f280000300800 */
[----:B------:R-:W4:Y:S04]  /*153c0*/  LDL.LU R21, [R1+0x84] ;  /* 0x0000840001157983 */ /* 0x000f280000300800 */
[----:B------:R-:W4:Y:S04]  /*153d0*/  LDL.LU R22, [R1+0x88] ;  /* 0x0000880001167983 */ /* 0x000f280000300800 */
[----:B------:R-:W4:Y:S04]  /*153e0*/  LDL.LU R23, [R1+0x8c] ;  /* 0x00008c0001177983 */ /* 0x000f280000300800 */
[----:B-----5:R-:W-:Y:S04]  /*153f0*/  STL.64 [R1+0x888], R14 ;  /* 0x0008880e01007387 */ /* 0x020fe80000100a00 */
[----:B------:R0:W-:Y:S04]  /*15400*/  STL.64 [R1+0x880], R12 ;  /* 0x0008800c01007387 */ /* 0x0001e80000100a00 */
[----:B0-----:R-:W5:Y:S04]  /*15410*/  LDL.LU R12, [R1+0x10] ;  /* 0x00001000010c7983 */ /* 0x001f680000300800 */
[----:B------:R-:W5:Y:S04]  /*15420*/  LDL.LU R13, [R1+0x14] ;  /* 0x00001400010d7983 */ /* 0x000f680000300800 */
[----:B------:R-:W2:Y:S04]  /*15430*/  LDL.LU R14, [R1+0x18] ;  /* 0x00001800010e7983 */ /* 0x000ea80000300800 */
[----:B------:R-:W2:Y:S01]  /*15440*/  LDL.LU R15, [R1+0x1c] ;  /* 0x00001c00010f7983 */ /* 0x000ea20000300800 */
[----:B------:R-:W-:-:S02]  /*15450*/  IMAD R26, R26, 0x100, R25 ;  /* 0x000001001a1a7824 */ /* 0x000fc400078e0219 */
[----:B---3--:R-:W-:Y:S01]  /*15460*/  IMAD R27, R27, 0x100, R2 ;  /* 0x000001001b1b7824 */ /* 0x008fe200078e0202 */
[----:B--2---:R-:W-:Y:S04]  /*15470*/  STL.64 [R1+0x898], R14 ;  /* 0x0008980e01007387 */ /* 0x004fe80000100a00 */
[----:B-----5:R0:W-:Y:S04]  /*15480*/  STL.64 [R1+0x890], R12 ;  /* 0x0008900c01007387 */ /* 0x0201e80000100a00 */
[----:B0-----:R-:W2:Y:S04]  /*15490*/  LDL.LU R12, [R1+0x40] ;  /* 0x00004000010c7983 */ /* 0x001ea80000300800 */
[----:B------:R-:W2:Y:S04]  /*154a0*/  LDL.LU R13, [R1+0x44] ;  /* 0x00004400010d7983 */ /* 0x000ea80000300800 */
[----:B------:R-:W2:Y:S04]  /*154b0*/  LDL.LU R14, [R1+0x48] ;  /* 0x00004800010e7983 */ /* 0x000ea80000300800 */
[----:B------:R-:W2:Y:S04]  /*154c0*/  LDL.LU R15, [R1+0x4c] ;  /* 0x00004c00010f7983 */ /* 0x000ea80000300800 */
[----:B------:R-:W3:Y:S04]  /*154d0*/  LDL.LU R25, [R1+0x8f8] ;  /* 0x0008f80001197983 */ /* 0x000ee80000300800 */
[----:B------:R-:W5:Y:S01]  /*154e0*/  LDL.LU R2, [R1+0x8f4] ;  /* 0x0008f40001027983 */ /* 0x000f620000300800 */
[----:B------:R-:W-:Y:S01]  /*154f0*/  F2FP.F16.E4M3.UNPACK_B R3, R3.H1 ;  /* 0x00000003ff03723e */ /* 0x000fe200030006ff */
[----:B------:R-:W-:-:S02]  /*15500*/  IMAD R28, R28, 0x100, R29 ;  /* 0x000001001c1c7824 */ /* 0x000fc400078e021d */
[----:B------:R-:W2:Y:S04]  /*15510*/  LDL.LU R29, [R1+0x8f0] ;  /* 0x0008f000011d7983 */ /* 0x000ea80000300800 */
[----:B-----5:R-:W-:Y:S01]  /*15520*/  HMMA.16816.F32 R8, R8, R2, R4 ;  /* 0x000000020808723c */ /* 0x020fe20000001804 */
[----:B------:R-:W5:Y:S04]  /*15530*/  LDL.LU.64 R6, [R1+0x8e8] ;  /* 0x0008e80001067983 */ /* 0x000f680000300a00 */
[----:B------:R-:W2:-:S14]  /*15540*/  LDL.LU.64 R4, [R1+0x8e0] ;  /* 0x0008e00001047983 */ /* 0x000e9c0000300a00 */
[----:B------:R0:W-:Y:S04]  /*15550*/  STL.64 [R1+0xd0], R8 ;  /* 0x0000d00801007387 */ /* 0x0001e80000100a00 */
[----:B------:R1:W-:Y:S01]  /*15560*/  STL.64 [R1+0xd8], R10 ;  /* 0x0000d80a01007387 */ /* 0x0003e20000100a00 */
[----:B0-----:R-:W-:Y:S02]  /*15570*/  F2FP.F16.E4M3.UNPACK_B R8, R0 ;  /* 0x00000000ff08723e */ /* 0x001fe400020006ff */
[----:B------:R-:W-:Y:S02]  /*15580*/  F2FP.F16.E4M3.UNPACK_B R9, R27 ;  /* 0x0000001bff09723e */ /* 0x000fe400020006ff */
[----:B-1----:R-:W-:Y:S01]  /*15590*/  F2FP.F16.E4M3.UNPACK_B R10, R26 ;  /* 0x0000001aff0a723e */ /* 0x002fe200020006ff */
[----:B------:R-:W3:Y:S01]  /*155a0*/  LDL R27, [R1+0x13c] ;  /* 0x00013c00011b7983 */ /* 0x000ee20000100800 */
[----:B------:R-:W-:-:S03]  /*155b0*/  F2FP.F16.E4M3.UNPACK_B R11, R28 ;  /* 0x0000001cff0b723e */ /* 0x000fc600020006ff */
[----:B------:R-:W3:Y:S04]  /*155c0*/  LDL R26, [R1+0x148] ;  /* 0x00014800011a7983 */ /* 0x000ee80000100800 */
[----:B------:R-:W3:Y:S01]  /*155d0*/  LDL R28, [R1+0x138] ;  /* 0x00013800011c7983 */ /* 0x000ee20000100800 */
[----:B--2---:R-:W-:-:S15]  /*155e0*/  HMMA.16816.F32 R16, R8, R4, R16 ;  /* 0x000000040810723c */ /* 0x004fde0000001810 */
[----:B------:R-:W-:-:S04]  /*155f0*/  NOP ;  /* 0x0000000000007918 */ /* 0x000fc80000000000 */
[----:B------:R-:W-:Y:S04]  /*15600*/  STL.64 [R1+0xc0], R16 ;  /* 0x0000c01001007387 */ /* 0x000fe80000100a00 */
[----:B------:R0:W-:Y:S04]  /*15610*/  STL.64 [R1+0xc8], R18 ;  /* 0x0000c81201007387 */ /* 0x0001e80000100a00 */
[----:B0-----:R-:W5:Y:S04]  /*15620*/  LDL.LU.64 R18, [R1+0x8d8] ;  /* 0x0008d80001127983 */ /* 0x001f680000300a00 */
[----:B------:R-:W5:Y:S04]  /*15630*/  LDL.LU.64 R16, [R1+0x8d0] ;  /* 0x0008d00001107983 */ /* 0x000f680000300a00 */
[----:B------:R-:W2:Y:S04]  /*15640*/  LDL.LU R4, [R1+0x424] ;  /* 0x0004240001047983 */ /* 0x000ea80000300800 */
[----:B------:R-:W2:Y:S04]  /*15650*/  LDL.LU R5, [R1+0x420] ;  /* 0x0004200001057983 */ /* 0x000ea80000300800 */
[----:B------:R-:W2:Y:S01]  /*15660*/  LDL R0, [R1+0x14c] ;  /* 0x00014c0001007983 */ /* 0x000ea20000100800 */
[----:B-----5:R-:W-:-:S15]  /*15670*/  HMMA.16816.F32 R16, R8, R6, R16 ;  /* 0x000000060810723c */ /* 0x020fde0000001810 */
[----:B------:R-:W-:-:S04]  /*15680*/  NOP ;  /* 0x0000000000007918 */ /* 0x000fc80000000000 */
[----:B------:R-:W-:Y:S04]  /*15690*/  STL.64 [R1+0x90], R16 ;  /* 0x0000901001007387 */ /* 0x000fe80000100a00 */
[----:B------:R0:W-:Y:S04]  /*156a0*/  STL.64 [R1+0x98], R18 ;  /* 0x0000981201007387 */ /* 0x0001e80000100a00 */
[----:B0-----:R-:W5:Y:S04]  /*156b0*/  LDL.LU.64 R18, [R1+0x8c8] ;  /* 0x0008c80001127983 */ /* 0x001f680000300a00 */
[----:B------:R-:W4:Y:S04]  /*156c0*/  LDL.LU.64 R16, [R1+0x8c0] ;  /* 0x0008c00001107983 */ /* 0x000f280000300a00 */
[----:B------:R-:W2:Y:S04]  /*156d0*/  LDL.LU R6, [R1+0x414] ;  /* 0x0004140001067983 */ /* 0x000ea80000300800 */
[----:B------:R-:W2:Y:S01]  /*156e0*/  LDL.LU R7, [R1+0x410] ;  /* 0x0004100001077983 */ /* 0x000ea20000300800 */
[----:B----4-:R-:W-:-:S15]  /*156f0*/  HMMA.16816.F32 R20, R8, R16, R20 ;  /* 0x000000100814723c */ /* 0x010fde0000001814 */
[----:B------:R-:W-:-:S04]  /*15700*/  NOP ;  /* 0x0000000000007918 */ /* 0x000fc80000000000 */
[----:B------:R-:W-:Y:S04]  /*15710*/  STL.64 [R1+0x110], R20 ;  /* 0x0001101401007387 */ /* 0x000fe80000100a00 */
[----:B------:R0:W-:Y:S04]  /*15720*/  STL.64 [R1+0x118], R22 ;  /* 0x0001181601007387 */ /* 0x0001e80000100a00 */
[----:B0-----:R-:W5:Y:S04]  /*15730*/  LDL.LU.64 R22, [R1+0x8b8] ;  /* 0x0008b80001167983 */ /* 0x001f680000300a00 */
[----:B------:R-:W5:Y:S04]  /*15740*/  LDL.LU.64 R20, [R1+0x8b0] ;  /* 0x0008b00001147983 */ /* 0x000f680000300a00 */
[----:B------:R-:W4:Y:S04]  /*15750*/  LDL.LU R16, [R1+0x408] ;  /* 0x0004080001107983 */ /* 0x000f280000300800 */
[----:B------:R-:W2:Y:S01]  /*15760*/  LDL.LU R17, [R1+0x418] ;  /* 0x0004180001117983 */ /* 0x000ea20000300800 */
[----:B-----5:R-:W-:-:S15]  /*15770*/  HMMA.16816.F32 R20, R8, R18, R20 ;  /* 0x000000120814723c */ /* 0x020fde0000001814 */
[----:B------:R-:W-:-:S04]  /*15780*/  NOP ;  /* 0x0000000000007918 */ /* 0x000fc80000000000 */
[----:B------:R-:W-:Y:S04]  /*15790*/  STL.64 [R1+0xf0], R20 ;  /* 0x0000f01401007387 */ /* 0x000fe80000100a00 */
[----:B------:R0:W-:Y:S04]  /*157a0*/  STL.64 [R1+0xf8], R22 ;  /* 0x0000f81601007387 */ /* 0x0001e80000100a00 */
[----:B0-----:R-:W5:Y:S04]  /*157b0*/  LDL.LU.64 R22, [R1+0x8a8] ;  /* 0x0008a80001167983 */ /* 0x001f680000300a00 */
[----:B------:R-:W2:Y:S04]  /*157c0*/  LDL.LU.64 R20, [R1+0x8a0] ;  /* 0x0008a00001147983 */ /* 0x000ea80000300a00 */
[----:B------:R-:W4:Y:S04]  /*157d0*/  LDL.LU R18, [R1+0x40c] ;  /* 0x00040c0001127983 */ /* 0x000f280000300800 */
[----:B------:R-:W3:Y:S01]  /*157e0*/  LDL.LU R19, [R1+0x41c] ;  /* 0x00041c0001137983 */ /* 0x000ee20000300800 */
[----:B--2---:R-:W-:-:S15]  /*157f0*/  HMMA.16816.F32 R12, R8, R20, R12 ;  /* 0x00000014080c723c */ /* 0x004fde000000180c */
[----:B------:R-:W-:-:S04]  /*15800*/  NOP ;  /* 0x0000000000007918 */ /* 0x000fc80000000000 */
[----:B------:R-:W-:Y:S04]  /*15810*/  STL.64 [R1+0xb0], R12 ;  /* 0x0000b00c01007387 */ /* 0x000fe80000100a00 */
[----:B------:R0:W-:Y:S04]  /*15820*/  STL.64 [R1+0xb8], R14 ;  /* 0x0000b80e01007387 */ /* 0x0001e80000100a00 */
[----:B0-----:R-:W5:Y:S04]  /*15830*/  LDL.LU.64 R14, [R1+0x898] ;  /* 0x00089800010e7983 */ /* 0x001f680000300a00 */
[----:B------:R-:W5:Y:S02]  /*15840*/  LDL.LU.64 R12, [R1+0x890] ;  /* 0x00089000010c7983 */ /* 0x000f640000300a00 */
[----:B-----5:R-:W-:Y:S02]  /*15850*/  HMMA.16816.F32 R20, R8, R22, R12 ;  /* 0x000000160814723c */ /* 0x020fe4000000180c */
[----:B------:R-:W3:Y:S04]  /*15860*/  LDL.LU.64 R14, [R1+0x888] ;  /* 0x00088800010e7983 */ /* 0x000ee80000300a00 */
[----:B------:R-:W3:-:S13]  /*15870*/  LDL.LU.64 R12, [R1+0x880] ;  /* 0x00088000010c7983 */ /* 0x000eda0000300a00 */
[----:B------:R0:W-:Y:S04]  /*15880*/  STL.64 [R1+0x10], R20 ;  /* 0x0000101401007387 */ /* 0x0001e80000100a00 */
[----:B------:R1:W-:Y:S04]  /*15890*/  STL.64 [R1+0x18], R22 ;  /* 0x0000181601007387 */ /* 0x0003e80000100a00 */
[----:B0-----:R-:W2:Y:S04]  /*158a0*/  LDL.LU R20, [R1+0x20] ;  /* 0x0000200001147983 */ /* 0x001ea80000300800 */
[----:B------:R-:W2:Y:S04]  /*158b0*/  LDL.LU R21, [R1+0x24] ;  /* 0x0000240001157983 */ /* 0x000ea80000300800 */
[----:B-1----:R-:W2:Y:S04]  /*158c0*/  LDL.LU R22, [R1+0x28] ;  /* 0x0000280001167983 */ /* 0x002ea80000300800 */
[----:B------:R-:W2:Y:S01]  /*158d0*/  LDL.LU R23, [R1+0x2c] ;  /* 0x00002c0001177983 */ /* 0x000ea20000300800 */
[----:B---3--:R-:W-:-:S15]  /*158e0*/  HMMA.16816.F32 R12, R8, R24, R12 ;  /* 0x00000018080c723c */ /* 0x008fde000000180c */
[----:B------:R-:W-:-:S04]  /*158f0*/  NOP ;  /* 0x0000000000007918 */ /* 0x000fc80000000000 */
[----:B------:R-:W-:Y:S04]  /*15900*/  STL.64 [R1], R12 ;  /* 0x0000000c01007387 */ /* 0x000fe80000100a00 */
[----:B------:R0:W-:Y:S04]  /*15910*/  STL.64 [R1+0x8], R14 ;  /* 0x0000080e01007387 */ /* 0x0001e80000100a00 */
[----:B0-----:R-:W3:Y:S04]  /*15920*/  LDL.LU.64 R14, [R1+0x878] ;  /* 0x00087800010e7983 */ /* 0x001ee80000300a00 */
[----:B------:R-:W3:Y:S01]  /*15930*/  LDL.LU.64 R12, [R1+0x870] ;  /* 0x00087000010c7983 */ /* 0x000ee20000300a00 */
[----:B----4-:R-:W-:-:S02]  /*15940*/  IMAD R16, R16, 0x100, R18 ;  /* 0x0000010010107824 */ /* 0x010fc400078e0212 */
[----:B------:R-:W-:Y:S02]  /*15950*/  IMAD R18, R17, 0x100, R19 ;  /* 0x0000010011127824 */ /* 0x000fe400078e0213 */
[----:B------:R-:W-:Y:S02]  /*15960*/  IMAD R17, R7, 0x100, R6 ;  /* 0x0000010007117824 */ /* 0x000fe400078e0206 */
[----:B------:R-:W-:Y:S01]  /*15970*/  IMAD R19, R5, 0x100, R4 ;  /* 0x0000010005137824 */ /* 0x000fe200078e0204 */
[----:B------:R-:W-:Y:S02]  /*15980*/  F2FP.F16.E4M3.UNPACK_B R16, R16 ;  /* 0x00000010ff10723e */ /* 0x000fe400020006ff */
[----:B------:R-:W-:Y:S02]  /*15990*/  F2FP.F16.E4M3.UNPACK_B R18, R18 ;  /* 0x00000012ff12723e */ /* 0x000fe400020006ff */
[----:B------:R-:W-:Y:S02]  /*159a0*/  F2FP.F16.E4M3.UNPACK_B R17, R17 ;  /* 0x00000011ff11723e */ /* 0x000fe400020006ff */
[----:B------:R-:W-:Y:S01]  /*159b0*/  F2FP.F16.E4M3.UNPACK_B R19, R19 ;  /* 0x00000013ff13723e */ /* 0x000fe200020006ff */
[----:B---3--:R-:W-:Y:S01]  /*159c0*/  HMMA.16816.F32 R12, R8, R2, R12 ;  /* 0x00000002080c723c */ /* 0x008fe2000000180c */
[----:B------:R-:W-:-:S02]  /*159d0*/  F2FP.F16.E4M3.UNPACK_B R2, R28 ;  /* 0x0000001cff02723e */ /* 0x000fc400020006ff */
[----:B------:R-:W-:-:S07]  /*159e0*/  F2FP.F16.E4M3.UNPACK_B R3, R27 ;  /* 0x0000001bff03723e */ /* 0x000fce00020006ff */
[----:B--2---:R-:W-:Y:S09]  /*159f0*/  HMMA.16816.F32 R8, R16, R2, R20 ;  /* 0x000000021008723c */ /* 0x004ff20000001814 */
[----:B------:R0:W-:Y:S04]  /*15a00*/  STL [R1+0x7c4], R12 ;  /* 0x0007c40c01007387 */ /* 0x0001e80000100800 */
[----:B------:R1:W-:Y:S04]  /*15a10*/  STL [R1+0x7c0], R13 ;  /* 0x0007c00d01007387 */ /* 0x0003e80000100800 */
[----:B------:R2:W-:Y:S04]  /*15a20*/  STL [R1+0x7bc], R14 ;  /* 0x0007bc0e01007387 */ /* 0x0005e80000100800 */
[----:B------:R3:W-:Y:S04]  /*15a30*/  STL [R1+0x7b8], R15 ;  /* 0x0007b80f01007387 */ /* 0x0007e80000100800 */
[----:B0-----:R-:W4:Y:S04]  /*15a40*/  LDL.LU R12, [R1+0x30] ;  /* 0x00003000010c7983 */ /* 0x001f280000300800 */
[----:B------:R0:W-:Y:S04]  /*15a50*/  STL.64 [R1+0x20], R8 ;  /* 0x0000200801007387 */ /* 0x0001e80000100a00 */
[----:B------:R-:W-:Y:S04]  /*15a60*/  STL.64 [R1+0x28], R10 ;  /* 0x0000280a01007387 */ /* 0x000fe80000100a00 */
[----:B-1----:R-:W4:Y:S04]  /*15a70*/  LDL.LU R13, [R1+0x34] ;  /* 0x00003400010d7983 */ /* 0x002f280000300800 */
[----:B--2---:R-:W4:Y:S04]  /*15a80*/  LDL.LU R14, [R1+0x38] ;  /* 0x00003800010e7983 */ /* 0x004f280000300800 */
[----:B---3--:R-:W4:Y:S04]  /*15a90*/  LDL.LU R15, [R1+0x3c] ;  /* 0x00003c00010f7983 */ /* 0x008f280000300800 */
[----:B------:R-:W2:Y:S04]  /*15aa0*/  LDL R6, [R1+0x158] ;  /* 0x0001580001067983 */ /* 0x000ea80000100800 */
[----:B------:R-:W-:Y:S04]  /*15ab0*/  STL [R1+0x83c], R2 ;  /* 0x00083c0201007387 */ /* 0x000fe80000100800 */
[----:B------:R-:W-:Y:S04]  /*15ac0*/  STL [R1+0x838], R3 ;  /* 0x0008380301007387 */ /* 0x000fe80000100800 */
[----:B------:R-:W3:Y:S04]  /*15ad0*/  LDL R21, [R1+0x17c] ;  /* 0x00017c0001157983 */ /* 0x000ee80000100800 */
[----:B------:R-:W5:Y:S04]  /*15ae0*/  LDL R7, [R1+0x15c] ;  /* 0x00015c0001077983 */ /* 0x000f680000100800 */
[----:B0-----:R-:W2:Y:S04]  /*15af0*/  LDL R9, [R1+0x168] ;  /* 0x0001680001097983 */ /* 0x001ea80000100800 */
[----:B---3--:R0:W-:Y:S04]  /*15b00*/  STL [R1+0x848], R21 ;  /* 0x0008481501007387 */ /* 0x0081e80000100800 */
[----:B------:R-:W3:Y:S04]  /*15b10*/  LDL.LU R20, [R1+0x70] ;  /* 0x0000700001147983 */ /* 0x000ee80000300800 */
[----:B0-----:R-:W3:Y:S04]  /*15b20*/  LDL.LU R21, [R1+0x74] ;  /* 0x0000740001157983 */ /* 0x001ee80000300800 */
[----:B------:R-:W2:Y:S04]  /*15b30*/  LDL.LU R22, [R1+0x78] ;  /* 0x0000780001167983 */ /* 0x000ea80000300800 */
[----:B------:R-:W2:Y:S04]  /*15b40*/  LDL.LU R23, [R1+0x7c] ;  /* 0x00007c0001177983 */ /* 0x000ea80000300800 */
[----:B--2---:R-:W-:Y:S04]  /*15b50*/  STL.64 [R1+0x858], R22 ;  /* 0x0008581601007387 */ /* 0x004fe80000100a00 */
[----:B---3--:R0:W-:Y:S04]  /*15b60*/  STL.64 [R1+0x850], R20 ;  /* 0x0008501401007387 */ /* 0x0081e80000100a00 */
[----:B0-----:R-:W2:Y:S04]  /*15b70*/  LDL.LU R20, [R1+0x50] ;  /* 0x0000500001147983 */ /* 0x001ea80000300800 */
[----:B------:R-:W2:Y:S04]  /*15b80*/  LDL.LU R21, [R1+0x54] ;  /* 0x0000540001157983 */ /* 0x000ea80000300800 */
[----:B------:R-:W3:Y:S04]  /*15b90*/  LDL.LU R22, [R1+0x58] ;  /* 0x0000580001167983 */ /* 0x000ee80000300800 */
[----:B------:R-:W3:Y:S01]  /*15ba0*/  LDL.LU R23, [R1+0x5c] ;  /* 0x00005c0001177983 */ /* 0x000ee20000300800 */
[----:B------:R-:W-:-:S02]  /*15bb0*/  F2FP.F16.E4M3.UNPACK_B R4, R26 ;  /* 0x0000001aff04723e */ /* 0x000fc400020006ff */
[----:B------:R-:W-:Y:S01]  /*15bc0*/  F2FP.F16.E4M3.UNPACK_B R5, R0 ;  /* 0x00000000ff05723e */ /* 0x000fe200020006ff */
[----:B---3--:R-:W-:Y:S04]  /*15bd0*/  STL.64 [R1+0x868], R22 ;  /* 0x0008681601007387 */ /* 0x008fe80000100a00 */
[----:B--2---:R4:W-:Y:S04]  /*15be0*/  STL.64 [R1+0x860], R20 ;  /* 0x0008601401007387 */ /* 0x0049e80000100a00 */
[----:B------:R-:W2:Y:S04]  /*15bf0*/  LDL R27, [R1+0x1ac] ;  /* 0x0001ac00011b7983 */ /* 0x000ea80000100800 */
[----:B------:R-:W2:Y:S01]  /*15c00*/  LDL R26, [R1+0x198] ;  /* 0x00019800011a7983 */ /* 0x000ea20000100800 */
[----:B----4-:R-:W-:Y:S03]  /*15c10*/  HMMA.16816.F32 R20, R16, R4, R12 ;  /* 0x000000041014723c */ /* 0x010fe6000000180c */
[----:B------:R-:W3:Y:S04]  /*15c20*/  LDL R10, [R1+0x16c] ;  /* 0x00016c00010a7983 */ /* 0x000ee80000100800 */
[----:B------:R-:W4:Y:S04]  /*15c30*/  LDL R11, [R1+0x178] ;  /* 0x00017800010b7983 */ /* 0x000f280000100800 */
[----:B------:R-:W3:Y:S04]  /*15c40*/  LDL R28, [R1+0x188] ;  /* 0x00018800011c7983 */ /* 0x000ee80000100800 */
[----:B------:R-:W3:Y:S04]  /*15c50*/  LDL R0, [R1+0x18c] ;  /* 0x00018c0001007983 */ /* 0x000ee80000100800 */
[----:B------:R-:W-:-:S02]  /*15c60*/  IMAD.MOV.U32 R13, RZ, RZ, R22 ;  /* 0x000000ffff0d7224 */ /* 0x000fc400078e0016 */
[----:B------:R-:W-:Y:S02]  /*15c70*/  IMAD.MOV.U32 R14, RZ, RZ, R23 ;  /* 0x000000ffff0e7224 */ /* 0x000fe400078e0017 */
[----:B------:R-:W-:Y:S01]  /*15c80*/  IMAD.MOV.U32 R12, RZ, RZ, R21 ;  /* 0x000000ffff0c7224 */ /* 0x000fe200078e0015 */
[----:B--2---:R0:W-:Y:S04]  /*15c90*/  STL.64 [R1+0x840], R26 ;  /* 0x0008401a01007387 */ /* 0x0041e80000100a00 */
[----:B------:R-:W2:Y:S04]  /*15ca0*/  LDL.LU R24, [R1+0xa0] ;  /* 0x0000a00001187983 */ /* 0x000ea80000300800 */
[----:B------:R-:W2:Y:S04]  /*15cb0*/  LDL.LU R25, [R1+0xa4] ;  /* 0x0000a40001197983 */ /* 0x000ea80000300800 */
[----:B0-----:R-:W2:Y:S04]  /*15cc0*/  LDL.LU R26, [R1+0xa8] ;  /* 0x0000a800011a7983 */ /* 0x001ea80000300800 */
[----:B------:R-:W2:Y:S04]  /*15cd0*/  LDL.LU R27, [R1+0xac] ;  /* 0x0000ac00011b7983 */ /* 0x000ea80000300800 */
[----:B------:R0:W-:Y:S04]  /*15ce0*/  STL [R1+0x40], R20 ;  /* 0x0000401401007387 */ /* 0x0001e80000100800 */
[----:B------:R-:W2:Y:S04]  /*15cf0*/  LDL.LU.64 R22, [R1+0x868] ;  /* 0x0008680001167983 */ /* 0x000ea80000300a00 */
[----:B0-----:R-:W2:Y:S01]  /*15d00*/  LDL.LU.64 R20, [R1+0x860] ;  /* 0x0008600001147983 */ /* 0x001ea20000300a00 */
[----:B------:R-:W-:-:S02]  /*15d10*/  F2FP.F16.E4M3.UNPACK_B R6, R6 ;  /* 0x00000006ff06723e */ /* 0x000fc400020006ff */
[----:B-----5:R-:W-:Y:S01]  /*15d20*/  F2FP.F16.E4M3.UNPACK_B R7, R7 ;  /* 0x00000007ff07723e */ /* 0x020fe200020006ff */
[----:B------:R-:W-:Y:S04]  /*15d30*/  STL [R1+0x7e0], R14 ;  /* 0x0007e00e01007387 */ /* 0x000fe80000100800 */
[----:B------:R0:W-:Y:S04]  /*15d40*/  STL.64 [R1+0x7d8], R12 ;  /* 0x0007d80c01007387 */ /* 0x0001e80000100a00 */
[----:B0-----:R-:W5:Y:S04]  /*15d50*/  LDL.LU R12, [R1+0x120] ;  /* 0x00012000010c7983 */ /* 0x001f680000300800 */
[----:B------:R-:W5:Y:S04]  /*15d60*/  LDL.LU R13, [R1+0x124] ;  /* 0x00012400010d7983 */ /* 0x000f680000300800 */
[----:B------:R-:W5:Y:S04]  /*15d70*/  LDL.LU R14, [R1+0x128] ;  /* 0x00012800010e7983 */ /* 0x000f680000300800 */
[----:B------:R-:W5:Y:S01]  /*15d80*/  LDL.LU R15, [R1+0x12c] ;  /* 0x00012c00010f7983 */ /* 0x000f620000300800 */
[----:B--2---:R-:W-:-:S15]  /*15d90*/  HMMA.16816.F32 R20, R16, R6, R20 ;  /* 0x000000061014723c */ /* 0x004fde0000001814 */
[----:B------:R-:W-:-:S04]  /*15da0*/  NOP ;  /* 0x0000000000007918 */ /* 0x000fc80000000000 */
[----:B------:R-:W-:Y:S04]  /*15db0*/  STL.64 [R1+0x60], R20 ;  /* 0x0000601401007387 */ /* 0x000fe80000100a00 */
[----:B------:R0:W-:Y:S04]  /*15dc0*/  STL.64 [R1+0x68], R22 ;  /* 0x0000681601007387 */ /* 0x0001e80000100a00 */
[----:B0-----:R-:W2:Y:S04]  /*15dd0*/  LDL.LU.64 R22, [R1+0x858] ;  /* 0x0008580001167983 */ /* 0x001ea80000300a00 */
[----:B------:R-:W2:Y:S01]  /*15de0*/  LDL.LU.64 R20, [R1+0x850] ;  /* 0x0008500001147983 */ /* 0x000ea20000300a00 */
[----:B------:R-:W-:-:S02]  /*15df0*/  F2FP.F16.E4M3.UNPACK_B R8, R9 ;  /* 0x00000009ff08723e */ /* 0x000fc400020006ff */
[----:B---3--:R-:W-:Y:S01]  /*15e00*/  F2FP.F16.E4M3.UNPACK_B R9, R10 ;  /* 0x0000000aff09723e */ /* 0x008fe200020006ff */
[----:B------:R0:W-:Y:S04]  /*15e10*/  STL.64 [R1+0x830], R6 ;  /* 0x0008300601007387 */ /* 0x0001e80000100a00 */
[----:B------:R1:W-:Y:S01]  /*15e20*/  STL.64 [R1+0x828], R4 ;  /* 0x0008280401007387 */ /* 0x0003e20000100a00 */
[----:B0-----:R-:W-:-:S03]  /*15e30*/  IMAD.MOV.U32 R7, RZ, RZ, R29 ;  /* 0x000000ffff077224 */ /* 0x001fc600078e001d */
[----:B-1----:R-:W3:Y:S04]  /*15e40*/  LDL.LU R4, [R1+0x100] ;  /* 0x0001000001047983 */ /* 0x002ee80000300800 */
[----:B------:R-:W3:Y:S04]  /*15e50*/  LDL.LU R5, [R1+0x104] ;  /* 0x0001040001057983 */ /* 0x000ee80000300800 */
[----:B------:R-:W3:Y:S04]  /*15e60*/  LDL.LU R6, [R1+0x108] ;  /* 0x0001080001067983 */ /* 0x000ee80000300800 */
[----:B------:R-:W3:Y:S01]  /*15e70*/  LDL.LU R29, [R1+0x84c] ;  /* 0x00084c00011d7983 */ /* 0x000ee20000300800 */
[----:B--2---:R-:W-:-:S15]  /*15e80*/  HMMA.16816.F32 R20, R16, R8, R20 ;  /* 0x000000081014723c */ /* 0x004fde0000001814 */
[----:B------:R-:W-:-:S04]  /*15e90*/  NOP ;  /* 0x0000000000007918 */ /* 0x000fc80000000000 */
[----:B------:R0:W-:Y:S04]  /*15ea0*/  STL.64 [R1+0x80], R20 ;  /* 0x0000801401007387 */ /* 0x0001e80000100a00 */
[----:B------:R-:W-:Y:S04]  /*15eb0*/  STL.64 [R1+0x88], R22 ;  /* 0x0000881601007387 */ /* 0x000fe80000100a00 */
[----:B0-----:R-:W2:Y:S01]  /*15ec0*/  LDL.LU R21, [R1+0x848] ;  /* 0x0008480001157983 */ /* 0x001ea20000300800 */
[----:B----4-:R-:W-:Y:S02]  /*15ed0*/  F2FP.F16.E4M3.UNPACK_B R10, R11 ;  /* 0x0000000bff0a723e */ /* 0x010fe400020006ff */
[----:B--2---:R-:W-:-:S07]  /*15ee0*/  F2FP.F16.E4M3.UNPACK_B R11, R21 ;  /* 0x00000015ff0b723e */ /* 0x004fce00020006ff */
[----:B------:R-:W-:-:S15]  /*15ef0*/  HMMA.16816.F32 R24, R16, R10, R24 ;  /* 0x0000000a1018723c */ /* 0x000fde0000001818 */
[----:B------:R-:W-:-:S04]  /*15f00*/  NOP ;  /* 0x0000000000007918 */ /* 0x000fc80000000000 */
[----:B------:R-:W-:Y:S04]  /*15f10*/  STL.64 [R1+0xa0], R24 ;  /* 0x0000a01801007387 */ /* 0x000fe80000100a00 */
[----:B------:R0:W-:Y:S04]  /*15f20*/  STL.64 [R1+0xa8], R26 ;  /* 0x0000a81a01007387 */ /* 0x0001e80000100a00 */
[----:B0-----:R-:W2:Y:S01]  /*15f30*/  LDL.LU.64 R26, [R1+0x840] ;  /* 0x00084000011a7983 */ /* 0x001ea20000300a00 */
[----:B------:R-:W-:Y:S02]  /*15f40*/  F2FP.F16.E4M3.UNPACK_B R20, R28 ;  /* 0x0000001cff14723e */ /* 0x000fe400020006ff */
[----:B------:R-:W-:-:S07]  /*15f50*/  F2FP.F16.E4M3.UNPACK_B R21, R0 ;  /* 0x00000000ff15723e */ /* 0x000fce00020006ff */
[----:B---3--:R-:W-:Y:S01]  /*15f60*/  HMMA.16816.F32 R4, R16, R20, R4 ;  /* 0x000000141004723c */ /* 0x008fe20000001804 */
[----:B------:R-:W-:Y:S01]  /*15f70*/  F2FP.F16.E4M3.UNPACK_B R22, R29 ;  /* 0x0000001dff16723e */ /* 0x000fe200020006ff */
[----:B------:R-:W-:Y:S04]  /*15f80*/  STL.64 [R1+0x810], R10 ;  /* 0x0008100a01007387 */ /* 0x000fe80000100a00 */
[----:B------:R-:W-:-:S13]  /*15f90*/  STL.64 [R1+0x808], R8 ;  /* 0x0008080801007387 */ /* 0x000fda0000100a00 */
[----:B------:R-:W-:Y:S01]  /*15fa0*/  STL.64 [R1+0xe0], R4 ;  /* 0x0000e00401007387 */ /* 0x000fe20000100a00 */
[----:B------:R-:W-:-:S03]  /*15fb0*/  IMAD.MOV.U32 R29, RZ, RZ, R7 ;  /* 0x000000ffff1d7224 */ /* 0x000fc600078e0007 */
[----:B------:R5:W-:Y:S04]  /*15fc0*/  STL [R1+0xe8], R6 ;  /* 0x0000e80601007387 */ /* 0x000be80000100800 */
[----:B------:R-:W3:Y:S04]  /*15fd0*/  LDL R25, [R1+0x19c] ;  /* 0x00019c0001197983 */ /* 0x000ee80000100800 */
[----:B------:R-:W4:Y:S04]  /*15fe0*/  LDL.LU R0, [R1+0x428] ;  /* 0x0004280001007983 */ /* 0x000f280000300800 */
[----:B------:R0:W-:Y:S01]  /*15ff0*/  STL [R1+0x770], R29 ;  /* 0x0007701d01007387 */ /* 0x0001e20000100800 */
[----:B--2---:R-:W-:-:S07]  /*16000*/  F2FP.F16.E4M3.UNPACK_B R23, R27 ;  /* 0x0000001bff17723e */ /* 0x004fce00020006ff */
[----:B-----5:R-:W-:Y:S01]  /*16010*/  HMMA.16816.F32 R4, R16, R22, R12 ;  /* 0x000000161004723c */ /* 0x020fe2000000180c */
[----:B------:R-:W2:Y:S01]  /*16020*/  LDL.LU R12, [R1+0xd0] ;  /* 0x0000d000010c7983 */ /* 0x000ea20000300800 */
[----:B------:R-:W-:-:S15]  /*16030*/  F2FP.F16.E4M3.UNPACK_B R24, R26 ;  /* 0x0000001aff18723e */ /* 0x000fde00020006ff */
[----:B------:R-:W-:Y:S02]  /*16040*/  NOP ;  /* 0x0000000000007918 */ /* 0x000fe40000000000 */
[----:B------:R1:W-:Y:S04]  /*16050*/  STL.64 [R1+0x100], R4 ;  /* 0x0001000401007387 */ /* 0x0003e80000100a00 */
[----:B------:R5:W-:Y:S04]  /*16060*/  STL.64 [R1+0x108], R6 ;  /* 0x0001080601007387 */ /* 0x000be80000100a00 */
[----:B------:R-:W2:Y:S04]  /*16070*/  LDL.LU R13, [R1+0xd4] ;  /* 0x0000d400010d7983 */ /* 0x000ea80000300800 */
[----:B------:R-:W2:Y:S04]  /*16080*/  LDL.LU R14, [R1+0xd8] ;  /* 0x0000d800010e7983 */ /* 0x000ea80000300800 */
[----:B------:R-:W2:Y:S04]  /*16090*/  LDL.LU R15, [R1+0xdc] ;  /* 0x0000dc00010f7983 */ /* 0x000ea80000300800 */
[----:B------:R-:W2:Y:S04]  /*160a0*/  LDL.LU R2, [R1+0x64c] ;  /* 0x00064c0001027983 */ /* 0x000ea80000300800 */
[----:B------:R-:W2:Y:S04]  /*160b0*/  LDL.LU R26, [R1+0x648] ;  /* 0x00064800011a7983 */ /* 0x000ea80000300800 */
        /* <DEDUP_REMOVED lines=8> */
[----:B-1----:R-:W3:Y:S04]  /*16140*/  LDL.LU R4, [R1+0xc0] ;  /* 0x0000c00001047983 */ /* 0x002ee80000300800 */
[----:B------:R-:W3:Y:S04]  /*16150*/  LDL.LU R5, [R1+0xc4] ;  /* 0x0000c40001057983 */ /* 0x000ee80000300800 */
[----:B-----5:R-:W5:Y:S04]  /*16160*/  LDL.LU R6, [R1+0xc8] ;  /* 0x0000c80001067983 */ /* 0x020f680000300800 */
[----:B------:R-:W5:Y:S04]  /*16170*/  LDL.LU R7, [R1+0xcc] ;  /* 0x0000cc0001077983 */ /* 0x000f680000300800 */
[----:B--2---:R-:W-:Y:S04]  /*16180*/  STL.64 [R1+0x820], R10 ;  /* 0x0008200a01007387 */ /* 0x004fe80000100a00 */
[----:B------:R0:W-:Y:S04]  /*16190*/  STL.64 [R1+0x818], R8 ;  /* 0x0008180801007387 */ /* 0x0001e80000100a00 */
[----:B0-----:R-:W2:Y:S04]  /*161a0*/  LDL.LU R8, [R1+0x90] ;  /* 0x0000900001087983 */ /* 0x001ea80000300800 */
[----:B------:R-:W2:Y:S04]  /*161b0*/  LDL.LU R9, [R1+0x94] ;  /* 0x0000940001097983 */ /* 0x000ea80000300800 */
[----:B------:R-:W2:Y:S04]  /*161c0*/  LDL.LU R10, [R1+0x98] ;  /* 0x00009800010a7983 */ /* 0x000ea80000300800 */
[----:B------:R-:W2:Y:S04]  /*161d0*/  LDL.LU R11, [R1+0x9c] ;  /* 0x00009c00010b7983 */ /* 0x000ea80000300800 */
[----:B------:R0:W-:Y:S04]  /*161e0*/  STL.64 [R1+0x7f0], R22 ;  /* 0x0007f01601007387 */ /* 0x0001e80000100a00 */
[----:B0-----:R-:W4:Y:S04]  /*161f0*/  LDL.LU R23, [R1+0x42c] ;  /* 0x00042c0001177983 */ /* 0x001f280000300800 */
[----:B------:R0:W-:Y:S04]  /*16200*/  STL.64 [R1+0x7e8], R20 ;  /* 0x0007e81401007387 */ /* 0x0001e80000100a00 */
[----:B0-----:R-:W2:Y:S04]  /*16210*/  LDL.LU R20, [R1+0xb0] ;  /* 0x0000b00001147983 */ /* 0x001ea80000300800 */
[----:B------:R-:W2:Y:S04]  /*16220*/  LDL.LU R21, [R1+0xb4] ;  /* 0x0000b40001157983 */ /* 0x000ea80000300800 */
[----:B------:R-:W2:Y:S01]  /*16230*/  LDL.LU R22, [R1+0xb8] ;  /* 0x0000b80001167983 */ /* 0x000ea20000300800 */
[----:B----4-:R-:W-:-:S03]  /*16240*/  IMAD R0, R0, 0x100, R23 ;  /* 0x0000010000007824 */ /* 0x010fc600078e0217 */
[----:B------:R-:W2:Y:S01]  /*16250*/  LDL.LU R23, [R1+0xbc] ;  /* 0x0000bc0001177983 */ /* 0x000ea20000300800 */
[----:B------:R-:W-:Y:S02]  /*16260*/  IMAD R26, R26, 0x100, R2 ;  /* 0x000001001a1a7824 */ /* 0x000fe400078e0202 */
[----:B------:R-:W-:Y:S01]  /*16270*/  IMAD R27, R27, 0x100, R3 ;  /* 0x000001001b1b7824 */ /* 0x000fe200078e0203 */
[----:B---3--:R-:W-:Y:S01]  /*16280*/  F2FP.F16.E4M3.UNPACK_B R25, R25 ;  /* 0x00000019ff19723e */ /* 0x008fe200020006ff */
[----:B------:R-:W-:Y:S01]  /*16290*/  IMAD R28, R28, 0x100, R29 ;  /* 0x000001001c1c7824 */ /* 0x000fe200078e021d */
[----:B--2---:R-:W-:Y:S04]  /*162a0*/  STL.64 [R1+0x800], R22 ;  /* 0x0008001601007387 */ /* 0x004fe80000100a00 */
[----:B------:R0:W-:Y:S04]  /*162b0*/  STL.64 [R1+0x7f8], R20 ;  /* 0x0007f81401007387 */ /* 0x0001e80000100a00 */
[----:B0-----:R-:W2:Y:S04]  /*162c0*/  LDL.LU R20, [R1+0xf0] ;  /* 0x0000f00001147983 */ /* 0x001ea80000300800 */
[----:B------:R-:W2:Y:S04]  /*162d0*/  LDL.LU R21, [R1+0xf4] ;  /* 0x0000f40001157983 */ /* 0x000ea80000300800 */
[----:B------:R-:W2:Y:S04]  /*162e0*/  LDL.LU R22, [R1+0xf8] ;  /* 0x0000f80001167983 */ /* 0x000ea80000300800 */
[----:B------:R-:W2:Y:S04]  /*162f0*/  LDL.LU R23, [R1+0xfc] ;  /* 0x0000fc0001177983 */ /* 0x000ea80000300800 */
[----:B------:R-:W5:Y:S04]  /*16300*/  LDL.LU R2, [R1+0x83c] ;  /* 0x00083c0001027983 */ /* 0x000f680000300800 */
[----:B------:R-:W5:Y:S01]  /*16310*/  LDL.LU R3, [R1+0x838] ;  /* 0x0008380001037983 */ /* 0x000f620000300800 */
[----:B------:R-:W-:Y:S01]  /*16320*/  HMMA.16816.F32 R12, R16, R24, R12 ;  /* 0x00000018100c723c */ /* 0x000fe2000000180c */
[----:B------:R-:W-:-:S02]  /*16330*/  F2FP.F16.E4M3.UNPACK_B R16, R0 ;  /* 0x00000000ff10723e */ /* 0x000fc400020006ff */
[----:B------:R-:W-:Y:S02]  /*16340*/  F2FP.F16.E4M3.UNPACK_B R18, R26 ;  /* 0x0000001aff12723e */ /* 0x000fe400020006ff */
[----:B------:R-:W-:Y:S02]  /*16350*/  F2FP.F16.E4M3.UNPACK_B R17, R27 ;  /* 0x0000001bff11723e */ /* 0x000fe400020006ff */
[----:B------:R-:W-:-:S12]  /*16360*/  F2FP.F16.E4M3.UNPACK_B R19, R28 ;  /* 0x0000001cff13723e */ /* 0x000fd800020006ff */
[----:B------:R0:W-:Y:S01]  /*16370*/  STL.64 [R1+0xd0], R12 ;  /* 0x0000d00c01007387 */ /* 0x0001e20000100a00 */
[----:B------:R-:W-:-:S03]  /*16380*/  IMAD.MOV.U32 R29, RZ, RZ, R15 ;  /* 0x000000ffff1d7224 */ /* 0x000fc600078e000f */
[----:B------:R1:W-:Y:S04]  /*16390*/  STL [R1+0xd8], R14 ;  /* 0x0000d80e01007387 */ /* 0x0003e80000100800 */
[----:B0-----:R-:W3:Y:S04]  /*163a0*/  LDL.LU R12, [R1+0x10] ;  /* 0x00001000010c7983 */ /* 0x001ee80000300800 */
[----:B------:R-:W3:Y:S04]  /*163b0*/  LDL.LU R13, [R1+0x14] ;  /* 0x00001400010d7983 */ /* 0x000ee80000300800 */
[----:B-1----:R-:W3:Y:S04]  /*163c0*/  LDL.LU R14, [R1+0x18] ;  /* 0x00001800010e7983 */ /* 0x002ee80000300800 */
[----:B------:R-:W3:Y:S04]  /*163d0*/  LDL.LU R15, [R1+0x1c] ;  /* 0x00001c00010f7983 */ /* 0x000ee80000300800 */
[----:B------:R-:W-:Y:S01]  /*163e0*/  STL [R1+0x774], R29 ;  /* 0x0007741d01007387 */ /* 0x000fe20000100800 */
[----:B-----5:R-:W-:-:S15]  /*163f0*/  HMMA.16816.F32 R4, R16, R2, R4 ;  /* 0x000000021004723c */ /* 0x020fde0000001804 */
[----:B------:R-:W-:-:S04]  /*16400*/  NOP ;  /* 0x0000000000007918 */ /* 0x000fc80000000000 */
[----:B------:R-:W-:Y:S04]  /*16410*/  STL.64 [R1+0xc0], R4 ;  /* 0x0000c00401007387 */ /* 0x000fe80000100a00 */
[----:B------:R0:W-:Y:S04]  /*16420*/  STL.64 [R1+0xc8], R6 ;  /* 0x0000c80601007387 */ /* 0x0001e80000100a00 */
[----:B0-----:R-:W4:Y:S04]  /*16430*/  LDL.LU.64 R6, [R1+0x830] ;  /* 0x0008300001067983 */ /* 0x001f280000300a00 */
[----:B------:R-:W5:Y:S02]  /*16440*/  LDL.LU.64 R4, [R1+0x828] ;  /* 0x0008280001047983 */ /* 0x000f640000300a00 */
[----:B-----5:R-:W-:-:S15]  /*16450*/  HMMA.16816.F32 R8, R16, R4, R8 ;  /* 0x000000041008723c */ /* 0x020fde0000001808 */
[----:B------:R-:W-:-:S04]  /*16460*/  NOP ;  /* 0x0000000000007918 */ /* 0x000fc80000000000 */
[----:B------:R-:W-:Y:S04]  /*16470*/  STL.64 [R1+0x90], R8 ;  /* 0x0000900801007387 */ /* 0x000fe80000100a00 */
[----:B------:R0:W-:Y:S04]  /*16480*/  STL.64 [R1+0x98], R10 ;  /* 0x0000980a01007387 */ /* 0x0001e80000100a00 */
[----:B0-----:R-:W4:Y:S04]  /*16490*/  LDL.LU.64 R10, [R1+0x820] ;  /* 0x00082000010a7983 */ /* 0x001f280000300a00 */
[----:B------:R-:W4:Y:S04]  /*164a0*/  LDL.LU.64 R8, [R1+0x818] ;  /* 0x0008180001087983 */ /* 0x000f280000300a00 */
[----:B------:R-:W5:Y:S04]  /*164b0*/  LDL.LU R4, [R1+0x674] ;  /* 0x0006740001047983 */ /* 0x000f680000300800 */
[----:B------:R-:W5:Y:S01]  /*164c0*/  LDL.LU R5, [R1+0x670] ;  /* 0x0006700001057983 */ /* 0x000f620000300800 */
[----:B----4-:R-:W-:-:S15]  /*164d0*/  HMMA.16816.F32 R8, R16, R6, R8 ;  /* 0x000000061008723c */ /* 0x010fde0000001808 */
[----:B------:R-:W-:-:S04]  /*164e0*/  NOP ;  /* 0x0000000000007918 */ /* 0x000fc80000000000 */
[----:B------:R-:W-:Y:S04]  /*164f0*/  STL.64 [R1+0x70], R8 ;  /* 0x0000700801007387 */ /* 0x000fe80000100a00 */
[----:B------:R0:W-:Y:S04]  /*16500*/  STL.64 [R1+0x78], R10 ;  /* 0x0000780a01007387 */ /* 0x0001e80000100a00 */
[----:B0-----:R-:W4:Y:S04]  /*16510*/  LDL.LU.64 R10, [R1+0x810] ;  /* 0x00081000010a7983 */ /* 0x001f280000300a00 */
[----:B------:R-:W2:Y:S04]  /*16520*/  LDL.LU.64 R8, [R1+0x808] ;  /* 0x0008080001087983 */ /* 0x000ea80000300a00 */
[----:B------:R-:W3:Y:S04]  /*16530*/  LDL.LU R6, [R1+0x678] ;  /* 0x0006780001067983 */ /* 0x000ee80000300800 */
[----:B------:R-:W3:Y:S01]  /*16540*/  LDL.LU R7, [R1+0x660] ;  /* 0x0006600001077983 */ /* 0x000ee20000300800 */
[C---:B--2---:R-:W-:Y:S03]  /*16550*/  HMMA.16816.F32 R20, R16.reuse, R8, R20 ;  /* 0x000000081014723c */ /* 0x044fe60000001814 */
[----:B---3--:R-:W-:Y:S04]  /*16560*/  STL.64 [R1+0x7d0], R6 ;  /* 0x0007d00601007387 */ /* 0x008fe80000100a00 */
[----:B-----5:R0:W-:Y:S04]  /*16570*/  STL.64 [R1+0x7c8], R4 ;  /* 0x0007c80401007387 */ /* 0x0201e80000100a00 */
[----:B0-----:R-:W2:Y:S04]  /*16580*/  LDL.LU R4, [R1] ;  /* 0x0000000001047983 */ /* 0x001ea80000300800 */
[----:B------:R-:W2:Y:S04]  /*16590*/  LDL.LU R5, [R1+0x4] ;  /* 0x0000040001057983 */ /* 0x000ea80000300800 */
[----:B------:R-:W2:Y:S04]  /*165a0*/  LDL.LU R6, [R1+0x8] ;  /* 0x0000080001067983 */ /* 0x000ea80000300800 */
[----:B------:R-:W2:Y:S04]  /*165b0*/  LDL.LU R7, [R1+0xc] ;  /* 0x00000c0001077983 */ /* 0x000ea80000300800 */
[----:B------:R-:W-:Y:S04]  /*165c0*/  STL.64 [R1+0x50], R20 ;  /* 0x0000501401007387 */ /* 0x000fe80000100a00 */
[----:B------:R0:W-:Y:S04]  /*165d0*/  STL.64 [R1+0x58], R22 ;  /* 0x0000581601007387 */ /* 0x0001e80000100a00 */
[----:B0-----:R-:W4:Y:S04]  /*165e0*/  LDL.LU.64 R22, [R1+0x800] ;  /* 0x0008000001167983 */ /* 0x001f280000300a00 */
[----:B------:R-:W4:Y:S04]  /*165f0*/  LDL.LU.64 R20, [R1+0x7f8] ;  /* 0x0007f80001147983 */ /* 0x000f280000300a00 */
[----:B------:R-:W3:Y:S04]  /*16600*/  LDL.LU R8, [R1+0x668] ;  /* 0x0006680001087983 */ /* 0x000ee80000300800 */
[----:B------:R-:W3:Y:S01]  /*16610*/  LDL.LU R9, [R1+0x664] ;  /* 0x0006640001097983 */ /* 0x000ee20000300800 */
[----:B----4-:R-:W-:-:S15]  /*16620*/  HMMA.16816.F32 R20, R16, R10, R20 ;  /* 0x0000000a1014723c */ /* 0x010fde0000001814 */
[----:B------:R-:W-:-:S04]  /*16630*/  NOP ;  /* 0x0000000000007918 */ /* 0x000fc80000000000 */
[----:B------:R-:W-:Y:S02]  /*16640*/  IMAD.MOV.U32 R2, RZ, RZ, R22 ;  /* 0x000000ffff027224 */ /* 0x000fe400078e0016 */
[----:B------:R-:W-:Y:S02]  /*16650*/  IMAD.MOV.U32 R0, RZ, RZ, R23 ;  /* 0x000000ffff007224 */ /* 0x000fe400078e0017 */
[----:B------:R-:W-:Y:S01]  /*16660*/  IMAD.MOV.U32 R26, RZ, RZ, R20 ;  /* 0x000000ffff1a7224 */ /* 0x000fe200078e0014 */
[----:B------:R-:W2:Y:S01]  /*16670*/  LDL.LU.64 R22, [R1+0x7f0] ;  /* 0x0007f00001167983 */ /* 0x000ea20000300a00 */
[----:B------:R-:W-:-:S03]  /*16680*/  IMAD.MOV.U32 R3, RZ, RZ, R21 ;  /* 0x000000ffff037224 */ /* 0x000fc600078e0015 */
[----:B------:R-:W4:Y:S04]  /*16690*/  LDL.LU.64 R20, [R1+0x7e8] ;  /* 0x0007e80001147983 */ /* 0x000f280000300a00 */
[----:B------:R-:W-:Y:S04]  /*166a0*/  STL [R1+0x784], R0 ;  /* 0x0007840001007387 */ /* 0x000fe80000100800 */
[----:B------:R-:W-:Y:S04]  /*166b0*/  STL [R1+0x780], R2 ;  /* 0x0007800201007387 */ /* 0x000fe80000100800 */
[----:B------:R-:W-:Y:S04]  /*166c0*/  STL [R1+0x77c], R3 ;  /* 0x00077c0301007387 */ /* 0x000fe80000100800 */
[----:B------:R-:W-:Y:S01]  /*166d0*/  STL [R1+0x778], R26 ;  /* 0x0007781a01007387 */ /* 0x000fe20000100800 */
[C---:B----4-:R-:W-:Y:S08]  /*166e0*/  HMMA.16816.F32 R12, R16.reuse, R20, R12 ;  /* 0x00000014100c723c */ /* 0x050ff0000000180c */
[----:B--2---:R-:W-:Y:S11]  /*166f0*/  HMMA.16816.F32 R20, R16, R22, R4 ;  /* 0x000000161014723c */ /* 0x004ff60000001804 */
[----:B------:R-:W-:Y:S01]  /*16700*/  IMAD.MOV.U32 R28, RZ, RZ, R14 ;  /* 0x000000ffff1c7224 */ /* 0x000fe200078e000e */
[----:B------:R0:W-:Y:S01]  /*16710*/  STL [R1+0x10], R12 ;  /* 0x0000100c01007387 */ /* 0x0001e20000100800 */
[----:B------:R-:W-:-:S02]  /*16720*/  IMAD.MOV.U32 R29, RZ, RZ, R13 ;  /* 0x000000ffff1d7224 */ /* 0x000fc400078e000d */
[----:B------:R-:W-:Y:S01]  /*16730*/  IMAD.MOV.U32 R27, RZ, RZ, R15 ;  /* 0x000000ffff1b7224 */ /* 0x000fe200078e000f */
[----:B------:R-:W2:Y:S04]  /*16740*/  LDL.LU R14, [R1+0x7e0] ;  /* 0x0007e000010e7983 */ /* 0x000ea80000300800 */
[----:B0-----:R-:W4:Y:S04]  /*16750*/  LDL.LU.64 R12, [R1+0x7d8] ;  /* 0x0007d800010c7983 */ /* 0x001f280000300a00 */
[----:B------:R-:W5:Y:S04]  /*16760*/  LDL.LU R15, [R1+0x67c] ;  /* 0x00067c00010f7983 */ /* 0x000f680000300800 */
[----:B------:R-:W5:Y:S04]  /*16770*/  LDL.LU R11, [R1+0x66c] ;  /* 0x00066c00010b7983 */ /* 0x000f680000300800 */
[----:B------:R-:W2:Y:S04]  /*16780*/  LDL.LU.64 R6, [R1+0x7d0] ;  /* 0x0007d00001067983 */ /* 0x000ea80000300a00 */
[----:B------:R-:W4:Y:S01]  /*16790*/  LDL.LU.64 R4, [R1+0x7c8] ;  /* 0x0007c80001047983 */ /* 0x000f220000300a00 */
[----:B---3--:R-:W-:-:S02]  /*167a0*/  IMAD R8, R9, 0x100, R8 ;  /* 0x0000010009087824 */ /* 0x008fc400078e0208 */
[----:B------:R-:W-:Y:S02]  /*167b0*/  IMAD.MOV.U32 R0, RZ, RZ, R20 ;  /* 0x000000ffff007224 */ /* 0x000fe400078e0014 */
[----:B------:R-:W-:Y:S02]  /*167c0*/  IMAD.MOV.U32 R2, RZ, RZ, R21 ;  /* 0x000000ffff027224 */ /* 0x000fe400078e0015 */
[----:B------:R-:W-:Y:S02]  /*167d0*/  IMAD.MOV.U32 R3, RZ, RZ, R22 ;  /* 0x000000ffff037224 */ /* 0x000fe400078e0016 */
[----:B------:R-:W-:Y:S02]  /*167e0*/  IMAD.MOV.U32 R26, RZ, RZ, R23 ;  /* 0x000000ffff1a7224 */ /* 0x000fe400078e0017 */
[----:B--2---:R-:W-:Y:S02]  /*167f0*/  IMAD R10, R7, 0x100, R6 ;  /* 0x00000100070a7824 */ /* 0x004fe400078e0206 */
[----:B----4-:R-:W-:-:S02]  /*16800*/  IMAD R9, R5, 0x100, R4 ;  /* 0x0000010005097824 */ /* 0x010fc400078e0204 */
[----:B------:R-:W2:Y:S04]  /*16810*/  LDL.LU R4, [R1+0x138] ;  /* 0x0001380001047983 */ /* 0x000ea80000300800 */
[----:B------:R-:W3:Y:S04]  /*16820*/  LDL.LU R5, [R1+0x13c] ;  /* 0x00013c0001057983 */ /* 0x000ee80000300800 */
[----:B------:R-:W4:Y:S04]  /*16830*/  LDL.LU R7, [R1+0x14c] ;  /* 0x00014c0001077983 */ /* 0x000f280000300800 */
        /* <DEDUP_REMOVED lines=10> */
[----:B------:R-:W3:Y:S04]  /*168e0*/  LDL.LU R6, [R1+0x148] ;  /* 0x0001480001067983 */ /* 0x000ee80000300800 */
[----:B--2---:R-:W-:Y:S04]  /*168f0*/  STL.64 [R1+0x7a0], R22 ;  /* 0x0007a01601007387 */ /* 0x004fe80000100a00 */
[----:B------:R0:W-:Y:S04]  /*16900*/  STL.64 [R1+0x798], R20 ;  /* 0x0007981401007387 */ /* 0x0001e80000100a00 */
[----:B0-----:R-:W2:Y:S01]  /*16910*/  LDL.LU R20, [R1+0x40] ;  /* 0x0000400001147983 */ /* 0x001ea20000300800 */
[----:B------:R-:W-:-:S02]  /*16920*/  IMAD.MOV.U32 R22, RZ, RZ, R13 ;  /* 0x000000ffff167224 */ /* 0x000fc400078e000d */
[----:B------:R-:W-:Y:S02]  /*16930*/  IMAD.MOV.U32 R23, RZ, RZ, R14 ;  /* 0x000000ffff177224 */ /* 0x000fe400078e000e */
[----:B------:R-:W-:Y:S02]  /*16940*/  IMAD.MOV.U32 R21, RZ, RZ, R12 ;  /* 0x000000ffff157224 */ /* 0x000fe400078e000c */
[----:B------:R-:W3:Y:S04]  /*16950*/  LDL.LU R12, [R1+0x7c4] ;  /* 0x0007c400010c7983 */ /* 0x000ee80000300800 */
[----:B------:R-:W3:Y:S04]  /*16960*/  LDL.LU R13, [R1+0x7c0] ;  /* 0x0007c000010d7983 */ /* 0x000ee80000300800 */
[----:B------:R-:W3:Y:S04]  /*16970*/  LDL.LU R14, [R1+0x7bc] ;  /* 0x0007bc00010e7983 */ /* 0x000ee80000300800 */
[----:B------:R-:W-:Y:S01]  /*16980*/  STL.64 [R1+0x7b0], R22 ;  /* 0x0007b01601007387 */ /* 0x000fe20000100a00 */
[----:B-----5:R-:W-:-:S03]  /*16990*/  IMAD R11, R11, 0x100, R15 ;  /* 0x000001000b0b7824 */ /* 0x020fc600078e020f */
[----:B--2---:R0:W-:Y:S04]  /*169a0*/  STL.64 [R1+0x7a8], R20 ;  /* 0x0007a81401007387 */ /* 0x0041e80000100a00 */
[----:B0-----:R-:W2:Y:S04]  /*169b0*/  LDL.LU R20, [R1+0x20] ;  /* 0x0000200001147983 */ /* 0x001ea80000300800 */
[----:B------:R-:W2:Y:S04]  /*169c0*/  LDL.LU R21, [R1+0x24] ;  /* 0x0000240001157983 */ /* 0x000ea80000300800 */
[----:B------:R-:W2:Y:S04]  /*169d0*/  LDL.LU R22, [R1+0x28] ;  /* 0x0000280001167983 */ /* 0x000ea80000300800 */
[----:B------:R-:W2:Y:S04]  /*169e0*/  LDL.LU R23, [R1+0x2c] ;  /* 0x00002c0001177983 */ /* 0x000ea80000300800 */
[----:B------:R-:W5:Y:S01]  /*169f0*/  LDL.LU R15, [R1+0x7b8] ;  /* 0x0007b800010f7983 */ /* 0x000f620000300800 */
[----:B------:R-:W-:-:S02]  /*16a00*/  F2FP.F16.E4M3.UNPACK_B R4, R4.H1 ;  /* 0x00000004ff04723e */ /* 0x000fc400030006ff */
[----:B---3--:R-:W-:Y:S02]  /*16a10*/  F2FP.F16.E4M3.UNPACK_B R5, R5.H1 ;  /* 0x00000005ff05723e */ /* 0x008fe400030006ff */
[----:B------:R-:W-:Y:S02]  /*16a20*/  F2FP.F16.E4M3.UNPACK_B R8, R8 ;  /* 0x00000008ff08723e */ /* 0x000fe400020006ff */
[----:B------:R-:W-:Y:S02]  /*16a30*/  F2FP.F16.E4M3.UNPACK_B R10, R10 ;  /* 0x0000000aff0a723e */ /* 0x000fe400020006ff */
[----:B------:R-:W-:Y:S02]  /*16a40*/  F2FP.F16.E4M3.UNPACK_B R9, R9 ;  /* 0x00000009ff09723e */ /* 0x000fe400020006ff */
[----:B------:R-:W-:Y:S01]  /*16a50*/  F2FP.F16.E4M3.UNPACK_B R11, R11 ;  /* 0x0000000bff0b723e */ /* 0x000fe200020006ff */
[----:B-----5:R-:W-:Y:S01]  /*16a60*/  HMMA.16816.F32 R12, R16, R24, R12 ;  /* 0x00000018100c723c */ /* 0x020fe2000000180c */
[----:B------:R-:W3:Y:S04]  /*16a70*/  LDL.LU R18, [R1+0x158] ;  /* 0x0001580001127983 */ /* 0x000ee80000300800 */
[----:B------:R-:W5:Y:S03]  /*16a80*/  LDL.LU R19, [R1+0x15c] ;  /* 0x00015c0001137983 */ /* 0x000f660000300800 */
[----:B--2---:R-:W-:Y:S01]  /*16a90*/  HMMA.16816.F32 R20, R8, R4, R20 ;  /* 0x000000040814723c */ /* 0x004fe20000001814 */
[----:B------:R-:W2:Y:S04]  /*16aa0*/  LDL.LU R24, [R1+0x168] ;  /* 0x0001680001187983 */ /* 0x000ea80000300800 */
[----:B------:R-:W2:Y:S06]  /*16ab0*/  LDL.LU R25, [R1+0x16c] ;  /* 0x00016c0001197983 */ /* 0x000eac0000300800 */
[----:B------:R-:W-:Y:S04]  /*16ac0*/  STL.64 [R1+0x6c8], R14 ;  /* 0x0006c80e01007387 */ /* 0x000fe80000100a00 */
[----:B------:R0:W-:Y:S04]  /*16ad0*/  STL.64 [R1+0x6c0], R12 ;  /* 0x0006c00c01007387 */ /* 0x0001e80000100a00 */
[----:B0-----:R-:W2:Y:S04]  /*16ae0*/  LDL.LU R12, [R1+0xa0] ;  /* 0x0000a000010c7983 */ /* 0x001ea80000300800 */
[----:B------:R-:W2:Y:S04]  /*16af0*/  LDL.LU R13, [R1+0xa4] ;  /* 0x0000a400010d7983 */ /* 0x000ea80000300800 */
[----:B------:R-:W2:Y:S04]  /*16b00*/  LDL.LU R14, [R1+0xa8] ;  /* 0x0000a800010e7983 */ /* 0x000ea80000300800 */
[----:B------:R-:W2:Y:S04]  /*16b10*/  LDL.LU R15, [R1+0xac] ;  /* 0x0000ac00010f7983 */ /* 0x000ea80000300800 */
[----:B------:R-:W-:Y:S04]  /*16b20*/  STL.64 [R1+0xb0], R20 ;  /* 0x0000b01401007387 */ /* 0x000fe80000100a00 */
[----:B------:R0:W-:Y:S04]  /*16b30*/  STL.64 [R1+0xb8], R22 ;  /* 0x0000b81601007387 */ /* 0x0001e80000100a00 */
[----:B0-----:R-:W2:Y:S04]  /*16b40*/  LDL.LU.64 R22, [R1+0x7b0] ;  /* 0x0007b00001167983 */ /* 0x001ea80000300a00 */
[----:B------:R-:W2:Y:S01]  /*16b50*/  LDL.LU.64 R20, [R1+0x7a8] ;  /* 0x0007a80001147983 */ /* 0x000ea20000300a00 */
[----:B------:R-:W-:-:S02]  /*16b60*/  F2FP.F16.E4M3.UNPACK_B R6, R6.H1 ;  /* 0x00000006ff06723e */ /* 0x000fc400030006ff */
[----:B----4-:R-:W-:-:S07]  /*16b70*/  F2FP.F16.E4M3.UNPACK_B R7, R7.H1 ;  /* 0x00000007ff07723e */ /* 0x010fce00030006ff */
[----:B--2---:R-:W-:-:S15]  /*16b80*/  HMMA.16816.F32 R20, R8, R6, R20 ;  /* 0x000000060814723c */ /* 0x004fde0000001814 */
[----:B------:R-:W-:-:S04]  /*16b90*/  NOP ;  /* 0x0000000000007918 */ /* 0x000fc80000000000 */
[----:B------:R-:W-:Y:S04]  /*16ba0*/  STL.64 [R1+0x110], R20 ;  /* 0x0001101401007387 */ /* 0x000fe80000100a00 */
[----:B------:R0:W-:Y:S04]  /*16bb0*/  STL.64 [R1+0x118], R22 ;  /* 0x0001181601007387 */ /* 0x0001e80000100a00 */
[----:B0-----:R-:W2:Y:S04]  /*16bc0*/  LDL.LU.64 R22, [R1+0x7a0] ;  /* 0x0007a00001167983 */ /* 0x001ea80000300a00 */
[----:B------:R-:W2:Y:S01]  /*16bd0*/  LDL.LU.64 R20, [R1+0x798] ;  /* 0x0007980001147983 */ /* 0x000ea20000300a00 */
[----:B---3--:R-:W-:-:S02]  /*16be0*/  F2FP.F16.E4M3.UNPACK_B R16, R18.H1 ;  /* 0x00000012ff10723e */ /* 0x008fc400030006ff */
[----:B-----5:R-:W-:Y:S01]  /*16bf0*/  F2FP.F16.E4M3.UNPACK_B R17, R19.H1 ;  /* 0x00000013ff11723e */ /* 0x020fe200030006ff */
[----:B------:R-:W-:Y:S04]  /*16c00*/  STL.64 [R1+0x738], R6 ;  /* 0x0007380601007387 */ /* 0x000fe80000100a00 */
[----:B------:R0:W-:Y:S04]  /*16c10*/  STL.64 [R1+0x730], R4 ;  /* 0x0007300401007387 */ /* 0x0001e80000100a00 */
[----:B0-----:R-:W3:Y:S04]  /*16c20*/  LDL.LU R4, [R1+0x80] ;  /* 0x0000800001047983 */ /* 0x001ee80000300800 */
[----:B------:R-:W3:Y:S04]  /*16c30*/  LDL.LU R5, [R1+0x84] ;  /* 0x0000840001057983 */ /* 0x000ee80000300800 */
[----:B------:R-:W3:Y:S04]  /*16c40*/  LDL.LU R6, [R1+0x88] ;  /* 0x0000880001067983 */ /* 0x000ee80000300800 */
[----:B------:R-:W3:Y:S01]  /*16c50*/  LDL.LU R7, [R1+0x8c] ;  /* 0x00008c0001077983 */ /* 0x000ee20000300800 */
[----:B--2---:R-:W-:-:S15]  /*16c60*/  HMMA.16816.F32 R20, R8, R16, R20 ;  /* 0x000000100814723c */ /* 0x004fde0000001814 */
[----:B------:R-:W-:-:S04]  /*16c70*/  NOP ;  /* 0x0000000000007918 */ /* 0x000fc80000000000 */
[----:B------:R-:W-:Y:S04]  /*16c80*/  STL.64 [R1+0x120], R20 ;  /* 0x0001201401007387 */ /* 0x000fe80000100a00 */
[----:B------:R0:W-:Y:S04]  /*16c90*/  STL.64 [R1+0x128], R22 ;  /* 0x0001281601007387 */ /* 0x0001e80000100a00 */
[----:B0-----:R-:W2:Y:S04]  /*16ca0*/  LDL.LU.64 R22, [R1+0x790] ;  /* 0x0007900001167983 */ /* 0x001ea80000300a00 */
[----:B------:R-:W4:Y:S01]  /*16cb0*/  LDL.LU.64 R20, [R1+0x788] ;  /* 0x0007880001147983 */ /* 0x000f220000300a00 */
[----:B------:R-:W-:-:S02]  /*16cc0*/  F2FP.F16.E4M3.UNPACK_B R18, R24.H1 ;  /* 0x00000018ff12723e */ /* 0x000fc400030006ff */
[----:B------:R-:W-:-:S07]  /*16cd0*/  F2FP.F16.E4M3.UNPACK_B R19, R25.H1 ;  /* 0x00000019ff13723e */ /* 0x000fce00030006ff */
[----:B---3--:R-:W-:Y:S01]  /*16ce0*/  HMMA.16816.F32 R4, R8, R18, R4 ;  /* 0x000000120804723c */ /* 0x008fe20000001804 */
[----:B------:R-:W-:Y:S04]  /*16cf0*/  STL.64 [R1+0x718], R18 ;  /* 0x0007181201007387 */ /* 0x000fe80000100a00 */
[----:B------:R-:W-:-:S14]  /*16d00*/  STL.64 [R1+0x710], R16 ;  /* 0x0007101001007387 */ /* 0x000fdc0000100a00 */
[----:B------:R-:W-:Y:S04]  /*16d10*/  STL.64 [R1+0x1b0], R4 ;  /* 0x0001b00401007387 */ /* 0x000fe80000100a00 */
[----:B------:R0:W-:Y:S01]  /*16d20*/  STL.64 [R1+0x1b8], R6 ;  /* 0x0001b80601007387 */ /* 0x0001e20000100a00 */
[----:B----4-:R-:W-:Y:S02]  /*16d30*/  F2FP.F16.E4M3.UNPACK_B R20, R20.H1 ;  /* 0x00000014ff14723e */ /* 0x010fe400030006ff */
[----:B------:R-:W-:-:S07]  /*16d40*/  F2FP.F16.E4M3.UNPACK_B R21, R21.H1 ;  /* 0x00000015ff15723e */ /* 0x000fce00030006ff */
[----:B0-----:R-:W-:Y:S01]  /*16d50*/  HMMA.16816.F32 R4, R8, R20, R12 ;  /* 0x000000140804723c */ /* 0x001fe2000000180c */
[----:B------:R-:W-:Y:S01]  /*16d60*/  STL [R1+0x744], R20 ;  /* 0x0007441401007387 */ /* 0x000fe20000100800 */
[----:B------:R-:W-:-:S03]  /*16d70*/  IMAD.MOV.U32 R12, RZ, RZ, R0 ;  /* 0x000000ffff0c7224 */ /* 0x000fc600078e0000 */
[----:B------:R-:W-:Y:S01]  /*16d80*/  STL [R1+0x740], R21 ;  /* 0x0007401501007387 */ /* 0x000fe20000100800 */
[----:B------:R-:W-:Y:S02]  /*16d90*/  IMAD.MOV.U32 R14, RZ, RZ, R3 ;  /* 0x000000ffff0e7224 */ /* 0x000fe400078e0003 */
[----:B------:R-:W-:Y:S02]  /*16da0*/  IMAD.MOV.U32 R15, RZ, RZ, R26 ;  /* 0x000000ffff0f7224 */ /* 0x000fe400078e001a */
[----:B------:R-:W-:-:S09]  /*16db0*/  IMAD.MOV.U32 R13, RZ, RZ, R2 ;  /* 0x000000ffff0d7224 */ /* 0x000fd200078e0002 */
[----:B------:R-:W-:Y:S04]  /*16dc0*/  STL.64 [R1+0xa0], R4 ;  /* 0x0000a00401007387 */ /* 0x000fe80000100a00 */
[----:B------:R-:W-:Y:S04]  /*16dd0*/  STL.64 [R1+0xa8], R6 ;  /* 0x0000a80601007387 */ /* 0x000fe80000100a00 */
[----:B------:R-:W3:Y:S04]  /*16de0*/  LDL.LU R0, [R1+0x784] ;  /* 0x0007840001007983 */ /* 0x000ee80000300800 */
[----:B------:R-:W4:Y:S04]  /*16df0*/  LDL.LU R2, [R1+0x780] ;  /* 0x0007800001027983 */ /* 0x000f280000300800 */
[----:B------:R-:W5:Y:S04]  /*16e00*/  LDL.LU R3, [R1+0x77c] ;  /* 0x00077c0001037983 */ /* 0x000f680000300800 */
[----:B------:R-:W2:Y:S04]  /*16e10*/  LDL.LU R26, [R1+0x778] ;  /* 0x00077800011a7983 */ /* 0x000ea80000300800 */
[----:B------:R-:W-:Y:S04]  /*16e20*/  STL.64 [R1+0x6d8], R14 ;  /* 0x0006d80e01007387 */ /* 0x000fe80000100a00 */
[----:B------:R0:W-:Y:S04]  /*16e30*/  STL.64 [R1+0x6d0], R12 ;  /* 0x0006d00c01007387 */ /* 0x0001e80000100a00 */
[----:B0-----:R-:W2:Y:S01]  /*16e40*/  LDL.LU R12, [R1+0x10] ;  /* 0x00001000010c7983 */ /* 0x001ea20000300800 */
[----:B------:R-:W-:-:S02]  /*16e50*/  IMAD.MOV.U32 R14, RZ, RZ, R28 ;  /* 0x000000ffff0e7224 */ /* 0x000fc400078e001c */
[----:B------:R-:W-:Y:S02]  /*16e60*/  IMAD.MOV.U32 R15, RZ, RZ, R27 ;  /* 0x000000ffff0f7224 */ /* 0x000fe400078e001b */
[----:B------:R-:W-:Y:S02]  /*16e70*/  IMAD.MOV.U32 R13, RZ, RZ, R29 ;  /* 0x000000ffff0d7224 */ /* 0x000fe400078e001d */
[----:B------:R-:W3:Y:S04]  /*16e80*/  LDL.LU R29, [R1+0x774] ;  /* 0x00077400011d7983 */ /* 0x000ee80000300800 */
[----:B------:R-:W-:Y:S04]  /*16e90*/  STL.64 [R1+0x6e8], R14 ;  /* 0x0006e80e01007387 */ /* 0x000fe80000100a00 */
[----:B--2---:R5:W-:Y:S04]  /*16ea0*/  STL.64 [R1+0x6e0], R12 ;  /* 0x0006e00c01007387 */ /* 0x004be80000100a00 */
[----:B------:R-:W2:Y:S01]  /*16eb0*/  LDL.LU R4, [R1+0xd0] ;  /* 0x0000d00001047983 */ /* 0x000ea20000300800 */
[----:B---3--:R-:W-:-:S02]  /*16ec0*/  IMAD.MOV.U32 R7, RZ, RZ, R29 ;  /* 0x000000ffff077224 */ /* 0x008fc400078e001d */
[----:B-----5:R-:W-:Y:S01]  /*16ed0*/  IMAD.MOV.U32 R13, RZ, RZ, R3 ;  /* 0x000000ffff0d7224 */ /* 0x020fe200078e0003 */
[----:B--2---:R0:W-:Y:S04]  /*16ee0*/  STL [R1+0x748], R4 ;  /* 0x0007480401007387 */ /* 0x0041e80000100800 */
[----:B------:R-:W2:Y:S04]  /*16ef0*/  LDL.LU R5, [R1+0xd4] ;  /* 0x0000d40001057983 */ /* 0x000ea80000300800 */
[----:B------:R-:W3:Y:S04]  /*16f00*/  LDL.LU R6, [R1+0xd8] ;  /* 0x0000d80001067983 */ /* 0x000ee80000300800 */
[----:B------:R-:W5:Y:S04]  /*16f10*/  LDL.LU R29, [R1+0x770] ;  /* 0x00077000011d7983 */ /* 0x000f680000300800 */
[----:B------:R-:W2:Y:S04]  /*16f20*/  LDL.LU R3, [R1+0x19c] ;  /* 0x00019c0001037983 */ /* 0x000ea80000300800 */
[----:B0-----:R-:W2:Y:S04]  /*16f30*/  LDL.LU R4, [R1+0x688] ;  /* 0x0006880001047983 */ /* 0x001ea80000300800 */
[----:B---3--:R-:W-:Y:S04]  /*16f40*/  STL.64 [R1+0x758], R6 ;  /* 0x0007580601007387 */ /* 0x008fe80000100a00 */
[----:B--2---:R0:W-:Y:S04]  /*16f50*/  STL.64 [R1+0x750], R4 ;  /* 0x0007500401007387 */ /* 0x0041e80000100a00 */
[----:B0-----:R-:W2:Y:S04]  /*16f60*/  LDL.LU R4, [R1+0x100] ;  /* 0x0001000001047983 */ /* 0x001ea80000300800 */
[----:B------:R-:W2:Y:S04]  /*16f70*/  LDL.LU R5, [R1+0x104] ;  /* 0x0001040001057983 */ /* 0x000ea80000300800 */
[----:B------:R-:W3:Y:S04]  /*16f80*/  LDL.LU R6, [R1+0x108] ;  /* 0x0001080001067983 */ /* 0x000ee80000300800 */
[----:B------:R-:W3:Y:S01]  /*16f90*/  LDL.LU R7, [R1+0x10c] ;  /* 0x00010c0001077983 */ /* 0x000ee20000300800 */
[----:B----4-:R-:W-:-:S02]  /*16fa0*/  IMAD.MOV.U32 R14, RZ, RZ, R2 ;  /* 0x000000ffff0e7224 */ /* 0x010fc400078e0002 */
[----:B------:R-:W-:Y:S02]  /*16fb0*/  IMAD.MOV.U32 R15, RZ, RZ, R0 ;  /* 0x000000ffff0f7224 */ /* 0x000fe400078e0000 */
[----:B------:R-:W-:Y:S01]  /*16fc0*/  IMAD.MOV.U32 R12, RZ, RZ, R26 ;  /* 0x000000ffff0c7224 */ /* 0x000fe200078e001a */
[----:B---3--:R-:W-:Y:S04]  /*16fd0*/  STL.64 [R1+0x768], R6 ;  /* 0x0007680601007387 */ /* 0x008fe80000100a00 */
[----:B--2---:R0:W-:Y:S04]  /*16fe0*/  STL.64 [R1+0x760], R4 ;  /* 0x0007600401007387 */ /* 0x0041e80000100a00 */
[----:B0-----:R-:W2:Y:S04]  /*16ff0*/  LDL.LU R4, [R1+0xe0] ;  /* 0x0000e00001047983 */ /* 0x001ea80000300800 */
[----:B------:R-:W2:Y:S04]  /*17000*/  LDL.LU R5, [R1+0xe4] ;  /* 0x0000e40001057983 */ /* 0x000ea80000300800 */
[----:B------:R-:W2:Y:S04]  /*17010*/  LDL.LU R6, [R1+0xe8] ;  /* 0x0000e80001067983 */ /* 0x000ea80000300800 */
[----:B------:R-:W3:Y:S04]  /*17020*/  LDL.LU R24, [R1+0x1a8] ;  /* 0x0001a80001187983 */ /* 0x000ee80000300800 */
[----:B------:R-:W4:Y:S04]  /*17030*/  LDL.LU R25, [R1+0x1ac] ;  /* 0x0001ac0001197983 */ /* 0x000f280000300800 */
[----:B------:R-:W2:Y:S04]  /*17040*/  LDL.LU R2, [R1+0x198] ;  /* 0x0001980001027983 */ /* 0x000ea80000300800 */
[----:B------:R-:W2:Y:S01]  /*17050*/  LDL.LU R0, [R1+0x684] ;  /* 0x0006840001007983 */ /* 0x000ea20000300800 */
[----:B-----5:R-:W-:-:S03]  /*17060*/  IMAD.MOV.U32 R7, RZ, RZ, R29 ;  /* 0x000000ffff077224 */ /* 0x020fc600078e001d */
[----:B------:R-:W5:Y:S04]  /*17070*/  LDL.LU R20, [R1+0x698] ;  /* 0x0006980001147983 */ /* 0x000f680000300800 */
[----:B------:R-:W5:Y:S04]  /*17080*/  LDL.LU R26, [R1+0x680] ;  /* 0x00068000011a7983 */ /* 0x000f680000300800 */
        /* <DEDUP_REMOVED lines=8> */
[----:B------:R-:W-:-:S02]  /*17110*/  F2FP.F16.E4M3.UNPACK_B R22, R22.H1 ;  /* 0x00000016ff16723e */ /* 0x000fc400030006ff */
[----:B------:R-:W-:Y:S01]  /*17120*/  F2FP.F16.E4M3.UNPACK_B R23, R23.H1 ;  /* 0x00000017ff17723e */ /* 0x000fe200030006ff */
[----:B--2---:R-:W-:Y:S04]  /*17130*/  STL.64 [R1+0x728], R18 ;  /* 0x0007281201007387 */ /* 0x004fe80000100a00 */
[----:B------:R0:W-:Y:S04]  /*17140*/  STL.64 [R1+0x720], R16 ;  /* 0x0007201001007387 */ /* 0x0001e80000100a00 */
[----:B0-----:R-:W2:Y:S04]  /*17150*/  LDL.LU R16, [R1+0xc0] ;  /* 0x0000c00001107983 */ /* 0x001ea80000300800 */
[----:B------:R-:W2:Y:S04]  /*17160*/  LDL.LU R17, [R1+0xc4] ;  /* 0x0000c40001117983 */ /* 0x000ea80000300800 */
[----:B------:R-:W2:Y:S04]  /*17170*/  LDL.LU R18, [R1+0xc8] ;  /* 0x0000c80001127983 */ /* 0x000ea80000300800 */
[----:B------:R-:W2:Y:S04]  /*17180*/  LDL.LU R19, [R1+0xcc] ;  /* 0x0000cc0001137983 */ /* 0x000ea80000300800 */
[----:B------:R-:W-:Y:S04]  /*17190*/  STL.64 [R1+0x6f8], R14 ;  /* 0x0006f80e01007387 */ /* 0x000fe80000100a00 */
[----:B------:R0:W-:Y:S04]  /*171a0*/  STL.64 [R1+0x6f0], R12 ;  /* 0x0006f00c01007387 */ /* 0x0001e80000100a00 */
[----:B0-----:R-:W2:Y:S04]  /*171b0*/  LDL.LU R12, [R1+0x50] ;  /* 0x00005000010c7983 */ /* 0x001ea80000300800 */
[----:B------:R-:W2:Y:S04]  /*171c0*/  LDL.LU R13, [R1+0x54] ;  /* 0x00005400010d7983 */ /* 0x000ea80000300800 */
[----:B------:R-:W2:Y:S04]  /*171d0*/  LDL.LU R14, [R1+0x58] ;  /* 0x00005800010e7983 */ /* 0x000ea80000300800 */
[----:B------:R-:W2:Y:S01]  /*171e0*/  LDL.LU R15, [R1+0x5c] ;  /* 0x00005c00010f7983 */ /* 0x000ea20000300800 */
[----:B------:R-:W-:Y:S03]  /*171f0*/  HMMA.16816.F32 R4, R8, R22, R4 ;  /* 0x000000160804723c */ /* 0x000fe60000001804 */
        /* <DEDUP_REMOVED lines=10> */
[----:B---3--:R-:W-:-:S02]  /*172a0*/  F2FP.F16.E4M3.UNPACK_B R24, R24.H1 ;  /* 0x00000018ff18723e */ /* 0x008fc400030006ff */
[----:B----4-:R-:W-:-:S07]  /*172b0*/  F2FP.F16.E4M3.UNPACK_B R25, R25.H1 ;  /* 0x00000019ff19723e */ /* 0x010fce00030006ff */
[----:B--2---:R-:W-:-:S15]  /*172c0*/  HMMA.16816.F32 R4, R8, R24, R4 ;  /* 0x000000180804723c */ /* 0x004fde0000001804 */
[----:B------:R-:W-:-:S04]  /*172d0*/  NOP ;  /* 0x0000000000007918 */ /* 0x000fc80000000000 */
[----:B------:R-:W-:Y:S04]  /*172e0*/  STL.64 [R1+0x1d0], R4 ;  /* 0x0001d00401007387 */ /* 0x000fe80000100a00 */
[----:B------:R0:W-:Y:S04]  /*172f0*/  STL.64 [R1+0x1d8], R6 ;  /* 0x0001d80601007387 */ /* 0x0001e80000100a00 */
[----:B0-----:R-:W2:Y:S04]  /*17300*/  LDL.LU.64 R6, [R1+0x758] ;  /* 0x0007580001067983 */ /* 0x001ea80000300a00 */
[----:B------:R-:W3:Y:S01]  /*17310*/  LDL.LU.64 R4, [R1+0x750] ;  /* 0x0007500001047983 */ /* 0x000ee20000300a00 */
[----:B------:R-:W-:-:S02]  /*17320*/  F2FP.F16.E4M3.UNPACK_B R2, R2.H1 ;  /* 0x00000002ff02723e */ /* 0x000fc400030006ff */
[----:B------:R-:W-:Y:S01]  /*17330*/  F2FP.F16.E4M3.UNPACK_B R3, R3.H1 ;  /* 0x00000003ff03723e */ /* 0x000fe200030006ff */
[----:B---3--:R-:W-:Y:S02]  /*17340*/  IMAD R0, R0, 0x100, R4 ;  /* 0x0000010000007824 */ /* 0x008fe400078e0204 */
[----:B------:R-:W2:Y:S01]  /*17350*/  LDL.LU R4, [R1+0x748] ;  /* 0x0007480001047983 */ /* 0x000ea20000300800 */
[----:B-----5:R-:W-:Y:S02]  /*17360*/  IMAD R26, R26, 0x100, R20 ;  /* 0x000001001a1a7824 */ /* 0x020fe400078e0214 */
[----:B------:R-:W-:Y:S01]  /*17370*/  IMAD R27, R27, 0x100, R21 ;  /* 0x000001001b1b7824 */ /* 0x000fe200078e0215 */
[----:B------:R-:W3:Y:S04]  /*17380*/  LDL.LU R20, [R1+0x744] ;  /* 0x0007440001147983 */ /* 0x000ee80000300800 */
[----:B------:R-:W3:Y:S01]  /*17390*/  LDL.LU R21, [R1+0x740] ;  /* 0x0007400001157983 */ /* 0x000ee20000300800 */
[----:B------:R-:W-:-:S02]  /*173a0*/  IMAD R28, R28, 0x100, R29 ;  /* 0x000001001c1c7824 */ /* 0x000fc400078e021d */
[----:B------:R-:W0:Y:S01]  /*173b0*/  LDC R29, c[0x0][0x3a8] ;  /* 0x0000ea00ff1d7b82 */ /* 0x000e220000000800 */
[----:B--2---:R-:W-:Y:S01]  /*173c0*/  HMMA.16816.F32 R8, R8, R2, R4 ;  /* 0x000000020808723c */ /* 0x004fe20000001804 */
[----:B------:R-:W2:Y:S04]  /*173d0*/  LDL.LU.64 R6, [R1+0x738] ;  /* 0x0007380001067983 */ /* 0x000ea80000300a00 */
[----:B------:R-:W4:-:S14]  /*173e0*/  LDL.LU.64 R4, [R1+0x730] ;  /* 0x0007300001047983 */ /* 0x000f1c0000300a00 */
[----:B------:R1:W-:Y:S04]  /*173f0*/  STL.64 [R1+0x1c0], R8 ;  /* 0x0001c00801007387 */ /* 0x0003e80000100a00 */
[----:B------:R5:W-:Y:S01]  /*17400*/  STL.64 [R1+0x1c8], R10 ;  /* 0x0001c80a01007387 */ /* 0x000be20000100a00 */
[----:B-1----:R-:W-:Y:S02]  /*17410*/  F2FP.F16.E4M3.UNPACK_B R8, R0 ;  /* 0x00000000ff08723e */ /* 0x002fe400020006ff */
[----:B------:R-:W-:Y:S02]  /*17420*/  F2FP.F16.E4M3.UNPACK_B R9, R27 ;  /* 0x0000001bff09723e */ /* 0x000fe400020006ff */
[----:B-----5:R-:W-:Y:S01]  /*17430*/  F2FP.F16.E4M3.UNPACK_B R10, R26 ;  /* 0x0000001aff0a723e */ /* 0x020fe200020006ff */
[----:B------:R-:W5:Y:S01]  /*17440*/  LDL.LU R27, [R1+0x65c] ;  /* 0x00065c00011b7983 */ /* 0x000f620000300800 */
[----:B------:R-:W-:-:S03]  /*17450*/  F2FP.F16.E4M3.UNPACK_B R11, R28 ;  /* 0x0000001cff0b723e */ /* 0x000fc600020006ff */
[----:B------:R-:W2:Y:S04]  /*17460*/  LDL.LU R28, [R1+0x1e0] ;  /* 0x0001e000011c7983 */ /* 0x000ea80000300800 */
[----:B----4-:R-:W-:-:S15]  /*17470*/  HMMA.16816.F32 R16, R8, R4, R16 ;  /* 0x000000040810723c */ /* 0x010fde0000001810 */
[----:B------:R-:W-:-:S04]  /*17480*/  NOP ;  /* 0x0000000000007918 */ /* 0x000fc80000000000 */
[----:B------:R-:W-:Y:S04]  /*17490*/  STL.64 [R1+0x100], R16 ;  /* 0x0001001001007387 */ /* 0x000fe80000100a00 */
[----:B------:R1:W-:Y:S04]  /*174a0*/  STL.64 [R1+0x108], R18 ;  /* 0x0001081201007387 */ /* 0x0003e80000100a00 */
[----:B-1----:R-:W2:Y:S04]  /*174b0*/  LDL.LU.64 R18, [R1+0x728] ;  /* 0x0007280001127983 */ /* 0x002ea80000300a00 */
[----:B------:R-:W2:Y:S04]  /*174c0*/  LDL.LU.64 R16, [R1+0x720] ;  /* 0x0007200001107983 */ /* 0x000ea80000300a00 */
[----:B------:R-:W4:Y:S04]  /*174d0*/  LDL.LU R5, [R1+0x1e4] ;  /* 0x0001e40001057983 */ /* 0x000f280000300800 */
[----:B------:R-:W3:Y:S01]  /*174e0*/  LDL.LU R26, [R1+0x2fc] ;  /* 0x0002fc00011a7983 */ /* 0x000ee20000300800 */
[----:B--2---:R-:W-:-:S15]  /*174f0*/  HMMA.16816.F32 R16, R8, R6, R16 ;  /* 0x000000060810723c */ /* 0x004fde0000001810 */
[----:B------:R-:W-:-:S04]  /*17500*/  NOP ;  /* 0x0000000000007918 */ /* 0x000fc80000000000 */
[----:B------:R-:W-:Y:S04]  /*17510*/  STL.64 [R1+0x90], R16 ;  /* 0x0000901001007387 */ /* 0x000fe80000100a00 */
[----:B------:R1:W-:Y:S04]  /*17520*/  STL.64 [R1+0x98], R18 ;  /* 0x0000981201007387 */ /* 0x0003e80000100a00 */
[----:B-1----:R-:W2:Y:S04]  /*17530*/  LDL.LU.64 R18, [R1+0x718] ;  /* 0x0007180001127983 */ /* 0x002ea80000300a00 */
[----:B------:R-:W2:Y:S02]  /*17540*/  LDL.LU.64 R16, [R1+0x710] ;  /* 0x0007100001107983 */ /* 0x000ea40000300a00 */
[----:B--2---:R-:W-:-:S15]  /*17550*/  HMMA.16816.F32 R12, R8, R16, R12 ;  /* 0x00000010080c723c */ /* 0x004fde000000180c */
[----:B------:R-:W-:-:S04]  /*17560*/  NOP ;  /* 0x0000000000007918 */ /* 0x000fc80000000000 */
[----:B------:R-:W-:Y:S04]  /*17570*/  STL.64 [R1+0x80], R12 ;  /* 0x0000800c01007387 */ /* 0x000fe80000100a00 */
[----:B------:R1:W-:Y:S04]  /*17580*/  STL.64 [R1+0x88], R14 ;  /* 0x0000880e01007387 */ /* 0x0003e80000100a00 */
[----:B-1----:R-:W2:Y:S04]  /*17590*/  LDL.LU.64 R14, [R1+0x708] ;  /* 0x00070800010e7983 */ /* 0x002ea80000300a00 */
[----:B------:R-:W2:Y:S04]  /*175a0*/  LDL.LU.64 R12, [R1+0x700] ;  /* 0x00070000010c7983 */ /* 0x000ea80000300a00 */
[----:B------:R-:W3:Y:S01]  /*175b0*/  LDL.LU R17, [R1+0x300] ;  /* 0x0003000001117983 */ /* 0x000ee20000300800 */
[----:B--2---:R-:W-:-:S15]  /*175c0*/  HMMA.16816.F32 R12, R8, R18, R12 ;  /* 0x00000012080c723c */ /* 0x004fde000000180c */
[----:B------:R-:W-:-:S04]  /*175d0*/  NOP ;  /* 0x0000000000007918 */ /* 0x000fc80000000000 */
[----:B------:R-:W-:Y:S04]  /*175e0*/  STL.64 [R1+0xf0], R12 ;  /* 0x0000f00c01007387 */ /* 0x000fe80000100a00 */
[----:B------:R1:W-:Y:S04]  /*175f0*/  STL.64 [R1+0xf8], R14 ;  /* 0x0000f80e01007387 */ /* 0x0003e80000100a00 */
[----:B-1----:R-:W3:Y:S04]  /*17600*/  LDL.LU.64 R14, [R1+0x6f8] ;  /* 0x0006f800010e7983 */ /* 0x002ee80000300a00 */
[----:B------:R-:W3:Y:S04]  /*17610*/  LDL.LU.64 R12, [R1+0x6f0] ;  /* 0x0006f000010c7983 */ /* 0x000ee80000300a00 */
[----:B------:R-:W2:Y:S01]  /*17620*/  LDL.LU R18, [R1+0x304] ;  /* 0x0003040001127983 */ /* 0x000ea20000300800 */
[----:B---3--:R-:W-:-:S15]  /*17630*/  HMMA.16816.F32 R12, R8, R20, R12 ;  /* 0x00000014080c723c */ /* 0x008fde000000180c */
[----:B------:R-:W-:-:S04]  /*17640*/  NOP ;  /* 0x0000000000007918 */ /* 0x000fc80000000000 */
[----:B------:R-:W-:Y:S04]  /*17650*/  STL.64 [R1+0x40], R12 ;  /* 0x0000400c01007387 */ /* 0x000fe80000100a00 */
[----:B------:R1:W-:Y:S04]  /*17660*/  STL.64 [R1+0x48], R14 ;  /* 0x0000480e01007387 */ /* 0x0003e80000100a00 */
[----:B-1----:R-:W3:Y:S04]  /*17670*/  LDL.LU.64 R14, [R1+0x6e8] ;  /* 0x0006e800010e7983 */ /* 0x002ee80000300a00 */
[----:B------:R-:W3:Y:S02]  /*17680*/  LDL.LU.64 R12, [R1+0x6e0] ;  /* 0x0006e000010c7983 */ /* 0x000ee40000300a00 */
[----:B---3--:R-:W-:Y:S02]  /*17690*/  HMMA.16816.F32 R20, R8, R22, R12 ;  /* 0x000000160814723c */ /* 0x008fe4000000180c */
[----:B------:R-:W3:Y:S04]  /*176a0*/  LDL.LU.64 R14, [R1+0x6d8] ;  /* 0x0006d800010e7983 */ /* 0x000ee80000300a00 */
[----:B------:R-:W3:-:S13]  /*176b0*/  LDL.LU.64 R12, [R1+0x6d0] ;  /* 0x0006d000010c7983 */ /* 0x000eda0000300a00 */
[----:B------:R-:W-:Y:S04]  /*176c0*/  STL.64 [R1+0x10], R20 ;  /* 0x0000101401007387 */ /* 0x000fe80000100a00 */
[----:B------:R1:W-:Y:S04]  /*176d0*/  STL.64 [R1+0x18], R22 ;  /* 0x0000181601007387 */ /* 0x0003e80000100a00 */
[----:B-1----:R-:W2:Y:S04]  /*176e0*/  LDL.LU R23, [R1+0x2f8] ;  /* 0x0002f80001177983 */ /* 0x002ea80000300800 */
[----:B------:R-:W2:Y:S01]  /*176f0*/  LDL.LU R6, [R1+0x308] ;  /* 0x0003080001067983 */ /* 0x000ea20000300800 */
[----:B---3--:R-:W-:-:S15]  /*17700*/  HMMA.16816.F32 R12, R8, R24, R12 ;  /* 0x00000018080c723c */ /* 0x008fde000000180c */
[----:B------:R-:W-:-:S04]  /*17710*/  NOP ;  /* 0x0000000000007918 */ /* 0x000fc80000000000 */
[----:B------:R-:W-:Y:S04]  /*17720*/  STL.64 [R1], R12 ;  /* 0x0000000c01007387 */ /* 0x000fe80000100a00 */
[----:B------:R1:W-:Y:S04]  /*17730*/  STL.64 [R1+0x8], R14 ;  /* 0x0000080e01007387 */ /* 0x0003e80000100a00 */
[----:B-1----:R-:W3:Y:S04]  /*17740*/  LDL.LU.64 R14, [R1+0x6c8] ;  /* 0x0006c800010e7983 */ /* 0x002ee80000300a00 */
[----:B------:R-:W3:Y:S01]  /*17750*/  LDL.LU.64 R12, [R1+0x6c0] ;  /* 0x0006c000010c7983 */ /* 0x000ee20000300a00 */
[----:B0-----:R-:W-:-:S03]  /*17760*/  IMAD.SHL.U32 R0, R29, 0x40, RZ ;  /* 0x000000401d007824 */ /* 0x001fc600078e00ff */
[----:B------:R-:W3:Y:S02]  /*17770*/  LDL.LU R19, [R1+0x650] ;  /* 0x0006500001137983 */ /* 0x000ee40000300800 */
[C---:B----4-:R-:W-:Y:S02]  /*17780*/  IADD3 R5, P0, PT, R0.reuse, R5, RZ ;  /* 0x0000000500057210 */ /* 0x050fe40007f1e0ff */
[----:B------:R-:W4:Y:S04]  /*17790*/  LDL.LU R7, [R1+0x310] ;  /* 0x0003100001077983 */ /* 0x000f280000300800 */
[----:B------:R-:W4:Y:S04]  /*177a0*/  LDL.LU R4, [R1+0x430] ;  /* 0x0004300001047983 */ /* 0x000f280000300800 */
[----:B------:R-:W4:Y:S04]  /*177b0*/  LDL.LU R20, [R1+0x314] ;  /* 0x0003140001147983 */ /* 0x000f280000300800 */
[----:B------:R0:W-:Y:S01]  /*177c0*/  STL [R1+0x1e4], R5 ;  /* 0x0001e40501007387 */ /* 0x0001e20000100800 */
[----:B------:R-:W-:-:S03]  /*177d0*/  LEA.HI.X.SX32 R28, R0, R28, 0x1, P0 ;  /* 0x0000001c001c7211 */ /* 0x000fc600000f0eff */
[----:B0-----:R-:W4:Y:S01]  /*177e0*/  LDL.LU R5, [R1+0x434] ;  /* 0x0004340001057983 */ /* 0x001f220000300800 */
[----:B-----5:R-:W-:Y:S02]  /*177f0*/  IADD3 R27, P3, PT, R27, UR68, RZ ;  /* 0x000000441b1b7c10 */ /* 0x020fe4000ff7e0ff */
[----:B------:R-:W-:Y:S02]  /*17800*/  IADD3 R26, P6, PT, R26, UR68, RZ ;  /* 0x000000441a1a7c10 */ /* 0x000fe4000ffde0ff */
[----:B--2---:R-:W-:Y:S01]  /*17810*/  IADD3 R23, P5, PT, R23, UR68, RZ ;  /* 0x0000004417177c10 */ /* 0x004fe2000ffbe0ff */
[----:B---3--:R-:W-:Y:S01]  /*17820*/  HMMA.16816.F32 R12, R8, R2, R12 ;  /* 0x00000002080c723c */ /* 0x008fe2000000180c */
[----:B------:R-:W2:Y:S04]  /*17830*/  LDL.LU R3, [R1+0x30c] ;  /* 0x00030c0001037983 */ /* 0x000ea80000300800 */
[----:B------:R-:W3:Y:S04]  /*17840*/  LDL.LU R29, [R1+0x318] ;  /* 0x00031800011d7983 */ /* 0x000ee80000300800 */
[----:B------:R0:W-:Y:S04]  /*17850*/  STL [R1+0x1e0], R28 ;  /* 0x0001e01c01007387 */ /* 0x0001e80000100800 */
[----:B0-----:R-:W5:Y:S04]  /*17860*/  LDL.LU R28, [R1+0x438] ;  /* 0x00043800011c7983 */ /* 0x001f680000300800 */
[----:B------:R-:W5:Y:S04]  /*17870*/  LDL.LU R16, [R1+0x31c] ;  /* 0x00031c0001107983 */ /* 0x000f680000300800 */
[----:B------:R-:W5:Y:S04]  /*17880*/  LDL.LU R21, [R1+0x43c] ;  /* 0x00043c0001157983 */ /* 0x000f680000300800 */
[----:B------:R0:W-:Y:S04]  /*17890*/  STL [R1+0x65c], R27 ;  /* 0x00065c1b01007387 */ /* 0x0001e80000100800 */
[----:B0-----:R-:W5:Y:S04]  /*178a0*/  LDL.LU R27, [R1+0x320] ;  /* 0x00032000011b7983 */ /* 0x001f680000300800 */
[----:B------:R-:W5:Y:S04]  /*178b0*/  LDL.LU R24, [R1+0x440] ;  /* 0x0004400001187983 */ /* 0x000f680000300800 */
[----:B------:R0:W-:Y:S04]  /*178c0*/  STL [R1+0x2fc], R26 ;  /* 0x0002fc1a01007387 */ /* 0x0001e80000100800 */
[----:B------:R-:W-:Y:S04]  /*178d0*/  STL [R1+0x2f8], R23 ;  /* 0x0002f81701007387 */ /* 0x000fe80000100800 */
[----:B0-----:R-:W5:Y:S01]  /*178e0*/  LDL.LU R26, [R1+0x324] ;  /* 0x00032400011a7983 */ /* 0x001f620000300800 */
[----:B------:R-:W-:Y:S01]  /*178f0*/  IADD3 R17, P0, PT, R17, UR68, RZ ;  /* 0x0000004411117c10 */ /* 0x000fe2000ff1e0ff */
[----:B------:R-:W-:-:S02]  /*17900*/  USHF.R.S32.HI UR69, URZ, 0x1f, UR68 ;  /* 0x0000001fff457899 */ /* 0x000fc40008011444 */
[----:B------:R-:W-:Y:S02]  /*17910*/  IADD3 R18, P1, PT, R18, UR68, RZ ;  /* 0x0000004412127c10 */ /* 0x000fe4000ff3e0ff */
[----:B------:R-:W-:Y:S01]  /*17920*/  IADD3 R6, P2, PT, R6, UR68, RZ ;  /* 0x0000004406067c10 */ /* 0x000fe2000ff5e0ff */
[----:B------:R0:W-:Y:S01]  /*17930*/  STL [R1+0x300], R17 ;  /* 0x0003001101007387 */ /* 0x0001e20000100800 */
[----:B------:R-:W-:-:S03]  /*17940*/  IADD3.X R19, PT, PT, R19, UR69, RZ, P3, !PT ;  /* 0x0000004513137c10 */ /* 0x000fc60009ffe4ff */
[----:B0-----:R-:W5:Y:S04]  /*17950*/  LDL.LU R17, [R1+0x444] ;  /* 0x0004440001117983 */ /* 0x001f680000300800 */
[----:B------:R-:W5:Y:S04]  /*17960*/  LDL.LU R25, [R1+0x328] ;  /* 0x0003280001197983 */ /* 0x000f680000300800 */
[----:B------:R0:W-:Y:S01]  /*17970*/  STL [R1+0x304], R18 ;  /* 0x0003041201007387 */ /* 0x0001e20000100800 */
[----:B----4-:R-:W-:Y:S02]  /*17980*/  IADD3 R7, P4, PT, R7, UR68, RZ ;  /* 0x0000004407077c10 */ /* 0x010fe4000ff9e0ff */
[----:B------:R-:W-:Y:S01]  /*17990*/  IADD3.X R4, PT, PT, R4, UR69, RZ, P5, !PT ;  /* 0x0000004504047c10 */ /* 0x000fe2000affe4ff */
[----:B0-----:R-:W4:Y:S04]  /*179a0*/  LDL.LU R18, [R1+0x448] ;  /* 0x0004480001127983 */ /* 0x001f280000300800 */
[----:B------:R-:W4:Y:S04]  /*179b0*/  LDL.LU R22, [R1+0x32c] ;  /* 0x00032c0001167983 */ /* 0x000f280000300800 */
[----:B------:R0:W-:Y:S01]  /*179c0*/  STL [R1+0x308], R6 ;  /* 0x0003080601007387 */ /* 0x0001e20000100800 */
[----:B------:R-:W-:-:S03]  /*179d0*/  IADD3 R20, P5, PT, R20, UR68, RZ ;  /* 0x0000004414147c10 */ /* 0x000fc6000ffbe0ff */
[----:B0-----:R-:W4:Y:S04]  /*179e0*/  LDL.LU R6, [R1+0x44c] ;  /* 0x00044c0001067983 */ /* 0x001f280000300800 */
[----:B------:R-:W4:Y:S04]  /*179f0*/  LDL.LU R23, [R1+0x330] ;  /* 0x0003300001177983 */ /* 0x000f280000300800 */
[----:B------:R0:W-:Y:S01]  /*17a00*/  STL [R1+0x650], R19 ;  /* 0x0006501301007387 */ /* 0x0001e20000100800 */
[----:B------:R-:W-:-:S03]  /*17a10*/  IADD3.X R5, PT, PT, R5, UR69, RZ, P6, !PT ;  /* 0x0000004505057c10 */ /* 0x000fc6000b7fe4ff */
[----:B0-----:R-:W4:Y:S04]  /*17a20*/  LDL.LU R19, [R1+0x450] ;  /* 0x0004500001137983 */ /* 0x001f280000300800 */
[----:B------:R0:W-:Y:S04]  /*17a30*/  STL [R1+0x310], R7 ;  /* 0x0003100701007387 */ /* 0x0001e80000100800 */
[----:B0-----:R-:W4:Y:S01]  /*17a40*/  LDL.LU R7, [R1+0x334] ;  /* 0x0003340001077983 */ /* 0x001f220000300800 */
[----:B--2---:R-:W-:-:S05]  /*17a50*/  IADD3 R3, P3, PT, R3, UR68, RZ ;  /* 0x0000004403037c10 */ /* 0x004fca000ff7e0ff */
[----:B------:R-:W-:Y:S04]  /*17a60*/  STL [R1+0x30c], R3 ;  /* 0x00030c0301007387 */ /* 0x000fe80000100800 */
[----:B------:R0:W-:Y:S01]  /*17a70*/  STL [R1+0x430], R4 ;  /* 0x0004300401007387 */ /* 0x0001e20000100800 */
[----:B---3--:R-:W-:-:S03]  /*17a80*/  IADD3 R29, P6, PT, R29, UR68, RZ ;  /* 0x000000441d1d7c10 */ /* 0x008fc6000ffde0ff */
[----:B0-----:R-:W2:Y:S01]  /*17a90*/  LDL.LU R4, [R1+0x454] ;  /* 0x0004540001047983 */ /* 0x001ea20000300800 */
[----:B-----5:R-:W-:-:S03]  /*17aa0*/  IADD3.X R28, PT, PT, R28, UR69, RZ, P0, !PT ;  /* 0x000000451c1c7c10 */ /* 0x020fc600087fe4ff */
[----:B------:R0:W-:Y:S01]  /*17ab0*/  STL [R1+0x314], R20 ;  /* 0x0003141401007387 */ /* 0x0001e20000100800 */
[----:B------:R-:W-:Y:S02]  /*17ac0*/  IADD3 R16, P0, PT, R16, UR68, RZ ;  /* 0x0000004410107c10 */ /* 0x000fe4000ff1e0ff */
[----:B------:R-:W-:Y:S01]  /*17ad0*/  IADD3.X R21, PT, PT, R21, UR69, RZ, P1, !PT ;  /* 0x0000004515157c10 */ /* 0x000fe20008ffe4ff */
[----:B0-----:R-:W3:Y:S04]  /*17ae0*/  LDL.LU R20, [R1+0x338] ;  /* 0x0003380001147983 */ /* 0x001ee80000300800 */
[----:B------:R0:W-:Y:S01]  /*17af0*/  STL [R1+0x434], R5 ;  /* 0x0004340501007387 */ /* 0x0001e20000100800 */
[----:B------:R-:W-:-:S03]  /*17b00*/  IADD3 R27, P1, PT, R27, UR68, RZ ;  /* 0x000000441b1b7c10 */ /* 0x000fc6000ff3e0ff */
[----:B0-----:R-:W5:Y:S04]  /*17b10*/  LDL.LU R5, [R1+0x63c] ;  /* 0x00063c0001057983 */ /* 0x001f680000300800 */
[----:B------:R0:W-:Y:S01]  /*17b20*/  STL [R1+0x438], R28 ;  /* 0x0004381c01007387 */ /* 0x0001e20000100800 */
[----:B------:R-:W-:-:S03]  /*17b30*/  IADD3.X R24, PT, PT, R24, UR69, RZ, P2, !PT ;  /* 0x0000004518187c10 */ /* 0x000fc600097fe4ff */
[----:B0-----:R-:W5:Y:S04]  /*17b40*/  LDL.LU R28, [R1+0x33c] ;  /* 0x00033c00011c7983 */ /* 0x001f680000300800 */
[----:B------:R-:W-:Y:S04]  /*17b50*/  STL [R1+0x318], R29 ;  /* 0x0003181d01007387 */ /* 0x000fe80000100800 */
[----:B------:R0:W-:Y:S01]  /*17b60*/  STL [R1+0x31c], R16 ;  /* 0x00031c1001007387 */ /* 0x0001e20000100800 */
[----:B------:R-:W-:-:S03]  /*17b70*/  IADD3 R26, P2, PT, R26, UR68, RZ ;  /* 0x000000441a1a7c10 */ /* 0x000fc6000ff5e0ff */
[----:B0-----:R-:W5:Y:S04]  /*17b80*/  LDL.LU R16, [R1+0x634] ;  /* 0x0006340001107983 */ /* 0x001f680000300800 */
[----:B------:R0:W-:Y:S04]  /*17b90*/  STL [R1+0x43c], R21 ;  /* 0x00043c1501007387 */ /* 0x0001e80000100800 */
[----:B0-----:R-:W5:Y:S04]  /*17ba0*/  LDL.LU R21, [R1+0x340] ;  /* 0x0003400001157983 */ /* 0x001f680000300800 */
[----:B------:R0:W-:Y:S04]  /*17bb0*/  STL [R1+0x320], R27 ;  /* 0x0003201b01007387 */ /* 0x0001e80000100800 */
[----:B0-----:R-:W5:Y:S04]  /*17bc0*/  LDL.LU R27, [R1+0x638] ;  /* 0x00063800011b7983 */ /* 0x001f680000300800 */
[----:B------:R0:W-:Y:S04]  /*17bd0*/  STL [R1+0x324], R26 ;  /* 0x0003241a01007387 */ /* 0x0001e80000100800 */
[----:B0-----:R-:W5:Y:S01]  /*17be0*/  LDL.LU R26, [R1+0x344] ;  /* 0x00034400011a7983 */ /* 0x001f620000300800 */
[----:B------:R-:W-:-:S02]  /*17bf0*/  IADD3.X R17, PT, PT, R17, UR69, RZ, P3, !PT ;  /* 0x0000004511117c10 */ /* 0x000fc40009ffe4ff */
[----:B----4-:R-:W-:Y:S01]  /*17c00*/  IADD3.X R18, PT, PT, R18, UR69, RZ, P4, !PT ;  /* 0x0000004512127c10 */ /* 0x010fe2000a7fe4ff */
[----:B------:R-:W-:Y:S01]  /*17c10*/  STL [R1+0x440], R24 ;  /* 0x0004401801007387 */ /* 0x000fe20000100800 */
[----:B------:R-:W-:Y:S02]  /*17c20*/  IADD3 R25, P3, PT, R25, UR68, RZ ;  /* 0x0000004419197c10 */ /* 0x000fe4000ff7e0ff */
[----:B------:R-:W-:Y:S01]  /*17c30*/  IADD3.X R6, PT, PT, R6, UR69, RZ, P5, !PT ;  /* 0x0000004506067c10 */ /* 0x000fe2000affe4ff */
[----:B------:R0:W-:Y:S01]  /*17c40*/  STL [R1+0x444], R17 ;  /* 0x0004441101007387 */ /* 0x0001e20000100800 */
[----:B------:R-:W-:Y:S02]  /*17c50*/  IADD3 R22, P4, PT, R22, UR68, RZ ;  /* 0x0000004416167c10 */ /* 0x000fe4000ff9e0ff */
[----:B------:R-:W-:Y:S02]  /*17c60*/  IADD3.X R19, PT, PT, R19, UR69, RZ, P6, !PT ;  /* 0x0000004513137c10 */ /* 0x000fe4000b7fe4ff */
[----:B------:R-:W-:Y:S01]  /*17c70*/  IADD3 R23, P5, PT, R23, UR68, RZ ;  /* 0x0000004417177c10 */ /* 0x000fe2000ffbe0ff */
[----:B0-----:R-:W4:Y:S04]  /*17c80*/  LDL.LU R17, [R1+0x458] ;  /* 0x0004580001117983 */ /* 0x001f280000300800 */
[----:B------:R0:W-:Y:S01]  /*17c90*/  STL [R1+0x448], R18 ;  /* 0x0004481201007387 */ /* 0x0001e20000100800 */
[----:B------:R-:W-:-:S03]  /*17ca0*/  IADD3 R7, P6, PT, R7, UR68, RZ ;  /* 0x0000004407077c10 */ /* 0x000fc6000ffde0ff */
[----:B0-----:R-:W4:Y:S04]  /*17cb0*/  LDL.LU R18, [R1+0x348] ;  /* 0x0003480001127983 */ /* 0x001f280000300800 */
[----:B------:R-:W-:Y:S04]  /*17cc0*/  STL [R1+0x328], R25 ;  /* 0x0003281901007387 */ /* 0x000fe80000100800 */
[----:B------:R0:W-:Y:S04]  /*17cd0*/  STL [R1+0x44c], R6 ;  /* 0x00044c0601007387 */ /* 0x0001e80000100800 */
[----:B0-----:R-:W4:Y:S04]  /*17ce0*/  LDL.LU R6, [R1+0x45c] ;  /* 0x00045c0001067983 */ /* 0x001f280000300800 */
[----:B------:R-:W-:Y:S04]  /*17cf0*/  STL [R1+0x32c], R22 ;  /* 0x00032c1601007387 */ /* 0x000fe80000100800 */
[----:B------:R-:W4:Y:S04]  /*17d00*/  LDL.LU R3, [R1+0x34c] ;  /* 0x00034c0001037983 */ /* 0x000f280000300800 */
[----:B------:R0:W-:Y:S04]  /*17d10*/  STL [R1+0x450], R19 ;  /* 0x0004501301007387 */ /* 0x0001e80000100800 */
[----:B------:R-:W-:Y:S04]  /*17d20*/  STL [R1+0x330], R23 ;  /* 0x0003301701007387 */ /* 0x000fe80000100800 */
[----:B0-----:R-:W4:Y:S04]  /*17d30*/  LDL.LU R19, [R1+0x460] ;  /* 0x0004600001137983 */ /* 0x001f280000300800 */
[----:B------:R0:W-:Y:S04]  /*17d40*/  STL [R1+0x334], R7 ;  /* 0x0003340701007387 */ /* 0x0001e80000100800 */
[----:B0-----:R-:W4:Y:S04]  /*17d50*/  LDL.LU R7, [R1+0x350] ;  /* 0x0003500001077983 */ /* 0x001f280000300800 */
[----:B------:R-:W4:Y:S01]  /*17d60*/  LDL.LU R23, [R1+0x464] ;  /* 0x0004640001177983 */ /* 0x000f220000300800 */
[----:B--2---:R-:W-:-:S05]  /*17d70*/  IADD3.X R4, PT, PT, R4, UR69, RZ, P0, !PT ;  /* 0x0000004504047c10 */ /* 0x004fca00087fe4ff */
[----:B------:R0:W-:Y:S01]  /*17d80*/  STL [R1+0x454], R4 ;  /* 0x0004540401007387 */ /* 0x0001e20000100800 */
[----:B---3--:R-:W-:-:S03]  /*17d90*/  IADD3 R20, P0, PT, R20, UR68, RZ ;  /* 0x0000004414147c10 */ /* 0x008fc6000ff1e0ff */
[----:B0-----:R-:W2:Y:S04]  /*17da0*/  LDL.LU R4, [R1+0x354] ;  /* 0x0003540001047983 */ /* 0x001ea80000300800 */
[----:B------:R-:W3:Y:S01]  /*17db0*/  LDL.LU R29, [R1+0x468] ;  /* 0x00046800011d7983 */ /* 0x000ee20000300800 */
[----:B-----5:R-:W-:-:S05]  /*17dc0*/  IADD3.X R5, PT, PT, R5, UR69, RZ, P1, !PT ;  /* 0x0000004505057c10 */ /* 0x020fca0008ffe4ff */
[----:B------:R0:W-:Y:S04]  /*17dd0*/  STL [R1+0x63c], R5 ;  /* 0x00063c0501007387 */ /* 0x0001e80000100800 */
[----:B------:R-:W-:Y:S01]  /*17de0*/  STL [R1+0x338], R20 ;  /* 0x0003381401007387 */ /* 0x000fe20000100800 */
[----:B------:R-:W-:-:S03]  /*17df0*/  IADD3 R28, P1, PT, R28, UR68, RZ ;  /* 0x000000441c1c7c10 */ /* 0x000fc6000ff3e0ff */
[----:B0-----:R-:W5:Y:S04]  /*17e00*/  LDL.LU R5, [R1+0x358] ;  /* 0x0003580001057983 */ /* 0x001f680000300800 */
[----:B------:R0:W-:Y:S04]  /*17e10*/  STL [R1+0x33c], R28 ;  /* 0x00033c1c01007387 */ /* 0x0001e80000100800 */
[----:B0-----:R-:W5:Y:S01]  /*17e20*/  LDL.LU R28, [R1+0x46c] ;  /* 0x00046c00011c7983 */ /* 0x001f620000300800 */
[----:B------:R-:W-:-:S03]  /*17e30*/  IADD3.X R16, PT, PT, R16, UR69, RZ, P2, !PT ;  /* 0x0000004510107c10 */ /* 0x000fc600097fe4ff */
[----:B------:R-:W5:Y:S04]  /*17e40*/  LDL.LU R20, [R1+0x35c] ;  /* 0x00035c0001147983 */ /* 0x000f680000300800 */
[----:B------:R0:W-:Y:S01]  /*17e50*/  STL [R1+0x634], R16 ;  /* 0x0006341001007387 */ /* 0x0001e20000100800 */
[----:B------:R-:W-:-:S03]  /*17e60*/  IADD3 R21, P2, PT, R21, UR68, RZ ;  /* 0x0000004415157c10 */ /* 0x000fc6000ff5e0ff */
[----:B0-----:R-:W5:Y:S04]  /*17e70*/  LDL.LU R16, [R1+0x470] ;  /* 0x0004700001107983 */ /* 0x001f680000300800 */
[----:B------:R-:W5:Y:S01]  /*17e80*/  LDL.LU R24, [R1+0x360] ;  /* 0x0003600001187983 */ /* 0x000f620000300800 */
[----:B------:R-:W-:-:S05]  /*17e90*/  IADD3.X R27, PT, PT, R27, UR69, RZ, P3, !PT ;  /* 0x000000451b1b7c10 */ /* 0x000fca0009ffe4ff */
[----:B------:R0:W-:Y:S04]  /*17ea0*/  STL [R1+0x638], R27 ;  /* 0x0006381b01007387 */ /* 0x0001e80000100800 */
[----:B------:R-:W-:Y:S01]  /*17eb0*/  STL [R1+0x340], R21 ;  /* 0x0003401501007387 */ /* 0x000fe20000100800 */
[----:B------:R-:W-:-:S03]  /*17ec0*/  IADD3 R26, P3, PT, R26, UR68, RZ ;  /* 0x000000441a1a7c10 */ /* 0x000fc6000ff7e0ff */
[----:B0-----:R-:W5:Y:S04]  /*17ed0*/  LDL.LU R27, [R1+0x474] ;  /* 0x00047400011b7983 */ /* 0x001f680000300800 */
[----:B------:R0:W-:Y:S04]  /*17ee0*/  STL [R1+0x344], R26 ;  /* 0x0003441a01007387 */ /* 0x0001e80000100800 */
[----:B0-----:R-:W5:Y:S01]  /*17ef0*/  LDL.LU R26, [R1+0x364] ;  /* 0x00036400011a7983 */ /* 0x001f620000300800 */
[----:B----4-:R-:W-:-:S03]  /*17f00*/  IADD3.X R17, PT, PT, R17, UR69, RZ, P4, !PT ;  /* 0x0000004511117c10 */ /* 0x010fc6000a7fe4ff */
        /* <DEDUP_REMOVED lines=8> */
[----:B------:R-:W4:Y:S01]  /*17f90*/  LDL.LU R21, [R1+0x480] ;  /* 0x0004800001157983 */ /* 0x000f220000300800 */
[----:B------:R-:W-:-:S03]  /*17fa0*/  IADD3 R3, P5, PT, R3, UR68, RZ ;  /* 0x0000004403037c10 */ /* 0x000fc6000ffbe0ff */
[----:B------:R0:W-:Y:S04]  /*17fb0*/  STL [R1+0x45c], R6 ;  /* 0x00045c0601007387 */ /* 0x0001e80000100800 */
[----:B0-----:R-:W4:Y:S01]  /*17fc0*/  LDL.LU R6, [R1+0x370] ;  /* 0x0003700001067983 */ /* 0x001f220000300800 */
[----:B------:R-:W-:-:S05]  /*17fd0*/  IADD3.X R19, PT, PT, R19, UR69, RZ, P6, !PT ;  /* 0x0000004513137c10 */ /* 0x000fca000b7fe4ff */
[----:B------:R0:W-:Y:S01]  /*17fe0*/  STL [R1+0x460], R19 ;  /* 0x0004601301007387 */ /* 0x0001e20000100800 */
[----:B------:R-:W-:-:S03]  /*17ff0*/  IADD3 R7, P6, PT, R7, UR68, RZ ;  /* 0x0000004407077c10 */ /* 0x000fc6000ffde0ff */
[----:B0-----:R-:W4:Y:S01]  /*18000*/  LDL.LU R19, [R1+0x484] ;  /* 0x0004840001137983 */ /* 0x001f220000300800 */
[----:B------:R-:W-:-:S03]  /*18010*/  IADD3.X R23, PT, PT, R23, UR69, RZ, P0, !PT ;  /* 0x0000004517177c10 */ /* 0x000fc600087fe4ff */
[----:B------:R-:W-:Y:S04]  /*18020*/  STL [R1+0x34c], R3 ;  /* 0x00034c0301007387 */ /* 0x000fe80000100800 */
[----:B------:R0:W-:Y:S04]  /*18030*/  STL [R1+0x350], R7 ;  /* 0x0003500701007387 */ /* 0x0001e80000100800 */
[----:B0-----:R-:W4:Y:S04]  /*18040*/  LDL.LU R7, [R1+0x374] ;  /* 0x0003740001077983 */ /* 0x001f280000300800 */
[----:B------:R0:W-:Y:S04]  /*18050*/  STL [R1+0x464], R23 ;  /* 0x0004641701007387 */ /* 0x0001e80000100800 */
[----:B0-----:R-:W4:Y:S01]  /*18060*/  LDL.LU R23, [R1+0x488] ;  /* 0x0004880001177983 */ /* 0x001f220000300800 */
[----:B--2---:R-:W-:-:S02]  /*18070*/  IADD3 R4, P0, PT, R4, UR68, RZ ;  /* 0x0000004404047c10 */ /* 0x004fc4000ff1e0ff */
[----:B---3--:R-:W-:-:S03]  /*18080*/  IADD3.X R29, PT, PT, R29, UR69, RZ, P1, !PT ;  /* 0x000000451d1d7c10 */ /* 0x008fc60008ffe4ff */
[----:B------:R0:W-:Y:S04]  /*18090*/  STL [R1+0x354], R4 ;  /* 0x0003540401007387 */ /* 0x0001e80000100800 */
[----:B0-----:R-:W2:Y:S01]  /*180a0*/  LDL.LU R4, [R1+0x378] ;  /* 0x0003780001047983 */ /* 0x001ea20000300800 */
[----:B-----5:R-:W-:-:S05]  /*180b0*/  IADD3 R5, P1, PT, R5, UR68, RZ ;  /* 0x0000004405057c10 */ /* 0x020fca000ff3e0ff */
[----:B------:R0:W-:Y:S01]  /*180c0*/  STL [R1+0x358], R5 ;  /* 0x0003580501007387 */ /* 0x0001e20000100800 */
[----:B------:R-:W-:-:S03]  /*180d0*/  IADD3.X R28, PT, PT, R28, UR69, RZ, P2, !PT ;  /* 0x000000451c1c7c10 */ /* 0x000fc600097fe4ff */
[----:B0-----:R-:W3:Y:S01]  /*180e0*/  LDL.LU R5, [R1+0x48c] ;  /* 0x00048c0001057983 */ /* 0x001ee20000300800 */
[----:B------:R-:W-:-:S03]  /*180f0*/  IADD3 R20, P2, PT, R20, UR68, RZ ;  /* 0x0000004414147c10 */ /* 0x000fc6000ff5e0ff */
[----:B------:R-:W-:Y:S04]  /*18100*/  STL [R1+0x468], R29 ;  /* 0x0004681d01007387 */ /* 0x000fe80000100800 */
[----:B------:R0:W-:Y:S01]  /*18110*/  STL [R1+0x46c], R28 ;  /* 0x00046c1c01007387 */ /* 0x0001e20000100800 */
[----:B------:R-:W-:-:S03]  /*18120*/  IADD3.X R16, PT, PT, R16, UR69, RZ, P3, !PT ;  /* 0x0000004510107c10 */ /* 0x000fc60009ffe4ff */
[----:B0-----:R-:W5:Y:S04]  /*18130*/  LDL.LU R28, [R1+0x37c] ;  /* 0x00037c00011c7983 */ /* 0x001f680000300800 */
[----:B------:R0:W-:Y:S01]  /*18140*/  STL [R1+0x35c], R20 ;  /* 0x00035c1401007387 */ /* 0x0001e20000100800 */
[----:B------:R-:W-:-:S03]  /*18150*/  IADD3 R24, P3, PT, R24, UR68, RZ ;  /* 0x0000004418187c10 */ /* 0x000fc6000ff7e0ff */
[----:B0-----:R-:W5:Y:S04]  /*18160*/  LDL.LU R20, [R1+0x490] ;  /* 0x0004900001147983 */ /* 0x001f680000300800 */
[----:B------:R0:W-:Y:S01]  /*18170*/  STL [R1+0x470], R16 ;  /* 0x0004701001007387 */ /* 0x0001e20000100800 */
[----:B------:R-:W-:-:S03]  /*18180*/  IADD3.X R27, PT, PT, R27, UR69, RZ, P4, !PT ;  /* 0x000000451b1b7c10 */ /* 0x000fc6000a7fe4ff */
[----:B0-----:R-:W5:Y:S04]  /*18190*/  LDL.LU R16, [R1+0x380] ;  /* 0x0003800001107983 */ /* 0x001f680000300800 */
[----:B------:R0:W-:Y:S01]  /*181a0*/  STL [R1+0x474], R27 ;  /* 0x0004741b01007387 */ /* 0x0001e20000100800 */
[----:B------:R-:W-:-:S03]  /*181b0*/  IADD3 R26, P4, PT, R26, UR68, RZ ;  /* 0x000000441a1a7c10 */ /* 0x000fc6000ff9e0ff */
[----:B0-----:R-:W5:Y:S04]  /*181c0*/  LDL.LU R27, [R1+0x494] ;  /* 0x00049400011b7983 */ /* 0x001f680000300800 */
[----:B------:R-:W-:Y:S04]  /*181d0*/  STL [R1+0x360], R24 ;  /* 0x0003601801007387 */ /* 0x000fe80000100800 */
[----:B------:R0:W-:Y:S04]  /*181e0*/  STL [R1+0x364], R26 ;  /* 0x0003641a01007387 */ /* 0x0001e80000100800 */
[----:B0-----:R-:W5:Y:S01]  /*181f0*/  LDL.LU R26, [R1+0x384] ;  /* 0x00038400011a7983 */ /* 0x001f620000300800 */
[----:B----4-:R-:W-:-:S02]  /*18200*/  IADD3.X R25, PT, PT, R25, UR69, RZ, P5, !PT ;  /* 0x0000004519197c10 */ /* 0x010fc4000affe4ff */
[----:B------:R-:W-:Y:S02]  /*18210*/  IADD3 R17, P5, PT, R17, UR68, RZ ;  /* 0x0000004411117c10 */ /* 0x000fe4000ffbe0ff */
[----:B------:R-:W-:-:S03]  /*18220*/  IADD3.X R22, PT, PT, R22, UR69, RZ, P6, !PT ;  /* 0x0000004516167c10 */ /* 0x000fc6000b7fe4ff */
[----:B------:R0:W-:Y:S01]  /*18230*/  STL [R1+0x368], R17 ;  /* 0x0003681101007387 */ /* 0x0001e20000100800 */
[----:B------:R-:W-:-:S03]  /*18240*/  IADD3 R18, P6, PT, R18, UR68, RZ ;  /* 0x0000004412127c10 */ /* 0x000fc6000ffde0ff */
[----:B0-----:R-:W4:Y:S01]  /*18250*/  LDL.LU R17, [R1+0x498] ;  /* 0x0004980001117983 */ /* 0x001f220000300800 */
[----:B------:R-:W-:-:S03]  /*18260*/  IADD3.X R21, PT, PT, R21, UR69, RZ, P0, !PT ;  /* 0x0000004515157c10 */ /* 0x000fc600087fe4ff */
[----:B------:R-:W-:Y:S04]  /*18270*/  STL [R1+0x478], R25 ;  /* 0x0004781901007387 */ /* 0x000fe80000100800 */
[----:B------:R0:W-:Y:S01]  /*18280*/  STL [R1+0x36c], R18 ;  /* 0x00036c1201007387 */ /* 0x0001e20000100800 */
[----:B------:R-:W-:-:S03]  /*18290*/  IADD3 R6, P0, PT, R6, UR68, RZ ;  /* 0x0000004406067c10 */ /* 0x000fc6000ff1e0ff */
[----:B0-----:R-:W4:Y:S04]  /*182a0*/  LDL.LU R18, [R1+0x388] ;  /* 0x0003880001127983 */ /* 0x001f280000300800 */
[----:B------:R-:W-:Y:S04]  /*182b0*/  STL [R1+0x47c], R22 ;  /* 0x00047c1601007387 */ /* 0x000fe80000100800 */
[----:B------:R-:W4:Y:S04]  /*182c0*/  LDL.LU R3, [R1+0x49c] ;  /* 0x00049c0001037983 */ /* 0x000f280000300800 */
[----:B------:R0:W-:Y:S01]  /*182d0*/  STL [R1+0x370], R6 ;  /* 0x0003700601007387 */ /* 0x0001e20000100800 */
[----:B------:R-:W-:-:S03]  /*182e0*/  IADD3.X R19, PT, PT, R19, UR69, RZ, P1, !PT ;  /* 0x0000004513137c10 */ /* 0x000fc60008ffe4ff */
[----:B------:R-:W-:Y:S04]  /*182f0*/  STL [R1+0x480], R21 ;  /* 0x0004801501007387 */ /* 0x000fe80000100800 */
[----:B0-----:R-:W4:Y:S04]  /*18300*/  LDL.LU R6, [R1+0x38c] ;  /* 0x00038c0001067983 */ /* 0x001f280000300800 */
        /* <DEDUP_REMOVED lines=8> */
[----:B--2---:R-:W-:-:S05]  /*18390*/  IADD3 R4, P2, PT, R4, UR68, RZ ;  /* 0x0000004404047c10 */ /* 0x004fca000ff5e0ff */
[----:B------:R0:W-:Y:S04]  /*183a0*/  STL [R1+0x378], R4 ;  /* 0x0003780401007387 */ /* 0x0001e80000100800 */
[----:B------:R-:W-:Y:S04]  /*183b0*/  STL [R1+0x488], R23 ;  /* 0x0004881701007387 */ /* 0x000fe80000100800 */
[----:B0-----:R-:W2:Y:S01]  /*183c0*/  LDL.LU R4, [R1+0x4a8] ;  /* 0x0004a80001047983 */ /* 0x001ea20000300800 */
[----:B---3--:R-:W-:-:S05]  /*183d0*/  IADD3.X R5, PT, PT, R5, UR69, RZ, P3, !PT ;  /* 0x0000004505057c10 */ /* 0x008fca0009ffe4ff */
[----:B------:R0:W-:Y:S04]  /*183e0*/  STL [R1+0x48c], R5 ;  /* 0x00048c0501007387 */ /* 0x0001e80000100800 */
[----:B0-----:R-:W3:Y:S01]  /*183f0*/  LDL.LU R5, [R1+0x398] ;  /* 0x0003980001057983 */ /* 0x001ee20000300800 */
[----:B-----5:R-:W-:-:S03]  /*18400*/  IADD3 R28, P3, PT, R28, UR68, RZ ;  /* 0x000000441c1c7c10 */ /* 0x020fc6000ff7e0ff */
[----:B------:R-:W5:Y:S04]  /*18410*/  LDL.LU R23, [R1+0x4ac] ;  /* 0x0004ac0001177983 */ /* 0x000f680000300800 */
[----:B------:R0:W-:Y:S01]  /*18420*/  STL [R1+0x37c], R28 ;  /* 0x00037c1c01007387 */ /* 0x0001e20000100800 */
[----:B------:R-:W-:-:S03]  /*18430*/  IADD3.X R20, PT, PT, R20, UR69, RZ, P4, !PT ;  /* 0x0000004514147c10 */ /* 0x000fc6000a7fe4ff */
[----:B0-----:R-:W5:Y:S04]  /*18440*/  LDL.LU R28, [R1+0x39c] ;  /* 0x00039c00011c7983 */ /* 0x001f680000300800 */
[----:B------:R-:W5:Y:S01]  /*18450*/  LDL.LU R24, [R1+0x4b0] ;  /* 0x0004b00001187983 */ /* 0x000f620000300800 */
[----:B------:R-:W-:-:S05]  /*18460*/  IADD3 R16, P4, PT, R16, UR68, RZ ;  /* 0x0000004410107c10 */ /* 0x000fca000ff9e0ff */
[----:B------:R0:W-:Y:S04]  /*18470*/  STL [R1+0x380], R16 ;  /* 0x0003801001007387 */ /* 0x0001e80000100800 */
[----:B------:R-:W-:Y:S01]  /*18480*/  STL [R1+0x490], R20 ;  /* 0x0004901401007387 */ /* 0x000fe20000100800 */
[----:B------:R-:W-:-:S03]  /*18490*/  IADD3.X R27, PT, PT, R27, UR69, RZ, P5, !PT ;  /* 0x000000451b1b7c10 */ /* 0x000fc6000affe4ff */
[----:B0-----:R-:W5:Y:S04]  /*184a0*/  LDL.LU R16, [R1+0x3a0] ;  /* 0x0003a00001107983 */ /* 0x001f680000300800 */
[----:B------:R0:W-:Y:S04]  /*184b0*/  STL [R1+0x494], R27 ;  /* 0x0004941b01007387 */ /* 0x0001e80000100800 */
[----:B0-----:R-:W5:Y:S01]  /*184c0*/  LDL.LU R27, [R1+0x4b4] ;  /* 0x0004b400011b7983 */ /* 0x001f620000300800 */
[----:B------:R-:W-:-:S03]  /*184d0*/  IADD3 R26, P5, PT, R26, UR68, RZ ;  /* 0x000000441a1a7c10 */ /* 0x000fc6000ffbe0ff */
[----:B------:R-:W5:Y:S04]  /*184e0*/  LDL.LU R25, [R1+0x3a4] ;  /* 0x0003a40001197983 */ /* 0x000f680000300800 */
[----:B------:R0:W-:Y:S04]  /*184f0*/  STL [R1+0x384], R26 ;  /* 0x0003841a01007387 */ /* 0x0001e80000100800 */
[----:B0-----:R-:W5:Y:S01]  /*18500*/  LDL.LU R26, [R1+0x4b8] ;  /* 0x0004b800011a7983 */ /* 0x001f620000300800 */
[----:B----4-:R-:W-:-:S03]  /*18510*/  IADD3.X R17, PT, PT, R17, UR69, RZ, P6, !PT ;  /* 0x0000004511117c10 */ /* 0x010fc6000b7fe4ff */
[----:B------:R-:W4:Y:S04]  /*18520*/  LDL.LU R22, [R1+0x3a8] ;  /* 0x0003a80001167983 */ /* 0x000f280000300800 */
[----:B------:R0:W-:Y:S04]  /*18530*/  STL [R1+0x498], R17 ;  /* 0x0004981101007387 */ /* 0x0001e80000100800 */
[----:B0-----:R-:W4:Y:S01]  /*18540*/  LDL.LU R17, [R1+0x4bc] ;  /* 0x0004bc0001117983 */ /* 0x001f220000300800 */
[----:B------:R-:W-:-:S03]  /*18550*/  IADD3 R18, P6, PT, R18, UR68, RZ ;  /* 0x0000004412127c10 */ /* 0x000fc6000ffde0ff */
[----:B------:R-:W4:Y:S01]  /*18560*/  LDL.LU R20, [R1+0x3ac] ;  /* 0x0003ac0001147983 */ /* 0x000f220000300800 */
[----:B------:R-:W-:-:S03]  /*18570*/  IADD3.X R3, PT, PT, R3, UR69, RZ, P0, !PT ;  /* 0x0000004503037c10 */ /* 0x000fc600087fe4ff */
[----:B------:R0:W-:Y:S04]  /*18580*/  STL [R1+0x388], R18 ;  /* 0x0003881201007387 */ /* 0x0001e80000100800 */
[----:B0-----:R-:W4:Y:S01]  /*18590*/  LDL.LU R18, [R1+0x4c0] ;  /* 0x0004c00001127983 */ /* 0x001f220000300800 */
[----:B------:R-:W-:-:S05]  /*185a0*/  IADD3 R6, P0, PT, R6, UR68, RZ ;  /* 0x0000004406067c10 */ /* 0x000fca000ff1e0ff */
[----:B------:R0:W-:Y:S01]  /*185b0*/  STL [R1+0x38c], R6 ;  /* 0x00038c0601007387 */ /* 0x0001e20000100800 */
[----:B------:R-:W-:-:S03]  /*185c0*/  IADD3.X R19, PT, PT, R19, UR69, RZ, P1, !PT ;  /* 0x0000004513137c10 */ /* 0x000fc60008ffe4ff */
[----:B0-----:R-:W4:Y:S01]  /*185d0*/  LDL.LU R6, [R1+0x3b0] ;  /* 0x0003b00001067983 */ /* 0x001f220000300800 */
[----:B------:R-:W-:-:S03]  /*185e0*/  IADD3 R21, P1, PT, R21, UR68, RZ ;  /* 0x0000004415157c10 */ /* 0x000fc6000ff3e0ff */
[----:B------:R-:W-:Y:S04]  /*185f0*/  STL [R1+0x49c], R3 ;  /* 0x00049c0301007387 */ /* 0x000fe80000100800 */
[----:B------:R0:W-:Y:S01]  /*18600*/  STL [R1+0x4a0], R19 ;  /* 0x0004a01301007387 */ /* 0x0001e20000100800 */
[----:B------:R-:W-:-:S03]  /*18610*/  IADD3.X R7, PT, PT, R7, UR69, RZ, P2, !PT ;  /* 0x0000004507077c10 */ /* 0x000fc600097fe4ff */
[----:B0-----:R-:W4:Y:S01]  /*18620*/  LDL.LU R19, [R1+0x4c4] ;  /* 0x0004c40001137983 */ /* 0x001f220000300800 */
[----:B------:R-:W-:-:S03]  /*18630*/  IADD3 R29, P2, PT, R29, UR68, RZ ;  /* 0x000000441d1d7c10 */ /* 0x000fc6000ff5e0ff */
[----:B------:R0:W-:Y:S04]  /*18640*/  STL [R1+0x390], R21 ;  /* 0x0003901501007387 */ /* 0x0001e80000100800 */
[----:B0-----:R-:W4:Y:S04]  /*18650*/  LDL.LU R21, [R1+0x3b4] ;  /* 0x0003b40001157983 */ /* 0x001f280000300800 */
[----:B------:R0:W-:Y:S04]  /*18660*/  STL [R1+0x4a4], R7 ;  /* 0x0004a40701007387 */ /* 0x0001e80000100800 */
[----:B0-----:R-:W4:Y:S01]  /*18670*/  LDL.LU R7, [R1+0x4c8] ;  /* 0x0004c80001077983 */ /* 0x001f220000300800 */
[----:B--2---:R-:W-:-:S05]  /*18680*/  IADD3.X R4, PT, PT, R4, UR69, RZ, P3, !PT ;  /* 0x0000004504047c10 */ /* 0x004fca0009ffe4ff */
[----:B------:R0:W-:Y:S04]  /*18690*/  STL [R1+0x4a8], R4 ;  /* 0x0004a80401007387 */ /* 0x0001e80000100800 */
[----:B0-----:R-:W2:Y:S04]  /*186a0*/  LDL.LU R4, [R1+0x3b8] ;  /* 0x0003b80001047983 */ /* 0x001ea80000300800 */
[----:B------:R-:W-:Y:S01]  /*186b0*/  STL [R1+0x394], R29 ;  /* 0x0003941d01007387 */ /* 0x000fe20000100800 */
[----:B---3--:R-:W-:Y:S02]  /*186c0*/  IADD3 R5, P3, PT, R5, UR68, RZ ;  /* 0x0000004405057c10 */ /* 0x008fe4000ff7e0ff */
[----:B-----5:R-:W-:-:S03]  /*186d0*/  IADD3.X R23, PT, PT, R23, UR69, RZ, P4, !PT ;  /* 0x0000004517177c10 */ /* 0x020fc6000a7fe4ff */
[----:B------:R0:W-:Y:S04]  /*186e0*/  STL [R1+0x398], R5 ;  /* 0x0003980501007387 */ /* 0x0001e80000100800 */
[----:B0-----:R-:W3:Y:S01]  /*186f0*/  LDL.LU R5, [R1+0x4cc] ;  /* 0x0004cc0001057983 */ /* 0x001ee20000300800 */
[----:B------:R-:W-:-:S03]  /*18700*/  IADD3 R28, P4, PT, R28, UR68, RZ ;  /* 0x000000441c1c7c10 */ /* 0x000fc6000ff9e0ff */
[----:B------:R0:W-:Y:S01]  /*18710*/  STL [R1+0x4ac], R23 ;  /* 0x0004ac1701007387 */ /* 0x0001e20000100800 */
[----:B------:R-:W-:-:S03]  /*18720*/  IADD3.X R24, PT, PT, R24, UR69, RZ, P5, !PT ;  /* 0x0000004518187c10 */ /* 0x000fc6000affe4ff */
[----:B0-----:R-:W5:Y:S04]  /*18730*/  LDL.LU R23, [R1+0x3bc] ;  /* 0x0003bc0001177983 */ /* 0x001f680000300800 */
[----:B------:R0:W-:Y:S04]  /*18740*/  STL [R1+0x39c], R28 ;  /* 0x00039c1c01007387 */ /* 0x0001e80000100800 */
[----:B0-----:R-:W5:Y:S01]  /*18750*/  LDL.LU R28, [R1+0x4d0] ;  /* 0x0004d000011c7983 */ /* 0x001f620000300800 */
[----:B------:R-:W-:-:S05]  /*18760*/  IADD3 R16, P5, PT, R16, UR68, RZ ;  /* 0x0000004410107c10 */ /* 0x000fca000ffbe0ff */
[----:B------:R0:W-:Y:S01]  /*18770*/  STL [R1+0x3a0], R16 ;  /* 0x0003a01001007387 */ /* 0x0001e20000100800 */
[----:B------:R-:W-:-:S03]  /*18780*/  IADD3.X R27, PT, PT, R27, UR69, RZ, P6, !PT ;  /* 0x000000451b1b7c10 */ /* 0x000fc6000b7fe4ff */
[----:B0-----:R-:W5:Y:S04]  /*18790*/  LDL.LU R16, [R1+0x3c0] ;  /* 0x0003c00001107983 */ /* 0x001f680000300800 */
[----:B------:R-:W-:Y:S04]  /*187a0*/  STL [R1+0x4b0], R24 ;  /* 0x0004b01801007387 */ /* 0x000fe80000100800 */
[----:B------:R0:W-:Y:S01]  /*187b0*/  STL [R1+0x4b4], R27 ;  /* 0x0004b41b01007387 */ /* 0x0001e20000100800 */
[----:B------:R-:W-:-:S03]  /*187c0*/  IADD3.X R26, PT, PT, R26, UR69, RZ, P0, !PT ;  /* 0x000000451a1a7c10 */ /* 0x000fc600087fe4ff */
[----:B0-----:R-:W5:Y:S04]  /*187d0*/  LDL.LU R27, [R1+0x4d4] ;  /* 0x0004d400011b7983 */ /* 0x001f680000300800 */
[----:B------:R0:W-:Y:S04]  /*187e0*/  STL [R1+0x4b8], R26 ;  /* 0x0004b81a01007387 */ /* 0x0001e80000100800 */
[----:B0-----:R-:W5:Y:S01]  /*187f0*/  LDL.LU R26, [R1+0x3c4] ;  /* 0x0003c400011a7983 */ /* 0x001f620000300800 */
[----:B------:R-:W-:Y:S02]  /*18800*/  IADD3 R25, P6, PT, R25, UR68, RZ ;  /* 0x0000004419197c10 */ /* 0x000fe4000ffde0ff */
[----:B----4-:R-:W-:-:S02]  /*18810*/  IADD3.X R17, PT, PT, R17, UR69, RZ, P1, !PT ;  /* 0x0000004511117c10 */ /* 0x010fc40008ffe4ff */
[----:B------:R-:W-:Y:S01]  /*18820*/  IADD3 R22, P0, PT, R22, UR68, RZ ;  /* 0x0000004416167c10 */ /* 0x000fe2000ff1e0ff */
[----:B------:R-:W-:Y:S01]  /*18830*/  STL [R1+0x3a4], R25 ;  /* 0x0003a41901007387 */ /* 0x000fe20000100800 */
[----:B------:R-:W-:-:S03]  /*18840*/  IADD3 R20, P1, PT, R20, UR68, RZ ;  /* 0x0000004414147c10 */ /* 0x000fc6000ff3e0ff */
[----:B------:R0:W-:Y:S04]  /*18850*/  STL [R1+0x4bc], R17 ;  /* 0x0004bc1101007387 */ /* 0x0001e80000100800 */
[----:B0-----:R-:W4:Y:S01]  /*18860*/  LDL.LU R17, [R1+0x4d8] ;  /* 0x0004d80001117983 */ /* 0x001f220000300800 */
[----:B------:R-:W-:-:S03]  /*18870*/  IADD3.X R18, PT, PT, R18, UR69, RZ, P2, !PT ;  /* 0x0000004512127c10 */ /* 0x000fc600097fe4ff */
[----:B------:R-:W-:Y:S04]  /*18880*/  STL [R1+0x3a8], R22 ;  /* 0x0003a81601007387 */ /* 0x000fe80000100800 */
[----:B------:R-:W4:Y:S04]  /*18890*/  LDL.LU R3, [R1+0x3c8] ;  /* 0x0003c80001037983 */ /* 0x000f280000300800 */
[----:B------:R0:W-:Y:S04]  /*188a0*/  STL [R1+0x4c0], R18 ;  /* 0x0004c01201007387 */ /* 0x0001e80000100800 */
[----:B------:R-:W-:Y:S01]  /*188b0*/  STL [R1+0x3ac], R20 ;  /* 0x0003ac1401007387 */ /* 0x000fe20000100800 */
[----:B------:R-:W-:-:S03]  /*188c0*/  IADD3 R6, P2, PT, R6, UR68, RZ ;  /* 0x0000004406067c10 */ /* 0x000fc6000ff5e0ff */
[----:B0-----:R-:W4:Y:S04]  /*188d0*/  LDL.LU R18, [R1+0x4dc] ;  /* 0x0004dc0001127983 */ /* 0x001f280000300800 */
[----:B------:R0:W-:Y:S04]  /*188e0*/  STL [R1+0x3b0], R6 ;  /* 0x0003b00601007387 */ /* 0x0001e80000100800 */
[----:B0-----:R-:W4:Y:S01]  /*188f0*/  LDL.LU R6, [R1+0x3cc] ;  /* 0x0003cc0001067983 */ /* 0x001f220000300800 */
[----:B------:R-:W-:-:S03]  /*18900*/  IADD3.X R19, PT, PT, R19, UR69, RZ, P3, !PT ;  /* 0x0000004513137c10 */ /* 0x000fc60009ffe4ff */
[----:B------:R-:W4:Y:S04]  /*18910*/  LDL.LU R20, [R1+0x4e0] ;  /* 0x0004e00001147983 */ /* 0x000f280000300800 */
[----:B------:R0:W-:Y:S01]  /*18920*/  STL [R1+0x4c4], R19 ;  /* 0x0004c41301007387 */ /* 0x0001e20000100800 */
[----:B------:R-:W-:-:S03]  /*18930*/  IADD3 R21, P3, PT, R21, UR68, RZ ;  /* 0x0000004415157c10 */ /* 0x000fc6000ff7e0ff */
[----:B0-----:R-:W4:Y:S04]  /*18940*/  LDL.LU R19, [R1+0x3d0] ;  /* 0x0003d00001137983 */ /* 0x001f280000300800 */
[----:B------:R-:W4:Y:S01]  /*18950*/  LDL.LU R29, [R1+0x4e4] ;  /* 0x0004e400011d7983 */ /* 0x000f220000300800 */
[----:B------:R-:W-:-:S05]  /*18960*/  IADD3.X R7, PT, PT, R7, UR69, RZ, P4, !PT ;  /* 0x0000004507077c10 */ /* 0x000fca000a7fe4ff */
[----:B------:R0:W-:Y:S04]  /*18970*/  STL [R1+0x4c8], R7 ;  /* 0x0004c80701007387 */ /* 0x0001e80000100800 */
[----:B------:R-:W-:Y:S04]  /*18980*/  STL [R1+0x3b4], R21 ;  /* 0x0003b41501007387 */ /* 0x000fe80000100800 */
[----:B0-----:R-:W4:Y:S01]  /*18990*/  LDL.LU R7, [R1+0x3d4] ;  /* 0x0003d40001077983 */ /* 0x001f220000300800 */
[----:B--2---:R-:W-:-:S05]  /*189a0*/  IADD3 R4, P4, PT, R4, UR68, RZ ;  /* 0x0000004404047c10 */ /* 0x004fca000ff9e0ff */
[----:B------:R0:W-:Y:S04]  /*189b0*/  STL [R1+0x3b8], R4 ;  /* 0x0003b80401007387 */ /* 0x0001e80000100800 */
[----:B0-----:R-:W2:Y:S04]  /*189c0*/  LDL.LU R4, [R1+0x4e8] ;  /* 0x0004e80001047983 */ /* 0x001ea80000300800 */
[----:B------:R-:W2:Y:S01]  /*189d0*/  LDL.LU R21, [R1+0x3d8] ;  /* 0x0003d80001157983 */ /* 0x000ea20000300800 */
[----:B---3--:R-:W-:-:S05]  /*189e0*/  IADD3.X R5, PT, PT, R5, UR69, RZ, P5, !PT ;  /* 0x0000004505057c10 */ /* 0x008fca000affe4ff */
[----:B------:R0:W-:Y:S01]  /*189f0*/  STL [R1+0x4cc], R5 ;  /* 0x0004cc0501007387 */ /* 0x0001e20000100800 */
[----:B-----5:R-:W-:-:S03]  /*18a00*/  IADD3 R23, P5, PT, R23, UR68, RZ ;  /* 0x0000004417177c10 */ /* 0x020fc6000ffbe0ff */
[----:B0-----:R-:W3:Y:S04]  /*18a10*/  LDL.LU R5, [R1+0x4ec] ;  /* 0x0004ec0001057983 */ /* 0x001ee80000300800 */
[----:B------:R-:W5:Y:S01]  /*18a20*/  LDL.LU R24, [R1+0x3dc] ;  /* 0x0003dc0001187983 */ /* 0x000f620000300800 */
[----:B------:R-:W-:-:S05]  /*18a30*/  IADD3.X R28, PT, PT, R28, UR69, RZ, P6, !PT ;  /* 0x000000451c1c7c10 */ /* 0x000fca000b7fe4ff */
[----:B------:R0:W-:Y:S04]  /*18a40*/  STL [R1+0x4d0], R28 ;  /* 0x0004d01c01007387 */ /* 0x0001e80000100800 */
[----:B------:R-:W-:Y:S04]  /*18a50*/  STL [R1+0x3bc], R23 ;  /* 0x0003bc1701007387 */ /* 0x000fe80000100800 */
[----:B0-----:R-:W5:Y:S01]  /*18a60*/  LDL.LU R28, [R1+0x4f0] ;  /* 0x0004f000011c7983 */ /* 0x001f620000300800 */
[----:B------:R-:W-:-:S05]  /*18a70*/  IADD3 R16, P6, PT, R16, UR68, RZ ;  /* 0x0000004410107c10 */ /* 0x000fca000ffde0ff */
[----:B------:R0:W-:Y:S04]  /*18a80*/  STL [R1+0x3c0], R16 ;  /* 0x0003c01001007387 */ /* 0x0001e80000100800 */
[----:B0-----:R-:W5:Y:S01]  /*18a90*/  LDL.LU R16, [R1+0x510] ;  /* 0x0005100001107983 */ /* 0x001f620000300800 */
[----:B------:R-:W-:-:S03]  /*18aa0*/  IADD3.X R27, PT, PT, R27, UR69, RZ, P0, !PT ;  /* 0x000000451b1b7c10 */ /* 0x000fc600087fe4ff */
[----:B------:R-:W5:Y:S04]  /*18ab0*/  LDL.LU R25, [R1+0x4f4] ;  /* 0x0004f40001197983 */ /* 0x000f680000300800 */
[----:B------:R0:W-:Y:S01]  /*18ac0*/  STL [R1+0x4d4], R27 ;  /* 0x0004d41b01007387 */ /* 0x0001e20000100800 */
[----:B------:R-:W-:-:S03]  /*18ad0*/  IADD3 R26, P0, PT, R26, UR68, RZ ;  /* 0x000000441a1a7c10 */ /* 0x000fc6000ff1e0ff */
[----:B0-----:R-:W5:Y:S04]  /*18ae0*/  LDL.LU R27, [R1+0x518] ;  /* 0x00051800011b7983 */ /* 0x001f680000300800 */
[----:B------:R-:W5:Y:S04]  /*18af0*/  LDL.LU R22, [R1+0x4f8] ;  /* 0x0004f80001167983 */ /* 0x000f680000300800 */
[----:B------:R0:W-:Y:S04]  /*18b00*/  STL [R1+0x3c4], R26 ;  /* 0x0003c41a01007387 */ /* 0x0001e80000100800 */
[----:B0-----:R-:W5:Y:S01]  /*18b10*/  LDL.LU R26, [R1+0x520] ;  /* 0x00052000011a7983 */ /* 0x001f620000300800 */
[----:B----4-:R-:W-:-:S03]  /*18b20*/  IADD3.X R17, PT, PT, R17, UR69, RZ, P1, !PT ;  /* 0x0000004511117c10 */ /* 0x010fc60008ffe4ff */
[----:B------:R-:W4:Y:S04]  /*18b30*/  LDL.LU R23, [R1+0x4fc] ;  /* 0x0004fc0001177983 */ /* 0x000f280000300800 */
[----:B------:R0:W-:Y:S01]  /*18b40*/  STL [R1+0x4d8], R17 ;  /* 0x0004d81101007387 */ /* 0x0001e20000100800 */
[----:B------:R-:W-:-:S03]  /*18b50*/  IADD3 R3, P1, PT, R3, UR68, RZ ;  /* 0x0000004403037c10 */ /* 0x000fc6000ff3e0ff */
[----:B0-----:R-:W4:Y:S01]  /*18b60*/  LDL.LU R17, [R1+0x528] ;  /* 0x0005280001117983 */ /* 0x001f220000300800 */
[----:B------:R-:W-:-:S05]  /*18b70*/  IADD3.X R18, PT, PT, R18, UR69, RZ, P2, !PT ;  /* 0x0000004512127c10 */ /* 0x000fca00097fe4ff */
[----:B------:R0:W-:Y:S01]  /*18b80*/  STL [R1+0x4dc], R18 ;  /* 0x0004dc1201007387 */ /* 0x0001e20000100800 */
[----:B------:R-:W-:-:S03]  /*18b90*/  IADD3 R6, P2, PT, R6, UR68, RZ ;  /* 0x0000004406067c10 */ /* 0x000fc6000ff5e0ff */
[----:B0-----:R-:W4:Y:S01]  /*18ba0*/  LDL.LU R18, [R1+0x500] ;  /* 0x0005000001127983 */ /* 0x001f220000300800 */
[----:B------:R-:W-:-:S03]  /*18bb0*/  IADD3.X R20, PT, PT, R20, UR69, RZ, P3, !PT ;  /* 0x0000004514147c10 */ /* 0x000fc60009ffe4ff */
[----:B------:R-:W-:Y:S04]  /*18bc0*/  STL [R1+0x3c8], R3 ;  /* 0x0003c80301007387 */ /* 0x000fe80000100800 */
[----:B------:R0:W-:Y:S01]  /*18bd0*/  STL [R1+0x3cc], R6 ;  /* 0x0003cc0601007387 */ /* 0x0001e20000100800 */
[----:B------:R-:W-:-:S03]  /*18be0*/  IADD3 R19, P3, PT, R19, UR68, RZ ;  /* 0x0000004413137c10 */ /* 0x000fc6000ff7e0ff */
[----:B0-----:R-:W4:Y:S01]  /*18bf0*/  LDL.LU R6, [R1+0x530] ;  /* 0x0005300001067983 */ /* 0x001f220000300800 */
[----:B------:R-:W-:-:S03]  /*18c00*/  IADD3.X R29, PT, PT, R29, UR69, RZ, P4, !PT ;  /* 0x000000451d1d7c10 */ /* 0x000fc6000a7fe4ff */
[----:B------:R0:W-:Y:S04]  /*18c10*/  STL [R1+0x4e0], R20 ;  /* 0x0004e01401007387 */ /* 0x0001e80000100800 */
[----:B0-----:R-:W4:Y:S04]  /*18c20*/  LDL.LU R20, [R1+0x504] ;  /* 0x0005040001147983 */ /* 0x001f280000300800 */
[----:B------:R0:W-:Y:S01]  /*18c30*/  STL [R1+0x3d0], R19 ;  /* 0x0003d01301007387 */ /* 0x0001e20000100800 */
[----:B------:R-:W-:-:S03]  /*18c40*/  IADD3 R7, P4, PT, R7, UR68, RZ ;  /* 0x0000004407077c10 */ /* 0x000fc6000ff9e0ff */
[----:B0-----:R-:W4:Y:S04]  /*18c50*/  LDL.LU R19, [R1+0x538] ;  /* 0x0005380001137983 */ /* 0x001f280000300800 */
[----:B------:R0:W-:Y:S04]  /*18c60*/  STL [R1+0x3d4], R7 ;  /* 0x0003d40701007387 */ /* 0x0001e80000100800 */
[----:B0-----:R-:W4:Y:S04]  /*18c70*/  LDL.LU R7, [R1+0x508] ;  /* 0x0005080001077983 */ /* 0x001f280000300800 */
[----:B------:R-:W-:Y:S01]  /*18c80*/  STL [R1+0x4e4], R29 ;  /* 0x0004e41d01007387 */ /* 0x000fe20000100800 */
[----:B--2---:R-:W-:-:S02]  /*18c90*/  IADD3.X R4, PT, PT, R4, UR69, RZ, P5, !PT ;  /* 0x0000004504047c10 */ /* 0x004fc4000affe4ff */
[----:B------:R-:W-:-:S03]  /*18ca0*/  IADD3 R21, P5, PT, R21, UR68, RZ ;  /* 0x0000004415157c10 */ /* 0x000fc6000ffbe0ff */
[----:B------:R0:W-:Y:S04]  /*18cb0*/  STL [R1+0x4e8], R4 ;  /* 0x0004e80401007387 */ /* 0x0001e80000100800 */
[----:B0-----:R-:W2:Y:S04]  /*18cc0*/  LDL.LU R4, [R1+0x540] ;  /* 0x0005400001047983 */ /* 0x001ea80000300800 */
[----:B------:R0:W-:Y:S01]  /*18cd0*/  STL [R1+0x3d8], R21 ;  /* 0x0003d81501007387 */ /* 0x0001e20000100800 */
[----:B---3--:R-:W-:-:S03]  /*18ce0*/  IADD3.X R5, PT, PT, R5, UR69, RZ, P6, !PT ;  /* 0x0000004505057c10 */ /* 0x008fc6000b7fe4ff */
[----:B0-----:R-:W3:Y:S01]  /*18cf0*/  LDL.LU R21, [R1+0x50c] ;  /* 0x00050c0001157983 */ /* 0x001ee20000300800 */
[----:B-----5:R-:W-:-:S03]  /*18d00*/  IADD3 R24, P6, PT, R24, UR68, RZ ;  /* 0x0000004418187c10 */ /* 0x020fc6000ffde0ff */
[----:B------:R0:W-:Y:S04]  /*18d10*/  STL [R1+0x4ec], R5 ;  /* 0x0004ec0501007387 */ /* 0x0001e80000100800 */
[----:B0-----:R-:W5:Y:S01]  /*18d20*/  LDL.LU R5, [R1+0x548] ;  /* 0x0005480001057983 */ /* 0x001f620000300800 */
[----:B------:R-:W-:-:S05]  /*18d30*/  IADD3.X R28, PT, PT, R28, UR69, RZ, P0, !PT ;  /* 0x000000451c1c7c10 */ /* 0x000fca00087fe4ff */
[----:B------:R0:W-:Y:S04]  /*18d40*/  STL [R1+0x4f0], R28 ;  /* 0x0004f01c01007387 */ /* 0x0001e80000100800 */
[----:B0-----:R-:W5:Y:S01]  /*18d50*/  LDL.LU R28, [R1+0x514] ;  /* 0x00051400011c7983 */ /* 0x001f620000300800 */
[----:B------:R-:W-:-:S03]  /*18d60*/  IADD3 R16, P0, PT, R16, UR68, RZ ;  /* 0x0000004410107c10 */ /* 0x000fc6000ff1e0ff */
[----:B------:R-:W-:Y:S01]  /*18d70*/  STL [R1+0x3dc], R24 ;  /* 0x0003dc1801007387 */ /* 0x000fe20000100800 */
[----:B------:R-:W-:-:S03]  /*18d80*/  IADD3.X R25, PT, PT, R25, UR69, RZ, P1, !PT ;  /* 0x0000004519197c10 */ /* 0x000fc60008ffe4ff */
[----:B------:R0:W-:Y:S04]  /*18d90*/  STL [R1+0x510], R16 ;  /* 0x0005101001007387 */ /* 0x0001e80000100800 */
[----:B0-----:R-:W5:Y:S01]  /*18da0*/  LDL.LU R16, [R1+0x550] ;  /* 0x0005500001107983 */ /* 0x001f620000300800 */
[----:B------:R-:W-:Y:S02]  /*18db0*/  IADD3 R27, P1, PT, R27, UR68, RZ ;  /* 0x000000441b1b7c10 */ /* 0x000fe4000ff3e0ff */
[----:B------:R-:W-:-:S03]  /*18dc0*/  IADD3.X R22, PT, PT, R22, UR69, RZ, P2, !PT ;  /* 0x0000004516167c10 */ /* 0x000fc600097fe4ff */
[----:B------:R0:W-:Y:S04]  /*18dd0*/  STL [R1+0x518], R27 ;  /* 0x0005181b01007387 */ /* 0x0001e80000100800 */
[----:B0-----:R-:W5:Y:S01]  /*18de0*/  LDL.LU R27, [R1+0x51c] ;  /* 0x00051c00011b7983 */ /* 0x001f620000300800 */
[----:B------:R-:W-:-:S03]  /*18df0*/  IADD3 R26, P2, PT, R26, UR68, RZ ;  /* 0x000000441a1a7c10 */ /* 0x000fc6000ff5e0ff */
[----:B------:R-:W-:Y:S04]  /*18e00*/  STL [R1+0x4f4], R25 ;  /* 0x0004f41901007387 */ /* 0x000fe80000100800 */
[----:B------:R0:W-:Y:S04]  /*18e10*/  STL [R1+0x520], R26 ;  /* 0x0005201a01007387 */ /* 0x0001e80000100800 */
[----:B0-----:R-:W5:Y:S01]  /*18e20*/  LDL.LU R26, [R1+0x558] ;  /* 0x00055800011a7983 */ /* 0x001f620000300800 */
[----:B----4-:R-:W-:Y:S02]  /*18e30*/  IADD3.X R23, PT, PT, R23, UR69, RZ, P3, !PT ;  /* 0x0000004517177c10 */ /* 0x010fe40009ffe4ff */
[----:B------:R-:W-:Y:S01]  /*18e40*/  IADD3 R17, P3, PT, R17, UR68, RZ ;  /* 0x0000004411117c10 */ /* 0x000fe2000ff7e0ff */
[----:B------:R-:W-:Y:S04]  /*18e50*/  STL [R1+0x4f8], R22 ;  /* 0x0004f81601007387 */ /* 0x000fe80000100800 */
[----:B------:R0:W-:Y:S04]  /*18e60*/  STL [R1+0x528], R17 ;  /* 0x0005281101007387 */ /* 0x0001e80000100800 */
[----:B0-----:R-:W4:Y:S01]  /*18e70*/  LDL.LU R17, [R1+0x524] ;  /* 0x0005240001117983 */ /* 0x001f220000300800 */
[----:B------:R-:W-:-:S03]  /*18e80*/  IADD3.X R18, PT, PT, R18, UR69, RZ, P4, !PT ;  /* 0x0000004512127c10 */ /* 0x000fc6000a7fe4ff */
[----:B------:R-:W-:Y:S04]  /*18e90*/  STL [R1+0x4fc], R23 ;  /* 0x0004fc1701007387 */ /* 0x000fe80000100800 */
[----:B------:R0:W-:Y:S04]  /*18ea0*/  STL [R1+0x500], R18 ;  /* 0x0005001201007387 */ /* 0x0001e80000100800 */
[----:B0-----:R-:W4:Y:S01]  /*18eb0*/  LDL.LU R18, [R1+0x560] ;  /* 0x0005600001127983 */ /* 0x001f220000300800 */
[----:B------:R-:W-:-:S05]  /*18ec0*/  IADD3 R6, P4, PT, R6, UR68, RZ ;  /* 0x0000004406067c10 */ /* 0x000fca000ff9e0ff */
[----:B------:R0:W-:Y:S01]  /*18ed0*/  STL [R1+0x530], R6 ;  /* 0x0005300601007387 */ /* 0x0001e20000100800 */
[----:B------:R-:W-:-:S03]  /*18ee0*/  IADD3.X R20, PT, PT, R20, UR69, RZ, P5, !PT ;  /* 0x0000004514147c10 */ /* 0x000fc6000affe4ff */
[----:B0-----:R-:W4:Y:S01]  /*18ef0*/  LDL.LU R6, [R1+0x52c] ;  /* 0x00052c0001067983 */ /* 0x001f220000300800 */
[----:B------:R-:W-:-:S05]  /*18f00*/  IADD3 R19, P5, PT, R19, UR68, RZ ;  /* 0x0000004413137c10 */ /* 0x000fca000ffbe0ff */
[----:B------:R0:W-:Y:S01]  /*18f10*/  STL [R1+0x538], R19 ;  /* 0x0005381301007387 */ /* 0x0001e20000100800 */
[----:B------:R-:W-:-:S03]  /*18f20*/  IADD3.X R7, PT, PT, R7, UR69, RZ, P6, !PT ;  /* 0x0000004507077c10 */ /* 0x000fc6000b7fe4ff */
[----:B0-----:R-:W4:Y:S04]  /*18f30*/  LDL.LU R19, [R1+0x568] ;  /* 0x0005680001137983 */ /* 0x001f280000300800 */
[----:B------:R-:W-:Y:S04]  /*18f40*/  STL [R1+0x504], R20 ;  /* 0x0005041401007387 */ /* 0x000fe80000100800 */
[----:B------:R0:W-:Y:S04]  /*18f50*/  STL [R1+0x508], R7 ;  /* 0x0005080701007387 */ /* 0x0001e80000100800 */
[----:B0-----:R-:W4:Y:S01]  /*18f60*/  LDL.LU R7, [R1+0x534] ;  /* 0x0005340001077983 */ /* 0x001f220000300800 */
[----:B--2---:R-:W-:-:S05]  /*18f70*/  IADD3 R4, P6, PT, R4, UR68, RZ ;  /* 0x0000004404047c10 */ /* 0x004fca000ffde0ff */
[----:B------:R0:W-:Y:S01]  /*18f80*/  STL [R1+0x540], R4 ;  /* 0x0005400401007387 */ /* 0x0001e20000100800 */
[----:B---3--:R-:W-:-:S03]  /*18f90*/  IADD3.X R21, PT, PT, R21, UR69, RZ, P0, !PT ;  /* 0x0000004515157c10 */ /* 0x008fc600087fe4ff */
[----:B0-----:R-:W2:Y:S01]  /*18fa0*/  LDL.LU R4, [R1+0x570] ;  /* 0x0005700001047983 */ /* 0x001ea20000300800 */
[----:B-----5:R-:W-:-:S05]  /*18fb0*/  IADD3 R5, P0, PT, R5, UR68, RZ ;  /* 0x0000004405057c10 */ /* 0x020fca000ff1e0ff */
[----:B------:R0:W-:Y:S04]  /*18fc0*/  STL [R1+0x548], R5 ;  /* 0x0005480501007387 */ /* 0x0001e80000100800 */
[----:B0-----:R-:W3:Y:S04]  /*18fd0*/  LDL.LU R5, [R1+0x53c] ;  /* 0x00053c0001057983 */ /* 0x001ee80000300800 */
[----:B------:R-:W-:Y:S01]  /*18fe0*/  STL [R1+0x50c], R21 ;  /* 0x00050c1501007387 */ /* 0x000fe20000100800 */
[----:B------:R-:W-:-:S05]  /*18ff0*/  IADD3.X R28, PT, PT, R28, UR69, RZ, P1, !PT ;  /* 0x000000451c1c7c10 */ /* 0x000fca0008ffe4ff */
[----:B------:R0:W-:Y:S04]  /*19000*/  STL [R1+0x514], R28 ;  /* 0x0005141c01007387 */ /* 0x0001e80000100800 */
[----:B0-----:R-:W5:Y:S01]  /*19010*/  LDL.LU R28, [R1+0x578] ;  /* 0x00057800011c7983 */ /* 0x001f620000300800 */
[----:B------:R-:W-:-:S05]  /*19020*/  IADD3 R16, P1, PT, R16, UR68, RZ ;  /* 0x0000004410107c10 */ /* 0x000fca000ff3e0ff */
[----:B------:R0:W-:Y:S04]  /*19030*/  STL [R1+0x550], R16 ;  /* 0x0005501001007387 */ /* 0x0001e80000100800 */
[----:B0-----:R-:W5:Y:S01]  /*19040*/  LDL.LU R16, [R1+0x544] ;  /* 0x0005440001107983 */ /* 0x001f620000300800 */
[----:B------:R-:W-:-:S05]  /*19050*/  IADD3.X R27, PT, PT, R27, UR69, RZ, P2, !PT ;  /* 0x000000451b1b7c10 */ /* 0x000fca00097fe4ff */
[----:B------:R0:W-:Y:S04]  /*19060*/  STL [R1+0x51c], R27 ;  /* 0x00051c1b01007387 */ /* 0x0001e80000100800 */
[----:B0-----:R-:W5:Y:S01]  /*19070*/  LDL.LU R27, [R1+0x580] ;  /* 0x00058000011b7983 */ /* 0x001f620000300800 */
[----:B------:R-:W-:-:S05]  /*19080*/  IADD3 R26, P2, PT, R26, UR68, RZ ;  /* 0x000000441a1a7c10 */ /* 0x000fca000ff5e0ff */
[----:B------:R0:W-:Y:S04]  /*19090*/  STL [R1+0x558], R26 ;  /* 0x0005581a01007387 */ /* 0x0001e80000100800 */
[----:B0-----:R-:W5:Y:S01]  /*190a0*/  LDL.LU R26, [R1+0x54c] ;  /* 0x00054c00011a7983 */ /* 0x001f620000300800 */
[----:B----4-:R-:W-:-:S05]  /*190b0*/  IADD3.X R17, PT, PT, R17, UR69, RZ, P3, !PT ;  /* 0x0000004511117c10 */ /* 0x010fca0009ffe4ff */
[----:B------:R0:W-:Y:S04]  /*190c0*/  STL [R1+0x524], R17 ;  /* 0x0005241101007387 */ /* 0x0001e80000100800 */
[----:B0-----:R-:W4:Y:S01]  /*190d0*/  LDL.LU R17, [R1+0x588] ;  /* 0x0005880001117983 */ /* 0x001f220000300800 */
[----:B------:R-:W-:-:S05]  /*190e0*/  IADD3 R18, P3, PT, R18, UR68, RZ ;  /* 0x0000004412127c10 */ /* 0x000fca000ff7e0ff */
[----:B------:R0:W-:Y:S04]  /*190f0*/  STL [R1+0x560], R18 ;  /* 0x0005601201007387 */ /* 0x0001e80000100800 */
[----:B0-----:R-:W4:Y:S01]  /*19100*/  LDL.LU R18, [R1+0x554] ;  /* 0x0005540001127983 */ /* 0x001f220000300800 */
[----:B------:R-:W-:-:S05]  /*19110*/  IADD3.X R6, PT, PT, R6, UR69, RZ, P4, !PT ;  /* 0x0000004506067c10 */ /* 0x000fca000a7fe4ff */
        /* <DEDUP_REMOVED lines=8> */
[----:B--2---:R-:W-:-:S05]  /*191a0*/  IADD3 R4, P5, PT, R4, UR68, RZ ;  /* 0x0000004404047c10 */ /* 0x004fca000ffbe0ff */
[----:B------:R0:W-:Y:S04]  /*191b0*/  STL [R1+0x570], R4 ;  /* 0x0005700401007387 */ /* 0x0001e80000100800 */
[----:B0-----:R-:W2:Y:S01]  /*191c0*/  LDL.LU R4, [R1+0x564] ;  /* 0x0005640001047983 */ /* 0x001ea20000300800 */
[----:B---3--:R-:W-:-:S05]  /*191d0*/  IADD3.X R5, PT, PT, R5, UR69, RZ, P6, !PT ;  /* 0x0000004505057c10 */ /* 0x008fca000b7fe4ff */
[----:B------:R0:W-:Y:S04]  /*191e0*/  STL [R1+0x53c], R5 ;  /* 0x00053c0501007387 */ /* 0x0001e80000100800 */
[----:B0-----:R-:W3:Y:S01]  /*191f0*/  LDL.LU R5, [R1+0x5a0] ;  /* 0x0005a00001057983 */ /* 0x001ee20000300800 */
[----:B-----5:R-:W-:-:S05]  /*19200*/  IADD3 R28, P6, PT, R28, UR68, RZ ;  /* 0x000000441c1c7c10 */ /* 0x020fca000ffde0ff */
        /* <DEDUP_REMOVED lines=11> */
[----:B----4-:R-:W-:-:S05]  /*192c0*/  IADD3 R17, P1, PT, R17, UR68, RZ ;  /* 0x0000004411117c10 */ /* 0x010fca000ff3e0ff */
[----:B------:R0:W-:Y:S04]  /*192d0*/  STL [R1+0x588], R17 ;  /* 0x0005881101007387 */ /* 0x0001e80000100800 */
[----:B0-----:R-:W4:Y:S01]  /*192e0*/  LDL.LU R17, [R1+0x57c] ;  /* 0x00057c0001117983 */ /* 0x001f220000300800 */
[----:B------:R-:W-:Y:S02]  /*192f0*/  IADD3.X R18, PT, PT, R18, UR69, RZ, P2, !PT ;  /* 0x0000004512127c10 */ /* 0x000fe400097fe4ff */
[----:B------:R-:W-:-:S05]  /*19300*/  IADD3 R6, P2, PT, R6, UR68, RZ ;  /* 0x0000004406067c10 */ /* 0x000fca000ff5e0ff */
[----:B------:R0:W-:Y:S04]  /*19310*/  STL [R1+0x590], R6 ;  /* 0x0005900601007387 */ /* 0x0001e80000100800 */
[----:B------:R-:W-:Y:S04]  /*19320*/  STL [R1+0x554], R18 ;  /* 0x0005541201007387 */ /* 0x000fe80000100800 */
[----:B0-----:R-:W4:Y:S04]  /*19330*/  LDL.LU R6, [R1+0x5b8] ;  /* 0x0005b80001067983 */ /* 0x001f280000300800 */
[----:B------:R-:W4:Y:S01]  /*19340*/  LDL.LU R20, [R1+0x584] ;  /* 0x0005840001147983 */ /* 0x000f220000300800 */
[----:B------:R-:W-:-:S05]  /*19350*/  IADD3.X R19, PT, PT, R19, UR69, RZ, P3, !PT ;  /* 0x0000004513137c10 */ /* 0x000fca0009ffe4ff */
[----:B------:R-:W-:Y:S01]  /*19360*/  STL [R1+0x55c], R19 ;  /* 0x00055c1301007387 */ /* 0x000fe20000100800 */
[----:B------:R-:W-:-:S05]  /*19370*/  IADD3 R7, P3, PT, R7, UR68, RZ ;  /* 0x0000004407077c10 */ /* 0x000fca000ff7e0ff */
[----:B------:R0:W-:Y:S04]  /*19380*/  STL [R1+0x598], R7 ;  /* 0x0005980701007387 */ /* 0x0001e80000100800 */
[----:B0-----:R-:W4:Y:S01]  /*19390*/  LDL.LU R7, [R1+0x5c0] ;  /* 0x0005c00001077983 */ /* 0x001f220000300800 */
[----:B--2---:R-:W-:-:S05]  /*193a0*/  IADD3.X R4, PT, PT, R4, UR69, RZ, P4, !PT ;  /* 0x0000004504047c10 */ /* 0x004fca000a7fe4ff */
[----:B------:R0:W-:Y:S04]  /*193b0*/  STL [R1+0x564], R4 ;  /* 0x0005640401007387 */ /* 0x0001e80000100800 */
[----:B0-----:R-:W2:Y:S04]  /*193c0*/  LDL.LU R4, [R1+0x58c] ;  /* 0x00058c0001047983 */ /* 0x001ea80000300800 */
[----:B------:R-:W2:Y:S01]  /*193d0*/  LDL.LU R21, [R1+0x5c8] ;  /* 0x0005c80001157983 */ /* 0x000ea20000300800 */
[----:B---3--:R-:W-:-:S05]  /*193e0*/  IADD3 R5, P4, PT, R5, UR68, RZ ;  /* 0x0000004405057c10 */ /* 0x008fca000ff9e0ff */
[----:B------:R0:W-:Y:S04]  /*193f0*/  STL [R1+0x5a0], R5 ;  /* 0x0005a00501007387 */ /* 0x0001e80000100800 */
[----:B0-----:R-:W3:Y:S01]  /*19400*/  LDL.LU R5, [R1+0x594] ;  /* 0x0005940001057983 */ /* 0x001ee20000300800 */
[----:B-----5:R-:W-:-:S05]  /*19410*/  IADD3.X R28, PT, PT, R28, UR69, RZ, P5, !PT ;  /* 0x000000451c1c7c10 */ /* 0x020fca000affe4ff */
[----:B------:R0:W-:Y:S04]  /*19420*/  STL [R1+0x56c], R28 ;  /* 0x00056c1c01007387 */ /* 0x0001e80000100800 */
[----:B0-----:R-:W5:Y:S01]  /*19430*/  LDL.LU R28, [R1+0x5d0] ;  /* 0x0005d000011c7983 */ /* 0x001f620000300800 */
[----:B------:R-:W-:-:S03]  /*19440*/  IADD3 R16, P5, PT, R16, UR68, RZ ;  /* 0x0000004410107c10 */ /* 0x000fc6000ffbe0ff */
[----:B------:R-:W5:Y:S04]  /*19450*/  LDL.LU R18, [R1+0x59c] ;  /* 0x00059c0001127983 */ /* 0x000f680000300800 */
[----:B------:R-:W-:Y:S01]  /*19460*/  STL [R1+0x5a8], R16 ;  /* 0x0005a81001007387 */ /* 0x000fe20000100800 */
[----:B------:R-:W-:-:S05]  /*19470*/  IADD3.X R27, PT, PT, R27, UR69, RZ, P6, !PT ;  /* 0x000000451b1b7c10 */ /* 0x000fca000b7fe4ff */
[----:B------:R0:W-:Y:S04]  /*19480*/  STL [R1+0x574], R27 ;  /* 0x0005741b01007387 */ /* 0x0001e80000100800 */
[----:B0-----:R-:W5:Y:S01]  /*19490*/  LDL.LU R27, [R1+0x5d8] ;  /* 0x0005d800011b7983 */ /* 0x001f620000300800 */
[----:B------:R-:W-:-:S05]  /*194a0*/  IADD3 R26, P6, PT, R26, UR68, RZ ;  /* 0x000000441a1a7c10 */ /* 0x000fca000ffde0ff */
[----:B------:R0:W-:Y:S04]  /*194b0*/  STL [R1+0x5b0], R26 ;  /* 0x0005b01a01007387 */ /* 0x0001e80000100800 */
[----:B0-----:R-:W5:Y:S01]  /*194c0*/  LDL.LU R26, [R1+0x5a4] ;  /* 0x0005a400011a7983 */ /* 0x001f620000300800 */
[----:B----4-:R-:W-:-:S03]  /*194d0*/  IADD3.X R17, PT, PT, R17, UR69, RZ, P0, !PT ;  /* 0x0000004511117c10 */ /* 0x010fc600087fe4ff */
[----:B------:R-:W4:Y:S04]  /*194e0*/  LDL.LU R19, [R1+0x5e0] ;  /* 0x0005e00001137983 */ /* 0x000f280000300800 */
[----:B------:R-:W4:Y:S04]  /*194f0*/  LDL.LU R16, [R1+0x5ac] ;  /* 0x0005ac0001107983 */ /* 0x000f280000300800 */
[----:B------:R0:W-:Y:S04]  /*19500*/  STL [R1+0x57c], R17 ;  /* 0x00057c1101007387 */ /* 0x0001e80000100800 */
[----:B0-----:R-:W4:Y:S01]  /*19510*/  LDL.LU R17, [R1+0x5e8] ;  /* 0x0005e80001117983 */ /* 0x001f220000300800 */
[----:B------:R-:W-:-:S02]  /*19520*/  IADD3 R6, P0, PT, R6, UR68, RZ ;  /* 0x0000004406067c10 */ /* 0x000fc4000ff1e0ff */
[----:B------:R-:W-:-:S03]  /*19530*/  IADD3.X R20, PT, PT, R20, UR69, RZ, P1, !PT ;  /* 0x0000004514147c10 */ /* 0x000fc60008ffe4ff */
[----:B------:R0:W-:Y:S04]  /*19540*/  STL [R1+0x5b8], R6 ;  /* 0x0005b80601007387 */ /* 0x0001e80000100800 */
[----:B0-----:R-:W4:Y:S01]  /*19550*/  LDL.LU R6, [R1+0x5b4] ;  /* 0x0005b40001067983 */ /* 0x001f220000300800 */
[----:B------:R-:W-:-:S05]  /*19560*/  IADD3 R7, P1, PT, R7, UR68, RZ ;  /* 0x0000004407077c10 */ /* 0x000fca000ff3e0ff */
[----:B------:R0:W-:Y:S04]  /*19570*/  STL [R1+0x5c0], R7 ;  /* 0x0005c00701007387 */ /* 0x0001e80000100800 */
[----:B------:R-:W-:Y:S04]  /*19580*/  STL [R1+0x584], R20 ;  /* 0x0005841401007387 */ /* 0x000fe80000100800 */
[----:B0-----:R-:W4:Y:S01]  /*19590*/  LDL.LU R7, [R1+0x5f0] ;  /* 0x0005f00001077983 */ /* 0x001f220000300800 */
[----:B--2---:R-:W-:Y:S02]  /*195a0*/  IADD3.X R4, PT, PT, R4, UR69, RZ, P2, !PT ;  /* 0x0000004504047c10 */ /* 0x004fe400097fe4ff */
[----:B------:R-:W-:-:S03]  /*195b0*/  IADD3 R21, P2, PT, R21, UR68, RZ ;  /* 0x0000004415157c10 */ /* 0x000fc6000ff5e0ff */
[----:B------:R0:W-:Y:S04]  /*195c0*/  STL [R1+0x58c], R4 ;  /* 0x00058c0401007387 */ /* 0x0001e80000100800 */
[----:B0-----:R-:W2:Y:S01]  /*195d0*/  LDL.LU R4, [R1+0x5bc] ;  /* 0x0005bc0001047983 */ /* 0x001ea20000300800 */
[----:B---3--:R-:W-:-:S05]  /*195e0*/  IADD3.X R5, PT, PT, R5, UR69, RZ, P3, !PT ;  /* 0x0000004505057c10 */ /* 0x008fca0009ffe4ff */
[----:B------:R0:W-:Y:S04]  /*195f0*/  STL [R1+0x594], R5 ;  /* 0x0005940501007387 */ /* 0x0001e80000100800 */
[----:B------:R-:W-:Y:S04]  /*19600*/  STL [R1+0x5c8], R21 ;  /* 0x0005c81501007387 */ /* 0x000fe80000100800 */
[----:B0-----:R-:W3:Y:S01]  /*19610*/  LDL.LU R5, [R1+0x5f8] ;  /* 0x0005f80001057983 */ /* 0x001ee20000300800 */
[----:B-----5:R-:W-:Y:S02]  /*19620*/  IADD3 R28, P3, PT, R28, UR68, RZ ;  /* 0x000000441c1c7c10 */ /* 0x020fe4000ff7e0ff */
[----:B------:R-:W-:-:S03]  /*19630*/  IADD3.X R18, PT, PT, R18, UR69, RZ, P4, !PT ;  /* 0x0000004512127c10 */ /* 0x000fc6000a7fe4ff */
[----:B------:R0:W-:Y:S04]  /*19640*/  STL [R1+0x5d0], R28 ;  /* 0x0005d01c01007387 */ /* 0x0001e80000100800 */
[----:B0-----:R-:W5:Y:S01]  /*19650*/  LDL.LU R28, [R1+0x5c4] ;  /* 0x0005c400011c7983 */ /* 0x001f620000300800 */
[----:B------:R-:W-:-:S05]  /*19660*/  IADD3 R27, P4, PT, R27, UR68, RZ ;  /* 0x000000441b1b7c10 */ /* 0x000fca000ff9e0ff */
[----:B------:R0:W-:Y:S04]  /*19670*/  STL [R1+0x5d8], R27 ;  /* 0x0005d81b01007387 */ /* 0x0001e80000100800 */
[----:B------:R-:W-:Y:S04]  /*19680*/  STL [R1+0x59c], R18 ;  /* 0x00059c1201007387 */ /* 0x000fe80000100800 */
[----:B0-----:R-:W5:Y:S01]  /*19690*/  LDL.LU R27, [R1+0x600] ;  /* 0x00060000011b7983 */ /* 0x001f620000300800 */
[----:B------:R-:W-:-:S05]  /*196a0*/  IADD3.X R26, PT, PT, R26, UR69, RZ, P5, !PT ;  /* 0x000000451a1a7c10 */ /* 0x000fca000affe4ff */
[----:B------:R0:W-:Y:S04]  /*196b0*/  STL [R1+0x5a4], R26 ;  /* 0x0005a41a01007387 */ /* 0x0001e80000100800 */
[----:B0-----:R-:W5:Y:S01]  /*196c0*/  LDL.LU R26, [R1+0x5cc] ;  /* 0x0005cc00011a7983 */ /* 0x001f620000300800 */
[----:B----4-:R-:W-:Y:S02]  /*196d0*/  IADD3 R19, P5, PT, R19, UR68, RZ ;  /* 0x0000004413137c10 */ /* 0x010fe4000ffbe0ff */
[----:B------:R-:W-:Y:S02]  /*196e0*/  IADD3.X R16, PT, PT, R16, UR69, RZ, P6, !PT ;  /* 0x0000004510107c10 */ /* 0x000fe4000b7fe4ff */
[----:B------:R-:W-:Y:S01]  /*196f0*/  IADD3 R17, P6, PT, R17, UR68, RZ ;  /* 0x0000004411117c10 */ /* 0x000fe2000ffde0ff */
[----:B------:R0:W-:Y:S04]  /*19700*/  STL [R1+0x5e0], R19 ;  /* 0x0005e01301007387 */ /* 0x0001e80000100800 */
[----:B------:R1:W-:Y:S04]  /*19710*/  STL [R1+0x5ac], R16 ;  /* 0x0005ac1001007387 */ /* 0x0003e80000100800 */
[----:B------:R-:W4:Y:S04]  /*19720*/  LDL.LU R29, [R1+0x608] ;  /* 0x00060800011d7983 */ /* 0x000f280000300800 */
[----:B------:R0:W-:Y:S04]  /*19730*/  STL [R1+0x5e8], R17 ;  /* 0x0005e81101007387 */ /* 0x0001e80000100800 */
[----:B------:R-:W4:Y:S01]  /*19740*/  LDL.LU R24, [R1+0x5d4] ;  /* 0x0005d40001187983 */ /* 0x000f220000300800 */
[----:B------:R-:W-:-:S05]  /*19750*/  IADD3.X R6, PT, PT, R6, UR69, RZ, P0, !PT ;  /* 0x0000004506067c10 */ /* 0x000fca00087fe4ff */
[----:B------:R0:W-:Y:S04]  /*19760*/  STL [R1+0x5b4], R6 ;  /* 0x0005b40601007387 */ /* 0x0001e80000100800 */
[----:B------:R-:W4:Y:S04]  /*19770*/  LDL.LU R25, [R1+0x610] ;  /* 0x0006100001197983 */ /* 0x000f280000300800 */
[----:B------:R-:W4:Y:S01]  /*19780*/  LDL.LU R22, [R1+0x5dc] ;  /* 0x0005dc0001167983 */ /* 0x000f220000300800 */
[----:B------:R-:W-:-:S05]  /*19790*/  IADD3 R7, P0, PT, R7, UR68, RZ ;  /* 0x0000004407077c10 */ /* 0x000fca000ff1e0ff */
[----:B------:R0:W-:Y:S04]  /*197a0*/  STL [R1+0x5f0], R7 ;  /* 0x0005f00701007387 */ /* 0x0001e80000100800 */
[----:B------:R-:W4:Y:S04]  /*197b0*/  LDL.LU R23, [R1+0x618] ;  /* 0x0006180001177983 */ /* 0x000f280000300800 */
[----:B------:R-:W4:Y:S01]  /*197c0*/  LDL.LU R20, [R1+0x5e4] ;  /* 0x0005e40001147983 */ /* 0x000f220000300800 */
[----:B--2---:R-:W-:-:S05]  /*197d0*/  IADD3.X R4, PT, PT, R4, UR69, RZ, P1, !PT ;  /* 0x0000004504047c10 */ /* 0x004fca0008ffe4ff */
[----:B------:R2:W-:Y:S04]  /*197e0*/  STL [R1+0x5bc], R4 ;  /* 0x0005bc0401007387 */ /* 0x0005e80000100800 */
[----:B------:R-:W4:Y:S04]  /*197f0*/  LDL.LU R21, [R1+0x620] ;  /* 0x0006200001157983 */ /* 0x000f280000300800 */
[----:B------:R-:W4:Y:S01]  /*19800*/  LDL.LU R18, [R1+0x5ec] ;  /* 0x0005ec0001127983 */ /* 0x000f220000300800 */
[----:B---3--:R-:W-:-:S05]  /*19810*/  IADD3 R5, P1, PT, R5, UR68, RZ ;  /* 0x0000004405057c10 */ /* 0x008fca000ff3e0ff */
[----:B------:R3:W-:Y:S04]  /*19820*/  STL [R1+0x5f8], R5 ;  /* 0x0005f80501007387 */ /* 0x0007e80000100800 */
[----:B0-----:R-:W4:Y:S04]  /*19830*/  LDL.LU R19, [R1+0x628] ;  /* 0x0006280001137983 */ /* 0x001f280000300800 */
[----:B-1----:R-:W4:Y:S01]  /*19840*/  LDL.LU R16, [R1+0x5f4] ;  /* 0x0005f40001107983 */ /* 0x002f220000300800 */
[----:B-----5:R-:W-:-:S05]  /*19850*/  IADD3.X R28, PT, PT, R28, UR69, RZ, P2, !PT ;  /* 0x000000451c1c7c10 */ /* 0x020fca00097fe4ff */
[----:B------:R0:W-:Y:S04]  /*19860*/  STL [R1+0x5c4], R28 ;  /* 0x0005c41c01007387 */ /* 0x0001e80000100800 */
[----:B------:R-:W5:Y:S04]  /*19870*/  LDL.LU R17, [R1+0x630] ;  /* 0x0006300001117983 */ /* 0x000f680000300800 */
[----:B------:R-:W5:Y:S01]  /*19880*/  LDL.LU R6, [R1+0x5fc] ;  /* 0x0005fc0001067983 */ /* 0x000f620000300800 */
[----:B------:R-:W-:-:S05]  /*19890*/  IADD3 R27, P2, PT, R27, UR68, RZ ;  /* 0x000000441b1b7c10 */ /* 0x000fca000ff5e0ff */
[----:B------:R1:W-:Y:S04]  /*198a0*/  STL [R1+0x600], R27 ;  /* 0x0006001b01007387 */ /* 0x0003e80000100800 */
[----:B------:R-:W5:Y:S04]  /*198b0*/  LDL.LU R7, [R1+0x604] ;  /* 0x0006040001077983 */ /* 0x000f680000300800 */
[----:B--2---:R-:W2:Y:S04]  /*198c0*/  LDL.LU R4, [R1+0x60c] ;  /* 0x00060c0001047983 */ /* 0x004ea80000300800 */
[----:B---3--:R-:W3:Y:S01]  /*198d0*/  LDL.LU R5, [R1+0x614] ;  /* 0x0006140001057983 */ /* 0x008ee20000300800 */
[----:B------:R-:W-:-:S05]  /*198e0*/  IADD3.X R26, PT, PT, R26, UR69, RZ, P3, !PT ;  /* 0x000000451a1a7c10 */ /* 0x000fca0009ffe4ff */
[----:B------:R4:W-:Y:S04]  /*198f0*/  STL [R1+0x5cc], R26 ;  /* 0x0005cc1a01007387 */ /* 0x0009e80000100800 */
[----:B0-----:R-:W3:Y:S04]  /*19900*/  LDL.LU R28, [R1+0x61c] ;  /* 0x00061c00011c7983 */ /* 0x001ee80000300800 */
[----:B-1----:R-:W3:Y:S04]  /*19910*/  LDL.LU R27, [R1+0x624] ;  /* 0x00062400011b7983 */ /* 0x002ee80000300800 */
[----:B----4-:R-:W4:Y:S01]  /*19920*/  LDL.LU R26, [R1+0x62c] ;  /* 0x00062c00011a7983 */ /* 0x010f220000300800 */
[----:B------:R-:W-:-:S02]  /*19930*/  IADD3 R29, P3, PT, R29, UR68, RZ ;  /* 0x000000441d1d7c10 */ /* 0x000fc4000ff7e0ff */
[----:B------:R-:W-:-:S03]  /*19940*/  IADD3.X R24, PT, PT, R24, UR69, RZ, P4, !PT ;  /* 0x0000004518187c10 */ /* 0x000fc6000a7fe4ff */
[----:B------:R0:W-:Y:S04]  /*19950*/  STL [R1+0x608], R29 ;  /* 0x0006081d01007387 */ /* 0x0001e80000100800 */
[----:B------:R0:W-:Y:S01]  /*19960*/  STL [R1+0x5d4], R24 ;  /* 0x0005d41801007387 */ /* 0x0001e20000100800 */
[----:B------:R-:W-:Y:S02]  /*19970*/  UIADD3 UR16, UP6, UPT, UR68, UR16, URZ ;  /* 0x0000001044107290 */ /* 0x000fe4000ffde0ff */
[----:B------:R-:W-:Y:S02]  /*19980*/  UIADD3 UR15, UP1, UPT, UR68, UR15, URZ ;  /* 0x0000000f440f7290 */ /* 0x000fe4000ff3e0ff */
[----:B------:R-:W-:Y:S01]  /*19990*/  UIADD3.X UR10, UPT, UPT, UR69, UR10, URZ, UP6, !UPT ;  /* 0x0000000a450a7290 */ /* 0x000fe2000b7fe4ff */
[----:B------:R-:W-:-:S02]  /*199a0*/  IADD3 R25, P4, PT, R25, UR68, RZ ;  /* 0x0000004419197c10 */ /* 0x000fc4000ff9e0ff */
[----:B------:R-:W-:-:S03]  /*199b0*/  IADD3.X R22, PT, PT, R22, UR69, RZ, P5, !PT ;  /* 0x0000004516167c10 */ /* 0x000fc6000affe4ff */
[----:B------:R0:W-:Y:S04]  /*199c0*/  STL [R1+0x610], R25 ;  /* 0x0006101901007387 */ /* 0x0001e80000100800 */
[----:B------:R0:W-:Y:S01]  /*199d0*/  STL [R1+0x5dc], R22 ;  /* 0x0005dc1601007387 */ /* 0x0001e20000100800 */
[----:B------:R-:W-:Y:S02]  /*199e0*/  UIADD3.X UR11, UPT, UPT, UR69, UR11, URZ, UP1, !UPT ;  /* 0x0000000b450b7290 */ /* 0x000fe40008ffe4ff */
[----:B------:R-:W-:Y:S02]  /*199f0*/  UIADD3 UR14, UP2, UPT, UR68, UR14, URZ ;  /* 0x0000000e440e7290 */ /* 0x000fe4000ff5e0ff */
[----:B------:R-:W-:Y:S02]  /*19a00*/  UIADD3 UR13, UP3, UPT, UR68, UR13, URZ ;  /* 0x0000000d440d7290 */ /* 0x000fe4000ff7e0ff */
[----:B------:R-:W-:-:S02]  /*19a10*/  UIADD3 UR12, UP4, UPT, UR68, UR12, URZ ;  /* 0x0000000c440c7290 */ /* 0x000fc4000ff9e0ff */
[----:B------:R-:W-:Y:S02]  /*19a20*/  UIADD3 UR42, UP5, UPT, UR68, UR42, URZ ;  /* 0x0000002a442a7290 */ /* 0x000fe4000ffbe0ff */
[----:B------:R-:W-:Y:S02]  /*19a30*/  UIADD3 UR41, UP6, UPT, UR68, UR41, URZ ;  /* 0x0000002944297290 */ /* 0x000fe4000ffde0ff */
[----:B------:R-:W-:Y:S02]  /*19a40*/  UIADD3 UR40, UP1, UPT, UR68, UR40, URZ ;  /* 0x0000002844287290 */ /* 0x000fe4000ff3e0ff */
[----:B------:R-:W-:Y:S01]  /*19a50*/  UIADD3.X UR43, UPT, UPT, UR69, UR43, URZ, UP2, !UPT ;  /* 0x0000002b452b7290 */ /* 0x000fe200097fe4ff */
[----:B------:R-:W-:Y:S02]  /*19a60*/  IADD3 R23, P5, PT, R23, UR68, RZ ;  /* 0x0000004417177c10 */ /* 0x000fe4000ffbe0ff */
[----:B------:R-:W-:-:S03]  /*19a70*/  IADD3.X R20, PT, PT, R20, UR69, RZ, P6, !PT ;  /* 0x0000004514147c10 */ /* 0x000fc6000b7fe4ff */
[----:B------:R0:W-:Y:S04]  /*19a80*/  STL [R1+0x618], R23 ;  /* 0x0006181701007387 */ /* 0x0001e80000100800 */
[----:B------:R0:W-:Y:S01]  /*19a90*/  STL [R1+0x5e4], R20 ;  /* 0x0005e41401007387 */ /* 0x0001e20000100800 */
[----:B------:R-:W-:Y:S02]  /*19aa0*/  UIADD3.X UR44, UPT, UPT, UR69, UR44, URZ, UP3, !UPT ;  /* 0x0000002c452c7290 */ /* 0x000fe40009ffe4ff */
[----:B------:R-:W-:Y:S02]  /*19ab0*/  UIADD3.X UR45, UPT, UPT, UR69, UR45, URZ, UP4, !UPT ;  /* 0x0000002d452d7290 */ /* 0x000fe4000a7fe4ff */
[----:B------:R-:W-:Y:S02]  /*19ac0*/  UIADD3.X UR46, UPT, UPT, UR69, UR46, URZ, UP5, !UPT ;  /* 0x0000002e452e7290 */ /* 0x000fe4000affe4ff */
[----:B------:R-:W-:-:S02]  /*19ad0*/  UIADD3.X UR47, UPT, UPT, UR69, UR47, URZ, UP6, !UPT ;  /* 0x0000002f452f7290 */ /* 0x000fc4000b7fe4ff */
[----:B------:R-:W-:Y:S02]  /*19ae0*/  UIADD3.X UR48, UPT, UPT, UR69, UR48, URZ, UP1, !UPT ;  /* 0x0000003045307290 */ /* 0x000fe40008ffe4ff */
[----:B------:R-:W-:Y:S02]  /*19af0*/  UIADD3 UR39, UP2, UPT, UR68, UR39, URZ ;  /* 0x0000002744277290 */ /* 0x000fe4000ff5e0ff */
[----:B------:R-:W-:Y:S02]  /*19b00*/  UIADD3 UR38, UP3, UPT, UR68, UR38, URZ ;  /* 0x0000002644267290 */ /* 0x000fe4000ff7e0ff */
[----:B------:R-:W-:Y:S02]  /*19b10*/  UIADD3 UR37, UP4, UPT, UR68, UR37, URZ ;  /* 0x0000002544257290 */ /* 0x000fe4000ff9e0ff */
[----:B------:R-:W-:Y:S02]  /*19b20*/  UIADD3 UR36, UP5, UPT, UR68, UR36, URZ ;  /* 0x0000002444247290 */ /* 0x000fe4000ffbe0ff */
[----:B------:R-:W-:-:S02]  /*19b30*/  UIADD3 UR35, UP6, UPT, UR68, UR35, URZ ;  /* 0x0000002344237290 */ /* 0x000fc4000ffde0ff */
[----:B------:R-:W-:Y:S02]  /*19b40*/  UIADD3 UR34, UP1, UPT, UR68, UR34, URZ ;  /* 0x0000002244227290 */ /* 0x000fe4000ff3e0ff */
[----:B------:R-:W-:Y:S02]  /*19b50*/  UIADD3 UR5, UPT, UPT, UR5, -0x1, URZ ;  /* 0xffffffff05057890 */ /* 0x000fe4000fffe0ff */
[----:B------:R-:W-:Y:S02]  /*19b60*/  UIADD3.X UR49, UPT, UPT, UR69, UR49, URZ, UP2, !UPT ;  /* 0x0000003145317290 */ /* 0x000fe400097fe4ff */
[----:B------:R-:W-:Y:S02]  /*19b70*/  UIADD3.X UR50, UPT, UPT, UR69, UR50, URZ, UP3, !UPT ;  /* 0x0000003245327290 */ /* 0x000fe40009ffe4ff */
[----:B------:R-:W-:Y:S02]  /*19b80*/  UIADD3.X UR51, UPT, UPT, UR69, UR51, URZ, UP4, !UPT ;  /* 0x0000003345337290 */ /* 0x000fe4000a7fe4ff */
[----:B------:R-:W-:-:S02]  /*19b90*/  UIADD3.X UR52, UPT, UPT, UR69, UR52, URZ, UP5, !UPT ;  /* 0x0000003445347290 */ /* 0x000fc4000affe4ff */
[----:B------:R-:W-:Y:S02]  /*19ba0*/  UIADD3.X UR53, UPT, UPT, UR69, UR53, URZ, UP6, !UPT ;  /* 0x0000003545357290 */ /* 0x000fe4000b7fe4ff */
[----:B------:R-:W-:Y:S02]  /*19bb0*/  UIADD3.X UR54, UPT, UPT, UR69, UR54, URZ, UP1, !UPT ;  /* 0x0000003645367290 */ /* 0x000fe40008ffe4ff */
[----:B------:R-:W-:Y:S02]  /*19bc0*/  UISETP.NE.U32.AND UP0, UPT, UR5, URZ, UPT ;  /* 0x000000ff0500728c */ /* 0x000fe4000bf05070 */
[----:B------:R-:W-:Y:S02]  /*19bd0*/  UIADD3 UR33, UP2, UPT, UR68, UR33, URZ ;  /* 0x0000002144217290 */ /* 0x000fe4000ff5e0ff */
[----:B------:R-:W-:Y:S02]  /*19be0*/  UIADD3 UR32, UP3, UPT, UR68, UR32, URZ ;  /* 0x0000002044207290 */ /* 0x000fe4000ff7e0ff */
[----:B------:R-:W-:-:S02]  /*19bf0*/  UIADD3 UR31, UP4, UPT, UR68, UR31, URZ ;  /* 0x0000001f441f7290 */ /* 0x000fc4000ff9e0ff */
[----:B------:R-:W-:Y:S02]  /*19c00*/  UIADD3 UR30, UP5, UPT, UR68, UR30, URZ ;  /* 0x0000001e441e7290 */ /* 0x000fe4000ffbe0ff */
[----:B------:R-:W-:Y:S02]  /*19c10*/  UIADD3 UR29, UP6, UPT, UR68, UR29, URZ ;  /* 0x0000001d441d7290 */ /* 0x000fe4000ffde0ff */
[----:B------:R-:W-:Y:S02]  /*19c20*/  UIADD3 UR28, UP1, UPT, UR68, UR28, URZ ;  /* 0x0000001c441c7290 */ /* 0x000fe4000ff3e0ff */
[----:B------:R-:W-:Y:S02]  /*19c30*/  UIADD3.X UR55, UPT, UPT, UR69, UR55, URZ, UP2, !UPT ;  /* 0x0000003745377290 */ /* 0x000fe400097fe4ff */
[----:B------:R-:W-:Y:S02]  /*19c40*/  UIADD3.X UR56, UPT, UPT, UR69, UR56, URZ, UP3, !UPT ;  /* 0x0000003845387290 */ /* 0x000fe40009ffe4ff */
[----:B------:R-:W-:-:S02]  /*19c50*/  UIADD3.X UR57, UPT, UPT, UR69, UR57, URZ, UP4, !UPT ;  /* 0x0000003945397290 */ /* 0x000fc4000a7fe4ff */
[----:B------:R-:W-:Y:S02]  /*19c60*/  UIADD3.X UR58, UPT, UPT, UR69, UR58, URZ, UP5, !UPT ;  /* 0x0000003a453a7290 */ /* 0x000fe4000affe4ff */
[----:B------:R-:W-:Y:S02]  /*19c70*/  UIADD3.X UR59, UPT, UPT, UR69, UR59, URZ, UP6, !UPT ;  /* 0x0000003b453b7290 */ /* 0x000fe4000b7fe4ff */
[----:B------:R-:W-:Y:S01]  /*19c80*/  UIADD3.X UR60, UPT, UPT, UR69, UR60, URZ, UP1, !UPT ;  /* 0x0000003c453c7290 */ /* 0x000fe20008ffe4ff */
[----:B------:R-:W-:Y:S02]  /*19c90*/  IADD3 R21, P6, PT, R21, UR68, RZ ;  /* 0x0000004415157c10 */ /* 0x000fe4000ffde0ff */
[----:B------:R-:W-:-:S03]  /*19ca0*/  IADD3.X R18, PT, PT, R18, UR69, RZ, P0, !PT ;  /* 0x0000004512127c10 */ /* 0x000fc600087fe4ff */
[----:B------:R0:W-:Y:S04]  /*19cb0*/  STL [R1+0x620], R21 ;  /* 0x0006201501007387 */ /* 0x0001e80000100800 */
[----:B------:R0:W-:Y:S01]  /*19cc0*/  STL [R1+0x5ec], R18 ;  /* 0x0005ec1201007387 */ /* 0x0001e20000100800 */
[----:B------:R-:W-:Y:S02]  /*19cd0*/  IADD3 R19, P0, PT, R19, UR68, RZ ;  /* 0x0000004413137c10 */ /* 0x000fe4000ff1e0ff */
[----:B------:R-:W-:-:S03]  /*19ce0*/  IADD3.X R16, PT, PT, R16, UR69, RZ, P1, !PT ;  /* 0x0000004510107c10 */ /* 0x000fc60008ffe4ff */
[----:B------:R0:W-:Y:S04]  /*19cf0*/  STL [R1+0x628], R19 ;  /* 0x0006281301007387 */ /* 0x0001e80000100800 */
[----:B------:R0:W-:Y:S01]  /*19d00*/  STL [R1+0x5f4], R16 ;  /* 0x0005f41001007387 */ /* 0x0001e20000100800 */
[----:B-----5:R-:W-:Y:S02]  /*19d10*/  IADD3 R17, P1, PT, R17, UR68, RZ ;  /* 0x0000004411117c10 */ /* 0x020fe4000ff3e0ff */
[----:B------:R-:W-:-:S03]  /*19d20*/  IADD3.X R6, PT, PT, R6, UR69, RZ, P2, !PT ;  /* 0x0000004506067c10 */ /* 0x000fc600097fe4ff */
[----:B------:R0:W-:Y:S04]  /*19d30*/  STL [R1+0x630], R17 ;  /* 0x0006301101007387 */ /* 0x0001e80000100800 */
[----:B------:R0:W-:Y:S01]  /*19d40*/  STL [R1+0x5fc], R6 ;  /* 0x0005fc0601007387 */ /* 0x0001e20000100800 */
[----:B------:R-:W-:Y:S02]  /*19d50*/  UIADD3 UR27, UP2, UPT, UR68, UR27, URZ ;  /* 0x0000001b441b7290 */ /* 0x000fe4000ff5e0ff */
[----:B------:R-:W-:Y:S01]  /*19d60*/  UIADD3 UR26, UP3, UPT, UR68, UR26, URZ ;  /* 0x0000001a441a7290 */ /* 0x000fe2000ff7e0ff */
[----:B------:R-:W-:Y:S02]  /*19d70*/  IADD3.X R7, PT, PT, R7, UR69, RZ, P3, !PT ;  /* 0x0000004507077c10 */ /* 0x000fe40009ffe4ff */
[----:B--2---:R-:W-:-:S03]  /*19d80*/  IADD3.X R4, PT, PT, R4, UR69, RZ, P4, !PT ;  /* 0x0000004504047c10 */ /* 0x004fc6000a7fe4ff */
[----:B------:R0:W-:Y:S01]  /*19d90*/  STL [R1+0x604], R7 ;  /* 0x0006040701007387 */ /* 0x0001e20000100800 */
[----:B---3--:R-:W-:-:S03]  /*19da0*/  IADD3.X R5, PT, PT, R5, UR69, RZ, P5, !PT ;  /* 0x0000004505057c10 */ /* 0x008fc6000affe4ff */
[----:B------:R0:W-:Y:S04]  /*19db0*/  STL [R1+0x60c], R4 ;  /* 0x00060c0401007387 */ /* 0x0001e80000100800 */
[----:B------:R0:W-:Y:S01]  /*19dc0*/  STL [R1+0x614], R5 ;  /* 0x0006140501007387 */ /* 0x0001e20000100800 */
[----:B------:R-:W-:Y:S02]  /*19dd0*/  IADD3.X R28, PT, PT, R28, UR69, RZ, P6, !PT ;  /* 0x000000451c1c7c10 */ /* 0x000fe4000b7fe4ff */
[----:B------:R-:W-:Y:S02]  /*19de0*/  IADD3.X R27, PT, PT, R27, UR69, RZ, P0, !PT ;  /* 0x000000451b1b7c10 */ /* 0x000fe400087fe4ff */
[----:B----4-:R-:W-:-:S05]  /*19df0*/  IADD3.X R26, PT, PT, R26, UR69, RZ, P1, !PT ;  /* 0x000000451a1a7c10 */ /* 0x010fca0008ffe4ff */
[----:B------:R0:W-:Y:S04]  /*19e00*/  STL [R1+0x62c], R26 ;  /* 0x00062c1a01007387 */ /* 0x0001e80000100800 */
[----:B------:R0:W-:Y:S04]  /*19e10*/  STL [R1+0x61c], R28 ;  /* 0x00061c1c01007387 */ /* 0x0001e80000100800 */
[----:B------:R0:W-:Y:S01]  /*19e20*/  STL [R1+0x624], R27 ;  /* 0x0006241b01007387 */ /* 0x0001e20000100800 */
[----:B------:R-:W-:Y:S02]  /*19e30*/  UIADD3 UR25, UP4, UPT, UR68, UR25, URZ ;  /* 0x0000001944197290 */ /* 0x000fe4000ff9e0ff */
[----:B------:R-:W-:-:S02]  /*19e40*/  UIADD3 UR24, UP5, UPT, UR68, UR24, URZ ;  /* 0x0000001844187290 */ /* 0x000fc4000ffbe0ff */
[----:B------:R-:W-:Y:S02]  /*19e50*/  UIADD3 UR23, UP6, UPT, UR68, UR23, URZ ;  /* 0x0000001744177290 */ /* 0x000fe4000ffde0ff */
[----:B------:R-:W-:Y:S02]  /*19e60*/  UIADD3 UR22, UP1, UPT, UR68, UR22, URZ ;  /* 0x0000001644167290 */ /* 0x000fe4000ff3e0ff */
[----:B------:R-:W-:Y:S02]  /*19e70*/  UIADD3.X UR61, UPT, UPT, UR69, UR61, URZ, UP2, !UPT ;  /* 0x0000003d453d7290 */ /* 0x000fe400097fe4ff */
[----:B------:R-:W-:Y:S02]  /*19e80*/  UIADD3.X UR62, UPT, UPT, UR69, UR62, URZ, UP3, !UPT ;  /* 0x0000003e453e7290 */ /* 0x000fe40009ffe4ff */
[----:B------:R-:W-:Y:S02]  /*19e90*/  UIADD3.X UR63, UPT, UPT, UR69, UR63, URZ, UP4, !UPT ;  /* 0x0000003f453f7290 */ /* 0x000fe4000a7fe4ff */
[----:B------:R-:W-:-:S02]  /*19ea0*/  UIADD3.X UR64, UPT, UPT, UR69, UR64, URZ, UP5, !UPT ;  /* 0x0000004045407290 */ /* 0x000fc4000affe4ff */
[----:B------:R-:W-:Y:S02]  /*19eb0*/  UIADD3.X UR65, UPT, UPT, UR69, UR65, URZ, UP6, !UPT ;  /* 0x0000004145417290 */ /* 0x000fe4000b7fe4ff */
[----:B------:R-:W-:Y:S02]  /*19ec0*/  UIADD3.X UR66, UPT, UPT, UR69, UR66, URZ, UP1, !UPT ;  /* 0x0000004245427290 */ /* 0x000fe40008ffe4ff */
[----:B------:R-:W-:Y:S02]  /*19ed0*/  UIADD3 UR21, UP2, UPT, UR68, UR21, URZ ;  /* 0x0000001544157290 */ /* 0x000fe4000ff5e0ff */
[----:B------:R-:W-:Y:S02]  /*19ee0*/  UIADD3 UR20, UP3, UPT, UR68, UR20, URZ ;  /* 0x0000001444147290 */ /* 0x000fe4000ff7e0ff */
[----:B------:R-:W-:Y:S02]  /*19ef0*/  UIADD3 UR19, UP4, UPT, UR68, UR19, URZ ;  /* 0x0000001344137290 */ /* 0x000fe4000ff9e0ff */
[----:B------:R-:W-:-:S02]  /*19f00*/  UIADD3 UR18, UP5, UPT, UR68, UR18, URZ ;  /* 0x0000001244127290 */ /* 0x000fc4000ffbe0ff */
[----:B------:R-:W-:Y:S02]  /*19f10*/  UIADD3 UR9, UP6, UPT, UR68, UR9, URZ ;  /* 0x0000000944097290 */ /* 0x000fe4000ffde0ff */
[----:B------:R-:W-:Y:S02]  /*19f20*/  UIADD3 UR8, UP1, UPT, UR68, UR8, URZ ;  /* 0x0000000844087290 */ /* 0x000fe4000ff3e0ff */
[----:B------:R-:W-:Y:S02]  /*19f30*/  UIADD3 UR17, UPT, UPT, UR17, -0x40, URZ ;  /* 0xffffffc011117890 */ /* 0x000fe4000fffe0ff */
[----:B------:R-:W-:Y:S02]  /*19f40*/  UIADD3.X UR67, UPT, UPT, UR69, UR67, URZ, UP2, !UPT ;  /* 0x0000004345437290 */ /* 0x000fe400097fe4ff */
[----:B------:R-:W-:Y:S02]  /*19f50*/  UIADD3.X UR76, UPT, UPT, UR69, UR76, URZ, UP3, !UPT ;  /* 0x0000004c454c7290 */ /* 0x000fe40009ffe4ff */
[----:B------:R-:W-:-:S02]  /*19f60*/  UIADD3.X UR75, UPT, UPT, UR69, UR75, URZ, UP4, !UPT ;  /* 0x0000004b454b7290 */ /* 0x000fc4000a7fe4ff */
[----:B------:R-:W-:Y:S02]  /*19f70*/  UIADD3.X UR74, UPT, UPT, UR69, UR74, URZ, UP5, !UPT ;  /* 0x0000004a454a7290 */ /* 0x000fe4000affe4ff */
[----:B------:R-:W-:Y:S02]  /*19f80*/  UIADD3.X UR73, UPT, UPT, UR69, UR73, URZ, UP6, !UPT ;  /* 0x0000004945497290 */ /* 0x000fe4000b7fe4ff */
[----:B------:R-:W-:Y:S01]  /*19f90*/  UIADD3.X UR72, UPT, UPT, UR69, UR72, URZ, UP1, !UPT ;  /* 0x0000004845487290 */ /* 0x000fe20008ffe4ff */
[----:B0-----:R-:W-:Y:S11]  /*19fa0*/  BRA.U UP0, `(.L_x_2) ;  /* 0xffffff3900007547 */ /* 0x001ff6000b83ffff */
.L_x_1:
[----:B------:R-:W2:Y:S01]  /*19fb0*/  LDL.LU R24, [R1+0xb4] ;  /* 0x0000b40001187983 */ /* 0x000ea20000300800 */
[----:B------:R-:W3:Y:S01]  /*19fc0*/  S2UR UR5, SR_CgaCtaId ;  /* 0x00000000000579c3 */ /* 0x000ee20000008800 */
[----:B------:R-:W4:Y:S02]  /*19fd0*/  LDCU.128 UR8, c[0x0][0x390] ;  /* 0x00007200ff0877ac */ /* 0x000f240008000c00 */
[----:B------:R-:W5:Y:S01]  /*19fe0*/  LDL.LU R22, [R1+0x114] ;  /* 0x0001140001167983 */ /* 0x000f620000300800 */
[----:B------:R-:W0:Y:S01]  /*19ff0*/  LDCU UR14, c[0x0][0x39c] ;  /* 0x00007380ff0e77ac */ /* 0x000e220008000800 */
[----:B------:R-:W1:Y:S01]  /*1a000*/  LDCU UR13, c[0x0][0x39c] ;  /* 0x00007380ff0d77ac */ /* 0x000e620008000800 */
[----:B------:R-:W0:Y:S02]  /*1a010*/  LDCU UR12, c[0x0][0x39c] ;  /* 0x00007380ff0c77ac */ /* 0x000e240008000800 */
[----:B------:R-:W-:Y:S06]  /*1a020*/  BAR.SYNC.DEFER_BLOCKING 0x0 ;  /* 0x0000000000007b1d */ /* 0x000fec0000010000 */
[----:B-----5:R5:W-:Y:S04]  /*1a030*/  STL [R1+0x76c], R22 ;  /* 0x00076c1601007387 */ /* 0x020be80000100800 */
[----:B-----5:R-:W5:Y:S04]  /*1a040*/  LDL.LU R22, [R1+0xbc] ;  /* 0x0000bc0001167983 */ /* 0x020f680000300800 */
[----:B-----5:R5:W-:Y:S04]  /*1a050*/  STL [R1+0x774], R22 ;  /* 0x0007741601007387 */ /* 0x020be80000100800 */
[----:B-----5:R-:W2:Y:S04]  /*1a060*/  LDL.LU R22, [R1+0xb0] ;  /* 0x0000b00001167983 */ /* 0x020ea80000300800 */
[----:B------:R-:W5:Y:S04]  /*1a070*/  LDL.LU R29, [R1+0x11c] ;  /* 0x00011c00011d7983 */ /* 0x000f680000300800 */
[----:B-----5:R5:W-:Y:S04]  /*1a080*/  STL [R1+0x768], R29 ;  /* 0x0007681d01007387 */ /* 0x020be80000100800 */
[----:B-----5:R-:W5:Y:S04]  /*1a090*/  LDL.LU R29, [R1+0x110] ;  /* 0x00011000011d7983 */ /* 0x020f680000300800 */
[----:B-----5:R5:W-:Y:S04]  /*1a0a0*/  STL [R1+0x770], R29 ;  /* 0x0007701d01007387 */ /* 0x020be80000100800 */
[----:B-----5:R-:W5:Y:S04]  /*1a0b0*/  LDL.LU R29, [R1+0xb8] ;  /* 0x0000b800011d7983 */ /* 0x020f680000300800 */
[----:B------:R-:W2:Y:S04]  /*1a0c0*/  LDL.LU R19, [R1+0x124] ;  /* 0x0001240001137983 */ /* 0x000ea80000300800 */
[----:B--2---:R2:W-:Y:S04]  /*1a0d0*/  STL [R1+0x764], R19 ;  /* 0x0007641301007387 */ /* 0x0045e80000100800 */
[----:B--2---:R-:W2:Y:S04]  /*1a0e0*/  LDL.LU R19, [R1+0x118] ;  /* 0x0001180001137983 */ /* 0x004ea80000300800 */
[----:B------:R-:W2:Y:S04]  /*1a0f0*/  LDL.LU R27, [R1+0x12c] ;  /* 0x00012c00011b7983 */ /* 0x000ea80000300800 */
[----:B--2---:R2:W-:Y:S04]  /*1a100*/  STL [R1+0x760], R27 ;  /* 0x0007601b01007387 */ /* 0x0045e80000100800 */
[----:B--2---:R-:W2:Y:S04]  /*1a110*/  LDL.LU R27, [R1+0x120] ;  /* 0x00012000011b7983 */ /* 0x004ea80000300800 */
[----:B------:R-:W2:Y:S04]  /*1a120*/  LDL.LU R17, [R1+0xa4] ;  /* 0x0000a40001117983 */ /* 0x000ea80000300800 */
[----:B--2---:R2:W-:Y:S04]  /*1a130*/  STL [R1+0x74c], R17 ;  /* 0x00074c1101007387 */ /* 0x0045e80000100800 */
[----:B--2---:R-:W2:Y:S04]  /*1a140*/  LDL.LU R17, [R1+0x1bc] ;  /* 0x0001bc0001117983 */ /* 0x004ea80000300800 */
[----:B--2---:R2:W-:Y:S04]  /*1a150*/  STL [R1+0x754], R17 ;  /* 0x0007541101007387 */ /* 0x0045e80000100800 */
[----:B--2---:R-:W2:Y:S04]  /*1a160*/  LDL.LU R17, [R1+0x1b4] ;  /* 0x0001b40001117983 */ /* 0x004ea80000300800 */
        /* <DEDUP_REMOVED lines=47> */
[----:B------:R0:W-:Y:S04]  /*1a460*/  STL [R1+0x6f8], R12 ;  /* 0x0006f80c01007387 */ /* 0x0001e80000100800 */
[----:B0-----:R-:W2:Y:S04]  /*1a470*/  LDL.LU R12, [R1+0x40] ;  /* 0x00004000010c7983 */ /* 0x001ea80000300800 */
[----:B--2---:R0:W-:Y:S04]  /*1a480*/  STL [R1+0x6fc], R12 ;  /* 0x0006fc0c01007387 */ /* 0x0041e80000100800 */
[----:B0-----:R-:W2:Y:S04]  /*1a490*/  LDL.LU R12, [R1+0xfc] ;  /* 0x0000fc00010c7983 */ /* 0x001ea80000300800 */
[----:B--2---:R0:W-:Y:S04]  /*1a4a0*/  STL [R1+0x704], R12 ;  /* 0x0007040c01007387 */ /* 0x0041e80000100800 */
[----:B0-----:R-:W2:Y:S04]  /*1a4b0*/  LDL.LU R12, [R1+0xf4] ;  /* 0x0000f400010c7983 */ /* 0x001ea80000300800 */
[----:B--2---:R0:W-:Y:S04]  /*1a4c0*/  STL [R1+0x70c], R12 ;  /* 0x00070c0c01007387 */ /* 0x0041e80000100800 */
[----:B0-----:R-:W2:Y:S04]  /*1a4d0*/  LDL.LU R12, [R1+0x88] ;  /* 0x00008800010c7983 */ /* 0x001ea80000300800 */
[----:B------:R-:W2:Y:S04]  /*1a4e0*/  LDL.LU R8, [R1+0x44] ;  /* 0x0000440001087983 */ /* 0x000ea80000300800 */
[----:B--2---:R0:W-:Y:S04]  /*1a4f0*/  STL [R1+0x700], R8 ;  /* 0x0007000801007387 */ /* 0x0041e80000100800 */
[----:B0-----:R-:W2:Y:S01]  /*1a500*/  LDL.LU R8, [R1+0xf8] ;  /* 0x0000f80001087983 */ /* 0x001ea20000300800 */
[----:B------:R-:W-:-:S03]  /*1a510*/  F2FP.SATFINITE.E4M3.F32.PACK_AB_MERGE_C R24, R24, R22, RZ ;  /* 0x000000161818723e */ /* 0x000fc600048070ff */
[----:B--2---:R0:W-:Y:S04]  /*1a520*/  STL [R1+0x708], R8 ;  /* 0x0007080801007387 */ /* 0x0041e80000100800 */
[----:B0-----:R-:W2:Y:S04]  /*1a530*/  LDL.LU R8, [R1+0xf0] ;  /* 0x0000f00001087983 */ /* 0x001ea80000300800 */
[----:B------:R0:W-:Y:S04]  /*1a540*/  STL [R1+0x6f4], R13 ;  /* 0x0006f40d01007387 */ /* 0x0001e80000100800 */
[----:B0-----:R-:W2:Y:S04]  /*1a550*/  LDL.LU R13, [R1+0x48] ;  /* 0x00004800010d7983 */ /* 0x001ea80000300800 */
[----:B------:R-:W2:Y:S04]  /*1a560*/  LDL.LU R9, [R1+0x4c] ;  /* 0x00004c0001097983 */ /* 0x000ea80000300800 */
[----:B------:R0:W-:Y:S04]  /*1a570*/  STL [R1+0x6f0], R14 ;  /* 0x0006f00e01007387 */ /* 0x0001e80000100800 */
[----:B0-----:R-:W2:Y:S04]  /*1a580*/  LDL.LU R14, [R1+0x10] ;  /* 0x00001000010e7983 */ /* 0x001ea80000300800 */
[----:B-1----:R-:W2:Y:S04]  /*1a590*/  LDL.LU R10, [R1+0x14] ;  /* 0x00001400010a7983 */ /* 0x002ea80000300800 */
[----:B------:R0:W-:Y:S04]  /*1a5a0*/  STL [R1+0x6ec], R15 ;  /* 0x0006ec0f01007387 */ /* 0x0001e80000100800 */
[----:B0-----:R-:W2:Y:S04]  /*1a5b0*/  LDL.LU R15, [R1+0x18] ;  /* 0x00001800010f7983 */ /* 0x001ea80000300800 */
[----:B------:R-:W2:Y:S04]  /*1a5c0*/  LDL.LU R11, [R1+0x1c] ;  /* 0x00001c00010b7983 */ /* 0x000ea80000300800 */
[----:B------:R-:W2:Y:S04]  /*1a5d0*/  LDL.LU R28, [R1] ;  /* 0x00000000011c7983 */ /* 0x000ea80000300800 */
[----:B------:R-:W2:Y:S04]  /*1a5e0*/  LDL.LU R21, [R1+0x4] ;  /* 0x0000040001157983 */ /* 0x000ea80000300800 */
[----:B------:R-:W2:Y:S04]  /*1a5f0*/  LDL.LU R20, [R1+0x8] ;  /* 0x0000080001147983 */ /* 0x000ea80000300800 */
[----:B------:R-:W2:Y:S04]  /*1a600*/  LDL.LU R16, [R1+0xc] ;  /* 0x00000c0001107983 */ /* 0x000ea80000300800 */
[----:B------:R-:W5:Y:S02]  /*1a610*/  LDL.LU R22, [R1+0x774] ;  /* 0x0007740001167983 */ /* 0x000f640000300800 */
[----:B-----5:R-:W-:-:S02]  /*1a620*/  F2FP.SATFINITE.E4M3.F32.PACK_AB_MERGE_C R22, R22, R29, RZ ;  /* 0x0000001d1616723e */ /* 0x020fc400048070ff */
[----:B------:R-:W5:Y:S04]  /*1a630*/  LDL.LU R29, [R1+0x770] ;  /* 0x00077000011d7983 */ /* 0x000f680000300800 */
[----:B------:R0:W-:Y:S04]  /*1a640*/  STL [R1+0x20], R22 ;  /* 0x0000201601007387 */ /* 0x0001e80000100800 */
[----:B0-----:R-:W5:Y:S02]  /*1a650*/  LDL.LU R22, [R1+0x76c] ;  /* 0x00076c0001167983 */ /* 0x001f640000300800 */
[----:B-----5:R-:W-:-:S02]  /*1a660*/  F2FP.SATFINITE.E4M3.F32.PACK_AB_MERGE_C R22, R22, R29, RZ ;  /* 0x0000001d1616723e */ /* 0x020fc400048070ff */
[----:B------:R-:W5:Y:S02]  /*1a670*/  LDL.LU R29, [R1+0x768] ;  /* 0x00076800011d7983 */ /* 0x000f640000300800 */
[----:B-----5:R-:W-:Y:S02]  /*1a680*/  F2FP.SATFINITE.E4M3.F32.PACK_AB_MERGE_C R29, R29, R19, RZ ;  /* 0x000000131d1d723e */ /* 0x020fe400048070ff */
[----:B------:R-:W5:Y:S02]  /*1a690*/  LDL.LU R19, [R1+0x764] ;  /* 0x0007640001137983 */ /* 0x000f640000300800 */
[----:B-----5:R-:W-:Y:S02]  /*1a6a0*/  F2FP.SATFINITE.E4M3.F32.PACK_AB_MERGE_C R19, R19, R27, RZ ;  /* 0x0000001b1313723e */ /* 0x020fe400048070ff */
[----:B------:R-:W5:Y:S02]  /*1a6b0*/  LDL.LU R27, [R1+0x760] ;  /* 0x00076000011b7983 */ /* 0x000f640000300800 */
[----:B-----5:R-:W-:-:S02]  /*1a6c0*/  F2FP.SATFINITE.E4M3.F32.PACK_AB_MERGE_C R27, R27, R17, RZ ;  /* 0x000000111b1b723e */ /* 0x020fc400048070ff */
[----:B------:R-:W5:Y:S02]  /*1a6d0*/  LDL.LU R17, [R1+0x75c] ;  /* 0x00075c0001117983 */ /* 0x000f640000300800 */
[----:B-----5:R-:W-:Y:S02]  /*1a6e0*/  F2FP.SATFINITE.E4M3.F32.PACK_AB_MERGE_C R17, R17, R26, RZ ;  /* 0x0000001a1111723e */ /* 0x020fe400048070ff */
[----:B------:R-:W5:Y:S04]  /*1a6f0*/  LDL.LU R26, [R1+0x758] ;  /* 0x00075800011a7983 */ /* 0x000f680000300800 */
[----:B------:R0:W-:Y:S04]  /*1a700*/  STL [R1+0x54], R17 ;  /* 0x0000541101007387 */ /* 0x0001e80000100800 */
[----:B0-----:R-:W5:Y:S02]  /*1a710*/  LDL.LU R17, [R1+0x754] ;  /* 0x0007540001117983 */ /* 0x001f640000300800 */
        /* <DEDUP_REMOVED lines=13> */
[----:B------:R-:W5:Y:S02]  /*1a7f0*/  LDL.LU R23, [R1+0x738] ;  /* 0x0007380001177983 */ /* 0x000f640000300800 */
[----:B-----5:R-:W-:Y:S02]  /*1a800*/  F2FP.SATFINITE.E4M3.F32.PACK_AB_MERGE_C R23, R23, R3, RZ ;  /* 0x000000031717723e */ /* 0x020fe400048070ff */
[----:B------:R-:W5:Y:S02]  /*1a810*/  LDL.LU R3, [R1+0x734] ;  /* 0x0007340001037983 */ /* 0x000f640000300800 */
[----:B-----5:R-:W-:-:S02]  /*1a820*/  F2FP.SATFINITE.E4M3.F32.PACK_AB_MERGE_C R3, R3, R0, RZ ;  /* 0x000000000303723e */ /* 0x020fc400048070ff */
        /* <DEDUP_REMOVED lines=18> */
[----:B------:R-:W2:Y:S02]  /*1a950*/  LDL.LU R12, [R1+0x70c] ;  /* 0x00070c00010c7983 */ /* 0x000ea40000300800 */
[----:B--2---:R-:W-:-:S02]  /*1a960*/  F2FP.SATFINITE.E4M3.F32.PACK_AB_MERGE_C R12, R12, R8, RZ ;  /* 0x000000080c0c723e */ /* 0x004fc400048070ff */
[----:B------:R-:W2:Y:S04]  /*1a970*/  LDL.LU R8, [R1+0x708] ;  /* 0x0007080001087983 */ /* 0x000ea80000300800 */
[----:B------:R0:W-:Y:S04]  /*1a980*/  STL [R1+0x30], R12 ;  /* 0x0000300c01007387 */ /* 0x0001e80000100800 */
[----:B0-----:R-:W2:Y:S02]  /*1a990*/  LDL.LU R12, [R1+0x704] ;  /* 0x00070400010c7983 */ /* 0x001ea40000300800 */
[----:B--2---:R-:W-:-:S02]  /*1a9a0*/  F2FP.SATFINITE.E4M3.F32.PACK_AB_MERGE_C R12, R12, R8, RZ ;  /* 0x000000080c0c723e */ /* 0x004fc400048070ff */
[----:B------:R-:W2:Y:S04]  /*1a9b0*/  LDL.LU R8, [R1+0x700] ;  /* 0x0007000001087983 */ /* 0x000ea80000300800 */
[----:B------:R0:W-:Y:S04]  /*1a9c0*/  STL [R1+0x38], R12 ;  /* 0x0000380c01007387 */ /* 0x0001e80000100800 */
[----:B0-----:R-:W2:Y:S01]  /*1a9d0*/  LDL.LU R12, [R1+0x6fc] ;  /* 0x0006fc00010c7983 */ /* 0x001ea20000300800 */
[----:B------:R-:W-:Y:S02]  /*1a9e0*/  F2FP.SATFINITE.E4M3.F32.PACK_AB_MERGE_C R9, R9, R13, RZ ;  /* 0x0000000d0909723e */ /* 0x000fe400048070ff */
[----:B------:R-:W-:-:S02]  /*1a9f0*/  F2FP.SATFINITE.E4M3.F32.PACK_AB_MERGE_C R10, R10, R14, RZ ;  /* 0x0000000e0a0a723e */ /* 0x000fc400048070ff */
[----:B------:R-:W-:Y:S02]  /*1aa00*/  F2FP.SATFINITE.E4M3.F32.PACK_AB_MERGE_C R11, R11, R15, RZ ;  /* 0x0000000f0b0b723e */ /* 0x000fe400048070ff */
[----:B--2---:R-:W-:Y:S02]  /*1aa10*/  F2FP.SATFINITE.E4M3.F32.PACK_AB_MERGE_C R8, R8, R12, RZ ;  /* 0x0000000c0808723e */ /* 0x004fe400048070ff */
[----:B------:R-:W2:Y:S04]  /*1aa20*/  LDL.LU R12, [R1+0x6f8] ;  /* 0x0006f800010c7983 */ /* 0x000ea80000300800 */
[----:B------:R-:W2:Y:S04]  /*1aa30*/  LDL.LU R13, [R1+0x6f4] ;  /* 0x0006f400010d7983 */ /* 0x000ea80000300800 */
[----:B------:R-:W5:Y:S04]  /*1aa40*/  LDL.LU R14, [R1+0x6f0] ;  /* 0x0006f000010e7983 */ /* 0x000f680000300800 */
[----:B------:R-:W5:Y:S01]  /*1aa50*/  LDL.LU R15, [R1+0x6ec] ;  /* 0x0006ec00010f7983 */ /* 0x000f620000300800 */
[----:B------:R-:W-:-:S02]  /*1aa60*/  F2FP.SATFINITE.E4M3.F32.PACK_AB_MERGE_C R16, R16, R20, RZ ;  /* 0x000000141010723e */ /* 0x000fc400048070ff */
[----:B------:R-:W-:Y:S01]  /*1aa70*/  LOP3.LUT R24, R24, 0xffff, RZ, 0xc0, !PT ;  /* 0x0000ffff18187812 */ /* 0x000fe200078ec0ff */
[----:B------:R-:W0:Y:S01]  /*1aa80*/  S2R R20, SR_TID.X ;  /* 0x0000000000147919 */ /* 0x000e220000002100 */
[----:B------:R-:W-:Y:S02]  /*1aa90*/  LOP3.LUT R22, R22, 0xffff, RZ, 0xc0, !PT ;  /* 0x0000ffff16167812 */ /* 0x000fe400078ec0ff */
[----:B------:R-:W-:Y:S02]  /*1aaa0*/  F2FP.SATFINITE.E4M3.F32.PACK_AB_MERGE_C R21, R21, R28, RZ ;  /* 0x0000001c1515723e */ /* 0x000fe400048070ff */
[----:B------:R-:W-:Y:S01]  /*1aab0*/  LOP3.LUT R17, R17, 0xffff, RZ, 0xc0, !PT ;  /* 0x0000ffff11117812 */ /* 0x000fe200078ec0ff */
[----:B0-----:R-:W-:Y:S01]  /*1aac0*/  IMAD.SHL.U32 R28, R20, 0x20, RZ ;  /* 0x00000020141c7824 */ /* 0x001fe200078e00ff */
[----:B--2---:R-:W-:-:S05]  /*1aad0*/  F2FP.SATFINITE.E4M3.F32.PACK_AB_MERGE_C R12, R13, R12, RZ ;  /* 0x0000000c0d0c723e */ /* 0x004fca00048070ff */
[----:B------:R0:W-:Y:S04]  /*1aae0*/  STL [R1+0x6e0], R12 ;  /* 0x0006e00c01007387 */ /* 0x0001e80000100800 */
[----:B0-----:R-:W2:Y:S01]  /*1aaf0*/  LDL.LU R12, [R1+0x20] ;  /* 0x00002000010c7983 */ /* 0x001ea20000300800 */
[----:B------:R-:W-:Y:S01]  /*1ab00*/  LOP3.LUT R13, R19, 0xffff, RZ, 0xc0, !PT ;  /* 0x0000ffff130d7812 */ /* 0x000fe200078ec0ff */
[----:B------:R-:W-:Y:S01]  /*1ab10*/  IMAD.U32 R20, RZ, RZ, UR4 ;  /* 0x00000004ff147e24 */ /* 0x000fe2000f8e00ff */
[----:B------:R-:W-:Y:S01]  /*1ab20*/  LOP3.LUT R19, R5, 0xffff, RZ, 0xc0, !PT ;  /* 0x0000ffff05137812 */ /* 0x000fe200078ec0ff */
[----:B------:R-:W-:Y:S01]  /*1ab30*/  STL [R1+0x10], R24 ;  /* 0x0000101801007387 */ /* 0x000fe20000100800 */
[----:B-----5:R-:W-:Y:S02]  /*1ab40*/  F2FP.SATFINITE.E4M3.F32.PACK_AB_MERGE_C R14, R15, R14, RZ ;  /* 0x0000000e0f0e723e */ /* 0x020fe400048070ff */
[----:B------:R-:W-:Y:S01]  /*1ab50*/  LOP3.LUT R15, R20, 0x60, R28, 0xf8, !PT ;  /* 0x00000060140f7812 */ /* 0x000fe200078ef81c */
[----:B------:R0:W-:Y:S01]  /*1ab60*/  STL [R1+0xc], R22 ;  /* 0x00000c1601007387 */ /* 0x0001e20000100800 */
[----:B------:R-:W-:-:S02]  /*1ab70*/  LOP3.LUT R5, R18, 0xffff, RZ, 0xc0, !PT ;  /* 0x0000ffff12057812 */ /* 0x000fc400078ec0ff */
[----:B------:R-:W-:Y:S01]  /*1ab80*/  PRMT R18, R13, 0x3340, R1 ;  /* 0x000033400d127816 */ /* 0x000fe20000000001 */
[----:B------:R1:W-:Y:S01]  /*1ab90*/  STL [R1+0x18], R19 ;  /* 0x0000181301007387 */ /* 0x0003e20000100800 */
[----:B------:R-:W-:Y:S02]  /*1aba0*/  LOP3.LUT R8, R8, 0xffff, RZ, 0xc0, !PT ;  /* 0x0000ffff08087812 */ /* 0x000fe400078ec0ff */
[----:B------:R-:W-:Y:S01]  /*1abb0*/  LOP3.LUT R21, R21, 0xffff, RZ, 0xc0, !PT ;  /* 0x0000ffff15157812 */ /* 0x000fe200078ec0ff */
[----:B------:R5:W-:Y:S01]  /*1abc0*/  STL [R1+0x6dc], R14 ;  /* 0x0006dc0e01007387 */ /* 0x000be20000100800 */
[----:B------:R-:W-:Y:S02]  /*1abd0*/  LOP3.LUT R6, R6, 0xffff, RZ, 0xc0, !PT ;  /* 0x0000ffff06067812 */ /* 0x000fe400078ec0ff */
[----:B0-----:R-:W-:Y:S01]  /*1abe0*/  PRMT R22, R24, 0x3340, R22 ;  /* 0x0000334018167816 */ /* 0x001fe20000000016 */
[----:B------:R-:W0:Y:S01]  /*1abf0*/  S2R R28, SR_TID.X ;  /* 0x00000000001c7919 */ /* 0x000e220000002100 */
[----:B------:R-:W-:-:S02]  /*1ac00*/  PRMT R24, R17, 0x3340, R5 ;  /* 0x0000334011187816 */ /* 0x000fc40000000005 */
[----:B-1----:R-:W-:Y:S02]  /*1ac10*/  PRMT R19, R19, 0x3340, R1 ;  /* 0x0000334013137816 */ /* 0x002fe40000000001 */
[----:B------:R-:W-:Y:S01]  /*1ac20*/  PRMT R20, R22, 0x5410, R18 ;  /* 0x0000541016147816 */ /* 0x000fe20000000012 */
[----:B-----5:R-:W1:Y:S01]  /*1ac30*/  S2R R14, SR_TID.X ;  /* 0x00000000000e7919 */ /* 0x020e620000002100 */
[----:B------:R-:W-:Y:S02]  /*1ac40*/  PRMT R18, R24, 0x5410, R19 ;  /* 0x0000541018127816 */ /* 0x000fe40000000013 */
[----:B------:R-:W-:Y:S01]  /*1ac50*/  LOP3.LUT R24, R2, 0xffff, RZ, 0xc0, !PT ;  /* 0x0000ffff02187812 */ /* 0x000fe200078ec0ff */
[----:B------:R5:W-:Y:S01]  /*1ac60*/  STL [R1+0x40], R20 ;  /* 0x0000401401007387 */ /* 0x000be20000100800 */
[----:B------:R-:W-:Y:S02]  /*1ac70*/  PRMT R2, R6, 0x3340, R1 ;  /* 0x0000334006027816 */ /* 0x000fe40000000001 */
[----:B------:R-:W-:Y:S01]  /*1ac80*/  LOP3.LUT R16, R16, 0xffff, RZ, 0xc0, !PT ;  /* 0x0000ffff10107812 */ /* 0x000fe200078ec0ff */
[----:B------:R3:W-:Y:S01]  /*1ac90*/  STL [R1+0x3c], R18 ;  /* 0x00003c1201007387 */ /* 0x0007e20000100800 */
[----:B------:R-:W-:-:S02]  /*1aca0*/  LOP3.LUT R9, R9, 0xffff, RZ, 0xc0, !PT ;  /* 0x0000ffff09097812 */ /* 0x000fc400078ec0ff */
[----:B------:R-:W-:Y:S02]  /*1acb0*/  LOP3.LUT R11, R11, 0xffff, RZ, 0xc0, !PT ;  /* 0x0000ffff0b0b7812 */ /* 0x000fe400078ec0ff */
[----:B-----5:R-:W-:-:S04]  /*1acc0*/  LOP3.LUT R20, R10, 0xffff, RZ, 0xc0, !PT ;  /* 0x0000ffff0a147812 */ /* 0x020fc800078ec0ff */
[----:B---3--:R-:W-:Y:S02]  /*1acd0*/  PRMT R18, R8, 0x3340, R20 ;  /* 0x0000334008127816 */ /* 0x008fe40000000014 */
[----:B-1----:R-:W-:Y:S02]  /*1ace0*/  LOP3.LUT R19, R14, 0xc, RZ, 0xc0, !PT ;  /* 0x0000000c0e137812 */ /* 0x002fe400078ec0ff */
[----:B------:R-:W-:Y:S02]  /*1acf0*/  SHF.R.S32.HI R22, RZ, 0x4, R14 ;  /* 0x00000004ff167819 */ /* 0x000fe4000001140e */
[----:B------:R-:W-:Y:S02]  /*1ad00*/  LOP3.LUT R14, R3, 0xffff, RZ, 0xc0, !PT ;  /* 0x0000ffff030e7812 */ /* 0x000fe400078ec0ff */
[----:B0-----:R-:W-:Y:S02]  /*1ad10*/  LOP3.LUT R3, R28, 0x3f, RZ, 0xc0, !PT ;  /* 0x0000003f1c037812 */ /* 0x001fe400078ec0ff */
[----:B------:R-:W-:Y:S01]  /*1ad20*/  PRMT R28, R21, 0x3340, R1 ;  /* 0x00003340151c7816 */ /* 0x000fe20000000001 */
[----:B------:R-:W-:Y:S01]  /*1ad30*/  STL [R1+0x14], R14 ;  /* 0x0000140e01007387 */ /* 0x000fe20000100800 */
[----:B------:R-:W-:Y:S01]  /*1ad40*/  SGXT R22, R22, 0x1 ;  /* 0x000000011616781a */ /* 0x000fe20000000200 */
[----:B------:R-:W-:Y:S01]  /*1ad50*/  IMAD R3, R19, 0x80, R3 ;  /* 0x0000008013037824 */ /* 0x000fe200078e0203 */
[----:B------:R-:W-:-:S02]  /*1ad60*/  PRMT R28, R18, 0x5410, R28 ;  /* 0x00005410121c7816 */ /* 0x000fc4000000001c */
[----:B------:R-:W-:Y:S02]  /*1ad70*/  PRMT R10, R14, 0x3340, R24 ;  /* 0x000033400e0a7816 */ /* 0x000fe40000000018 */
[----:B------:R-:W-:Y:S01]  /*1ad80*/  LOP3.LUT R22, R22, 0x1020, RZ, 0xc0, !PT ;  /* 0x0000102016167812 */ /* 0x000fe200078ec0ff */
[----:B------:R-:W-:Y:S01]  /*1ad90*/  STL [R1+0x6e4], R3 ;  /* 0x0006e40301007387 */ /* 0x000fe20000100800 */
[----:B------:R-:W-:Y:S02]  /*1ada0*/  PRMT R2, R10, 0x5410, R2 ;  /* 0x000054100a027816 */ /* 0x000fe40000000002 */
[----:B------:R-:W-:Y:S01]  /*1adb0*/  LOP3.LUT R10, R27, 0xffff, RZ, 0xc0, !PT ;  /* 0x0000ffff1b0a7812 */ /* 0x000fe200078ec0ff */
[----:B------:R0:W-:Y:S01]  /*1adc0*/  STL [R1+0x6e8], R28 ;  /* 0x0006e81c01007387 */ /* 0x0001e20000100800 */
[----:B------:R-:W-:Y:S01]  /*1add0*/  IMAD R22, R19, 0x2, R22 ;  /* 0x0000000213167824 */ /* 0x000fe200078e0216 */
[----:B------:R-:W-:Y:S02]  /*1ade0*/  LOP3.LUT R19, R26, 0xffff, RZ, 0xc0, !PT ;  /* 0x0000ffff1a137812 */ /* 0x000fe400078ec0ff */
[----:B------:R-:W-:Y:S01]  /*1adf0*/  LOP3.LUT R27, R7, 0xffff, RZ, 0xc0, !PT ;  /* 0x0000ffff071b7812 */ /* 0x000fe200078ec0ff */
[----:B------:R1:W-:Y:S01]  /*1ae00*/  STL [R1+0x2c], R2 ;  /* 0x00002c0201007387 */ /* 0x0003e20000100800 */
[----:B------:R-:W-:-:S02]  /*1ae10*/  PRMT R7, R10, 0x3340, R1 ;  /* 0x000033400a077816 */ /* 0x000fc40000000001 */
[----:B------:R-:W-:Y:S02]  /*1ae20*/  LOP3.LUT R18, R23, 0xffff, RZ, 0xc0, !PT ;  /* 0x0000ffff17127812 */ /* 0x000fe400078ec0ff */
[----:B0-----:R-:W-:Y:S02]  /*1ae30*/  LOP3.LUT R28, R29, 0xffff, RZ, 0xc0, !PT ;  /* 0x0000ffff1d1c7812 */ /* 0x001fe400078ec0ff */
[----:B------:R-:W-:Y:S02]  /*1ae40*/  LOP3.LUT R3, R0, 0xffff, RZ, 0xc0, !PT ;  /* 0x0000ffff00037812 */ /* 0x000fe400078ec0ff */
[--C-:B------:R-:W-:Y:S02]  /*1ae50*/  PRMT R0, R27, 0x3340, R1.reuse ;  /* 0x000033401b007816 */ /* 0x100fe40000000001 */
[----:B-1----:R-:W-:Y:S02]  /*1ae60*/  LOP3.LUT R2, R25, 0xffff, RZ, 0xc0, !PT ;  /* 0x0000ffff19027812 */ /* 0x002fe400078ec0ff */
[----:B------:R-:W-:-:S02]  /*1ae70*/  PRMT R29, R16, 0x3340, R1 ;  /* 0x00003340101d7816 */ /* 0x000fc40000000001 */
[----:B------:R-:W-:Y:S02]  /*1ae80*/  PRMT R25, R19, 0x3340, R2 ;  /* 0x0000334013197816 */ /* 0x000fe40000000002 */
[----:B--2---:R-:W-:Y:S02]  /*1ae90*/  LOP3.LUT R14, R12, 0xffff, RZ, 0xc0, !PT ;  /* 0x0000ffff0c0e7812 */ /* 0x004fe400078ec0ff */
[----:B------:R-:W-:Y:S02]  /*1aea0*/  LOP3.LUT R12, R4, 0xffff, RZ, 0xc0, !PT ;  /* 0x0000ffff040c7812 */ /* 0x000fe400078ec0ff */
[----:B------:R-:W-:Y:S01]  /*1aeb0*/  PRMT R26, R14, 0x3340, R28 ;  /* 0x000033400e1a7816 */ /* 0x000fe2000000001c */
[----:B------:R0:W-:Y:S01]  /*1aec0*/  STL [R1+0x20], R14 ;  /* 0x0000200e01007387 */ /* 0x0001e20000100800 */
[----:B------:R-:W-:Y:S02]  /*1aed0*/  PRMT R4, R18, 0x3340, R1 ;  /* 0x0000334012047816 */ /* 0x000fe40000000001 */
[----:B------:R-:W-:Y:S01]  /*1aee0*/  PRMT R23, R3, 0x3340, R12 ;  /* 0x0000334003177816 */ /* 0x000fe2000000000c */
[----:B------:R1:W-:Y:S01]  /*1aef0*/  STL [R1+0x34], R16 ;  /* 0x0000341001007387 */ /* 0x0003e20000100800 */
[----:B0-----:R-:W-:-:S03]  /*1af00*/  PRMT R14, R26, 0x5410, R7 ;  /* 0x000054101a0e7816 */ /* 0x001fc60000000007 */
[----:B------:R-:W2:Y:S01]  /*1af10*/  LDL.LU R26, [R1+0x10] ;  /* 0x00001000011a7983 */ /* 0x000ea20000300800 */
[----:B------:R-:W-:Y:S02]  /*1af20*/  PRMT R0, R23, 0x5410, R0 ;  /* 0x0000541017007816 */ /* 0x000fe40000000000 */
[----:B------:R-:W-:Y:S01]  /*1af30*/  SHF.R.U32.HI R13, RZ, 0x8, R13 ;  /* 0x00000008ff0d7819 */ /* 0x000fe2000001160d */
[----:B------:R-:W3:Y:S01]  /*1af40*/  LDL.LU R7, [R1+0xc] ;  /* 0x00000c0001077983 */ /* 0x000ee20000300800 */
[----:B-1----:R-:W-:-:S03]  /*1af50*/  PRMT R16, R9, 0x3340, R11 ;  /* 0x0000334009107816 */ /* 0x002fc6000000000b */
[----:B------:R0:W-:Y:S02]  /*1af60*/  STL [R1+0x8], R14 ;  /* 0x0000080e01007387 */ /* 0x0001e40000100800 */
[----:B0-----:R-:W-:Y:S02]  /*1af70*/  PRMT R14, R25, 0x5410, R4 ;  /* 0x00005410190e7816 */ /* 0x001fe40000000004 */
[----:B------:R-:W5:Y:S04]  /*1af80*/  LDL.LU R25, [R1+0x14] ;  /* 0x0000140001197983 */ /* 0x000f680000300800 */
[----:B------:R-:W4:Y:S04]  /*1af90*/  LDL.LU R23, [R1+0x18] ;  /* 0x0000180001177983 */ /* 0x000f280000300800 */
[----:B------:R2:W-:Y:S02]  /*1afa0*/  STL [R1], R0 ;  /* 0x0000000001007387 */ /* 0x0005e40000100800 */
[----:B--2---:R-:W-:-:S02]  /*1afb0*/  SHF.R.U32.HI R0, RZ, 0x8, R26 ;  /* 0x00000008ff007819 */ /* 0x004fc4000001161a */
[----:B------:R-:W2:Y:S01]  /*1afc0*/  LDL.LU R26, [R1+0x20] ;  /* 0x00002000011a7983 */ /* 0x000ea20000300800 */
[----:B---3--:R-:W-:Y:S02]  /*1afd0*/  SHF.R.U32.HI R4, RZ, 0x8, R7 ;  /* 0x00000008ff047819 */ /* 0x008fe40000011607 */
[----:B------:R-:W-:Y:S02]  /*1afe0*/  SHF.R.U32.HI R7, RZ, 0x8, R5 ;  /* 0x00000008ff077819 */ /* 0x000fe40000011605 */
[----:B------:R-:W-:Y:S02]  /*1aff0*/  SHF.R.U32.HI R17, RZ, 0x8, R17 ;  /* 0x00000008ff117819 */ /* 0x000fe40000011611 */
[----:B------:R-:W-:Y:S02]  /*1b000*/  LOP3.LUT R13, R13, 0xffff, RZ, 0xc0, !PT ;  /* 0x0000ffff0d0d7812 */ /* 0x000fe400078ec0ff */
[----:B------:R-:W-:Y:S02]  /*1b010*/  PRMT R29, R16, 0x5410, R29 ;  /* 0x00005410101d7816 */ /* 0x000fe4000000001d */
[----:B------:R-:W-:-:S02]  /*1b020*/  LOP3.LUT R16, R0, 0xffff, RZ, 0xc0, !PT ;  /* 0x0000ffff00107812 */ /* 0x000fc400078ec0ff */
[----:B------:R-:W-:Y:S02]  /*1b030*/  LOP3.LUT R4, R4, 0xffff, RZ, 0xc0, !PT ;  /* 0x0000ffff04047812 */ /* 0x000fe400078ec0ff */
[----:B------:R-:W-:Y:S02]  /*1b040*/  LOP3.LUT R0, R7, 0xffff, RZ, 0xc0, !PT ;  /* 0x0000ffff07007812 */ /* 0x000fe400078ec0ff */
[----:B------:R-:W-:Y:S02]  /*1b050*/  LOP3.LUT R17, R17, 0xffff, RZ, 0xc0, !PT ;  /* 0x0000ffff11117812 */ /* 0x000fe400078ec0ff */
[----:B------:R-:W-:Y:S02]  /*1b060*/  PRMT R7, R13, 0x3340, R1 ;  /* 0x000033400d077816 */ /* 0x000fe40000000001 */
[----:B----4-:R-:W-:Y:S02]  /*1b070*/  SHF.R.U32.HI R5, RZ, 0x8, R23 ;  /* 0x00000008ff057819 */ /* 0x010fe40000011617 */
[----:B------:R-:W-:-:S02]  /*1b080*/  LOP3.LUT R15, R22, R15, RZ, 0x3c, !PT ;  /* 0x0000000f160f7212 */ /* 0x000fc400078e3cff */
[----:B-----5:R-:W-:Y:S02]  /*1b090*/  SHF.R.U32.HI R13, RZ, 0x8, R25 ;  /* 0x00000008ff0d7819 */ /* 0x020fe40000011619 */
[----:B------:R-:W-:Y:S02]  /*1b0a0*/  LOP3.LUT R22, R5, 0xffff, RZ, 0xc0, !PT ;  /* 0x0000ffff05167812 */ /* 0x000fe400078ec0ff */
[----:B------:R-:W-:Y:S02]  /*1b0b0*/  SHF.R.U32.HI R20, RZ, 0x8, R20 ;  /* 0x00000008ff147819 */ /* 0x000fe40000011614 */
[----:B------:R-:W-:Y:S02]  /*1b0c0*/  PRMT R5, R16, 0x3340, R4 ;  /* 0x0000334010057816 */ /* 0x000fe40000000004 */
[----:B------:R-:W-:Y:S02]  /*1b0d0*/  SHF.R.U32.HI R24, RZ, 0x8, R24 ;  /* 0x00000008ff187819 */ /* 0x000fe40000011618 */
[----:B------:R-:W-:-:S02]  /*1b0e0*/  SHF.R.U32.HI R8, RZ, 0x8, R8 ;  /* 0x00000008ff087819 */ /* 0x000fc40000011608 */
[----:B------:R-:W-:Y:S02]  /*1b0f0*/  PRMT R4, R17, 0x3340, R0 ;  /* 0x0000334011047816 */ /* 0x000fe40000000000 */
[----:B------:R-:W-:Y:S02]  /*1b100*/  SHF.R.U32.HI R6, RZ, 0x8, R6 ;  /* 0x00000008ff067819 */ /* 0x000fe40000011606 */
[----:B------:R-:W-:Y:S02]  /*1b110*/  SHF.R.U32.HI R21, RZ, 0x8, R21 ;  /* 0x00000008ff157819 */ /* 0x000fe40000011615 */
[----:B------:R-:W-:Y:S02]  /*1b120*/  LOP3.LUT R17, R13, 0xffff, RZ, 0xc0, !PT ;  /* 0x0000ffff0d117812 */ /* 0x000fe400078ec0ff */
[----:B------:R-:W-:Y:S02]  /*1b130*/  LOP3.LUT R13, R20, 0xffff, RZ, 0xc0, !PT ;  /* 0x0000ffff140d7812 */ /* 0x000fe400078ec0ff */
[----:B------:R-:W-:-:S02]  /*1b140*/  LOP3.LUT R16, R24, 0xffff, RZ, 0xc0, !PT ;  /* 0x0000ffff18107812 */ /* 0x000fc400078ec0ff */
[----:B------:R-:W-:Y:S02]  /*1b150*/  LOP3.LUT R20, R8, 0xffff, RZ, 0xc0, !PT ;  /* 0x0000ffff08147812 */ /* 0x000fe400078ec0ff */
[----:B------:R-:W-:Y:S02]  /*1b160*/  SHF.R.U32.HI R10, RZ, 0x8, R10 ;  /* 0x00000008ff0a7819 */ /* 0x000fe4000001160a */
[----:B------:R-:W-:Y:S02]  /*1b170*/  LOP3.LUT R6, R6, 0xffff, RZ, 0xc0, !PT ;  /* 0x0000ffff06067812 */ /* 0x000fe400078ec0ff */
[----:B------:R-:W-:Y:S02]  /*1b180*/  SHF.R.U32.HI R19, RZ, 0x8, R19 ;  /* 0x00000008ff137819 */ /* 0x000fe40000011613 */
[----:B------:R-:W-:Y:S02]  /*1b190*/  SHF.R.U32.HI R2, RZ, 0x8, R2 ;  /* 0x00000008ff027819 */ /* 0x000fe40000011602 */
[----:B------:R-:W-:-:S02]  /*1b1a0*/  LOP3.LUT R21, R21, 0xffff, RZ, 0xc0, !PT ;  /* 0x0000ffff15157812 */ /* 0x000fc400078ec0ff */
[----:B------:R-:W-:Y:S02]  /*1b1b0*/  SHF.R.U32.HI R18, RZ, 0x8, R18 ;  /* 0x00000008ff127819 */ /* 0x000fe40000011612 */
[----:B------:R-:W-:Y:S02]  /*1b1c0*/  PRMT R16, R17, 0x3340, R16 ;  /* 0x0000334011107816 */ /* 0x000fe40000000010 */
[----:B------:R-:W-:Y:S02]  /*1b1d0*/  PRMT R13, R20, 0x3340, R13 ;  /* 0x00003340140d7816 */ /* 0x000fe4000000000d */
[----:B------:R-:W-:Y:S02]  /*1b1e0*/  LOP3.LUT R10, R10, 0xffff, RZ, 0xc0, !PT ;  /* 0x0000ffff0a0a7812 */ /* 0x000fe400078ec0ff */
[----:B------:R-:W-:Y:S02]  /*1b1f0*/  PRMT R8, R6, 0x3340, R1 ;  /* 0x0000334006087816 */ /* 0x000fe40000000001 */
[----:B------:R-:W-:-:S02]  /*1b200*/  SHF.R.U32.HI R20, RZ, 0x8, R28 ;  /* 0x00000008ff147819 */ /* 0x000fc4000001161c */
[----:B------:R-:W-:Y:S01]  /*1b210*/  LOP3.LUT R2, R2, 0xffff, RZ, 0xc0, !PT ;  /* 0x0000ffff02027812 */ /* 0x000fe200078ec0ff */
[----:B------:R-:W3:Y:S01]  /*1b220*/  LDL.LU R28, [R1+0x6e8] ;  /* 0x0006e800011c7983 */ /* 0x000ee20000300800 */
[----:B------:R-:W-:Y:S02]  /*1b230*/  LOP3.LUT R19, R19, 0xffff, RZ, 0xc0, !PT ;  /* 0x0000ffff13137812 */ /* 0x000fe400078ec0ff */
[--C-:B------:R-:W-:Y:S01]  /*1b240*/  PRMT R6, R21, 0x3340, R1.reuse ;  /* 0x0000334015067816 */ /* 0x100fe20000000001 */
[----:B------:R-:W4:Y:S01]  /*1b250*/  LDL.LU R25, [R1+0x50] ;  /* 0x0000500001197983 */ /* 0x000f220000300800 */
[----:B------:R-:W-:Y:S02]  /*1b260*/  LOP3.LUT R21, R18, 0xffff, RZ, 0xc0, !PT ;  /* 0x0000ffff12157812 */ /* 0x000fe400078ec0ff */
[----:B------:R-:W-:Y:S02]  /*1b270*/  PRMT R18, R10, 0x3340, R1 ;  /* 0x000033400a127816 */ /* 0x000fe40000000001 */
[----:B------:R-:W-:-:S02]  /*1b280*/  LOP3.LUT R20, R20, 0xffff, RZ, 0xc0, !PT ;  /* 0x0000ffff14147812 */ /* 0x000fc400078ec0ff */
[----:B------:R-:W-:Y:S02]  /*1b290*/  PRMT R19, R19, 0x3340, R2 ;  /* 0x0000334013137816 */ /* 0x000fe40000000002 */
[----:B------:R-:W-:Y:S02]  /*1b2a0*/  SHF.R.U32.HI R10, RZ, 0x8, R12 ;  /* 0x00000008ff0a7819 */ /* 0x000fe4000001160c */
[----:B------:R-:W-:Y:S02]  /*1b2b0*/  SHF.R.U32.HI R2, RZ, 0x8, R3 ;  /* 0x00000008ff027819 */ /* 0x000fe40000011603 */
[----:B------:R-:W-:Y:S02]  /*1b2c0*/  SHF.R.U32.HI R11, RZ, 0x8, R11 ;  /* 0x00000008ff0b7819 */ /* 0x000fe4000001160b */
[----:B------:R-:W-:Y:S02]  /*1b2d0*/  SHF.R.U32.HI R9, RZ, 0x8, R9 ;  /* 0x00000008ff097819 */ /* 0x000fe40000011609 */
[----:B------:R-:W-:-:S02]  /*1b2e0*/  PRMT R0, R22, 0x3340, R1 ;  /* 0x0000334016007816 */ /* 0x000fc40000000001 */
[----:B------:R-:W-:Y:S01]  /*1b2f0*/  SHF.R.U32.HI R27, RZ, 0x8, R27 ;  /* 0x00000008ff1b7819 */ /* 0x000fe2000001161b */
[----:B------:R-:W5:Y:S01]  /*1b300*/  LDL.LU R22, [R1+0x34] ;  /* 0x0000340001167983 */ /* 0x000f620000300800 */
[----:B------:R-:W-:Y:S02]  /*1b310*/  LOP3.LUT R10, R10, 0xffff, RZ, 0xc0, !PT ;  /* 0x0000ffff0a0a7812 */ /* 0x000fe400078ec0ff */
[----:B------:R-:W-:Y:S02]  /*1b320*/  LOP3.LUT R2, R2, 0xffff, RZ, 0xc0, !PT ;  /* 0x0000ffff02027812 */ /* 0x000fe400078ec0ff */
[----:B------:R-:W-:Y:S02]  /*1b330*/  LOP3.LUT R11, R11, 0xffff, RZ, 0xc0, !PT ;  /* 0x0000ffff0b0b7812 */ /* 0x000fe400078ec0ff */
[----:B------:R-:W-:Y:S02]  /*1b340*/  LOP3.LUT R9, R9, 0xffff, RZ, 0xc0, !PT ;  /* 0x0000ffff09097812 */ /* 0x000fe400078ec0ff */
[----:B------:R-:W-:-:S02]  /*1b350*/  LOP3.LUT R23, R27, 0xffff, RZ, 0xc0, !PT ;  /* 0x0000ffff1b177812 */ /* 0x000fc400078ec0ff */
[----:B------:R-:W-:Y:S02]  /*1b360*/  PRMT R24, R9, 0x3340, R11 ;  /* 0x0000334009187816 */ /* 0x000fe4000000000b */
[----:B--2---:R-:W-:-:S04]  /*1b370*/  SHF.R.U32.HI R17, RZ, 0x8, R26 ;  /* 0x00000008ff117819 */ /* 0x004fc8000001161a */
[----:B------:R-:W-:-:S04]  /*1b380*/  LOP3.LUT R17, R17, 0xffff, RZ, 0xc0, !PT ;  /* 0x0000ffff11117812 */ /* 0x000fc800078ec0ff */
[----:B------:R-:W-:Y:S02]  /*1b390*/  PRMT R20, R17, 0x3340, R20 ;  /* 0x0000334011147816 */ /* 0x000fe40000000014 */
[----:B------:R-:W-:Y:S02]  /*1b3a0*/  PRMT R17, R21, 0x3340, R1 ;  /* 0x0000334015117816 */ /* 0x000fe40000000001 */
[----:B------:R-:W2:Y:S01]  /*1b3b0*/  LDL.LU R21, [R1+0x54] ;  /* 0x0000540001157983 */ /* 0x000ea20000300800 */
[----:B------:R-:W-:-:S03]  /*1b3c0*/  PRMT R26, R2, 0x3340, R10 ;  /* 0x00003340021a7816 */ /* 0x000fc6000000000a */
[----:B------:R-:W2:Y:S04]  /*1b3d0*/  LDL.LU R3, [R1+0x6e4] ;  /* 0x0006e40001037983 */ /* 0x000ea80000300800 */
[----:B------:R-:W2:Y:S04]  /*1b3e0*/  LDL.LU R12, [R1+0x6e0] ;  /* 0x0006e000010c7983 */ /* 0x000ea80000300800 */
[----:B------:R-:W3:Y:S04]  /*1b3f0*/  LDL.LU R27, [R1+0x30] ;  /* 0x00003000011b7983 */ /* 0x000ee80000300800 */
[----:B------:R-:W3:Y:S04]  /*1b400*/  LDL.LU R10, [R1+0x2c] ;  /* 0x00002c00010a7983 */ /* 0x000ee80000300800 */
[----:B------:R-:W3:Y:S04]  /*1b410*/  LDL.LU R11, [R1+0x3c] ;  /* 0x00003c00010b7983 */ /* 0x000ee80000300800 */
[----:B------:R-:W3:Y:S01]  /*1b420*/  LDL.LU R2, [R1+0x40] ;  /* 0x0000400001027983 */ /* 0x000ee20000300800 */
[----:B------:R-:W-:-:S02]  /*1b430*/  UMOV UR4, 0x400 ;  /* 0x0000040000047882 */ /* 0x000fc40000000000 */
[----:B------:R-:W-:Y:S01]  /*1b440*/  ULEA UR4, UR5, UR4, 0x18 ;  /* 0x0000000405047291 */ /* 0x000fe2000f8ec0ff */
[----:B----4-:R-:W-:Y:S01]  /*1b450*/  LOP3.LUT R25, R25, 0xffff, RZ, 0xc0, !PT ;  /* 0x0000ffff19197812 */ /* 0x010fe200078ec0ff */
[----:B------:R-:W0:Y:S01]  /*1b460*/  LDCU UR5, c[0x0][0x3b4] ;  /* 0x00007680ff0577ac */ /* 0x000e220008000800 */
[----:B-----5:R-:W-:-:S04]  /*1b470*/  SHF.R.U32.HI R22, RZ, 0x8, R22 ;  /* 0x00000008ff167819 */ /* 0x020fc80000011616 */
[----:B------:R-:W-:Y:S02]  /*1b480*/  LOP3.LUT R22, R22, 0xffff, RZ, 0xc0, !PT ;  /* 0x0000ffff16167812 */ /* 0x000fe400078ec0ff */
[----:B--2---:R-:W-:Y:S02]  /*1b490*/  LOP3.LUT R12, R12, 0xffff, RZ, 0xc0, !PT ;  /* 0x0000ffff0c0c7812 */ /* 0x004fe400078ec0ff */
[----:B---3--:R-:W-:Y:S01]  /*1b4a0*/  LOP3.LUT R9, R27, 0xffff, RZ, 0xc0, !PT ;  /* 0x0000ffff1b097812 */ /* 0x008fe200078ec0ff */
[----:B------:R-:W-:Y:S01]  /*1b4b0*/  IMAD.SHL.U32 R27, R3, 0x8, RZ ;  /* 0x00000008031b7824 */ /* 0x000fe200078e00ff */
[----:B------:R-:W-:Y:S02]  /*1b4c0*/  PRMT R3, R11, 0x4210, R25 ;  /* 0x000042100b037816 */ /* 0x000fe40000000019 */
[----:B------:R-:W-:Y:S02]  /*1b4d0*/  PRMT R11, R28, 0x4210, R12 ;  /* 0x000042101c0b7816 */ /* 0x000fe4000000000c */
[----:B------:R-:W-:-:S02]  /*1b4e0*/  PRMT R28, R22, 0x3340, R1 ;  /* 0x00003340161c7816 */ /* 0x000fc40000000001 */
[----:B------:R-:W1:Y:S01]  /*1b4f0*/  S2R R22, SR_TID.X ;  /* 0x0000000000167919 */ /* 0x000e620000002100 */
[----:B------:R-:W-:-:S05]  /*1b500*/  PRMT R10, R10, 0x4210, R9 ;  /* 0x000042100a0a7816 */ /* 0x000fca0000000009 */
[----:B------:R2:W-:Y:S01]  /*1b510*/  STS.64 [R15+UR4+0x80], R10 ;  /* 0x0000800a0f007988 */ /* 0x0005e20008000a04 */
[----:B-1----:R-:W-:-:S04]  /*1b520*/  LOP3.LUT R22, R22, 0xc0, RZ, 0xc0, !PT ;  /* 0x000000c016167812 */ /* 0x002fc800078ec0ff */
[----:B------:R-:W-:-:S04]  /*1b530*/  SHF.R.U32.HI R22, RZ, 0x1, R22 ;  /* 0x00000001ff167819 */ /* 0x000fc80000011616 */
[----:B------:R-:W-:Y:S02]  /*1b540*/  LOP3.LUT R22, R27, R22, RZ, 0x3c, !PT ;  /* 0x000000161b167212 */ /* 0x000fe400078e3cff */
[----:B------:R-:W3:Y:S04]  /*1b550*/  LDL.LU R27, [R1] ;  /* 0x00000000011b7983 */ /* 0x000ee80000300800 */
[----:B--2---:R-:W2:Y:S01]  /*1b560*/  LDL.LU R11, [R1+0x58] ;  /* 0x00005800010b7983 */ /* 0x004ea20000300800 */
[----:B------:R-:W-:Y:S02]  /*1b570*/  LOP3.LUT R21, R21, 0xffff, RZ, 0xc0, !PT ;  /* 0x0000ffff15157812 */ /* 0x000fe400078ec0ff */
[----:B------:R-:W-:Y:S01]  /*1b580*/  PRMT R8, R16, 0x5410, R8 ;  /* 0x0000541010087816 */ /* 0x000fe20000000008 */
[----:B------:R-:W4:Y:S01]  /*1b590*/  LDL.LU R10, [R1+0x8] ;  /* 0x00000800010a7983 */ /* 0x000f220000300800 */
[----:B------:R-:W-:-:S05]  /*1b5a0*/  PRMT R2, R2, 0x4210, R21 ;  /* 0x0000421002027816 */ /* 0x000fca0000000015 */
[----:B------:R1:W-:Y:S02]  /*1b5b0*/  STS.64 [R15+UR4], R2 ;  /* 0x000000020f007988 */ /* 0x0003e40008000a04 */
[----:B-1----:R-:W-:Y:S02]  /*1b5c0*/  PRMT R2, R5, 0x5410, R7 ;  /* 0x0000541005027816 */ /* 0x002fe40000000007 */
[----:B------:R-:W5:Y:S04]  /*1b5d0*/  LDL.LU R7, [R1+0x5c] ;  /* 0x00005c0001077983 */ /* 0x000f680000300800 */
[----:B------:R-:W3:Y:S01]  /*1b5e0*/  LDL.LU R16, [R1+0x38] ;  /* 0x0000380001107983 */ /* 0x000ee20000300800 */
[----:B------:R-:W-:Y:S02]  /*1b5f0*/  PRMT R0, R4, 0x5410, R0 ;  /* 0x0000541004007816 */ /* 0x000fe40000000000 */
[----:B------:R-:W-:-:S02]  /*1b600*/  PRMT R6, R13, 0x5410, R6 ;  /* 0x000054100d067816 */ /* 0x000fc40000000006 */
[----:B------:R-:W-:Y:S02]  /*1b610*/  PRMT R3, R0, 0x5210, R25 ;  /* 0x0000521000037816 */ /* 0x000fe40000000019 */
[----:B------:R-:W-:Y:S02]  /*1b620*/  PRMT R8, R8, 0x5210, R9 ;  /* 0x0000521008087816 */ /* 0x000fe40000000009 */
[----:B------:R-:W-:-:S05]  /*1b630*/  PRMT R9, R6, 0x5210, R12 ;  /* 0x0000521006097816 */ /* 0x000fca000000000c */
[----:B------:R1:W-:Y:S01]  /*1b640*/  STS.64 [R15+UR4+0x180], R8 ;  /* 0x000180080f007988 */ /* 0x0003e20008000a04 */
[----:B--2---:R-:W-:-:S03]  /*1b650*/  LOP3.LUT R0, R11, 0xffff, RZ, 0xc0, !PT ;  /* 0x0000ffff0b007812 */ /* 0x004fc600078ec0ff */
[----:B------:R-:W0:Y:S01]  /*1b660*/  LDL.LU R11, [R1+0x6bc] ;  /* 0x0006bc00010b7983 */ /* 0x000e220000300800 */
[----:B------:R-:W-:-:S03]  /*1b670*/  PRMT R5, R14, 0x4210, R0 ;  /* 0x000042100e057816 */ /* 0x000fc60000000000 */
[----:B------:R-:W2:Y:S04]  /*1b680*/  LDL.LU R14, [R1+0x6dc] ;  /* 0x0006dc00010e7983 */ /* 0x000ea80000300800 */
[----:B-1----:R-:W2:Y:S01]  /*1b690*/  LDL.LU R8, [R1+0x2f4] ;  /* 0x0002f40001087983 */ /* 0x002ea20000300800 */
[----:B---3--:R-:W-:-:S04]  /*1b6a0*/  LOP3.LUT R6, R16, 0xffff, RZ, 0xc0, !PT ;  /* 0x0000ffff10067812 */ /* 0x008fc800078ec0ff */
[----:B------:R-:W-:Y:S02]  /*1b6b0*/  PRMT R12, R27, 0x4210, R6 ;  /* 0x000042101b0c7816 */ /* 0x000fe40000000006 */
[----:B------:R-:W1:Y:S01]  /*1b6c0*/  S2R R27, SR_TID.X ;  /* 0x00000000001b7919 */ /* 0x000e620000002100 */
[----:B------:R-:W-:Y:S02]  /*1b6d0*/  PRMT R23, R23, 0x3340, R1 ;  /* 0x0000334017177816 */ /* 0x000fe40000000001 */
[----:B------:R-:W-:Y:S02]  /*1b6e0*/  PRMT R18, R20, 0x5410, R18 ;  /* 0x0000541014127816 */ /* 0x000fe40000000012 */
[----:B-----5:R-:W-:Y:S02]  /*1b6f0*/  LOP3.LUT R7, R7, 0xffff, RZ, 0xc0, !PT ;  /* 0x0000ffff07077812 */ /* 0x020fe400078ec0ff */
[----:B------:R-:W-:Y:S02]  /*1b700*/  PRMT R23, R26, 0x5410, R23 ;  /* 0x000054101a177816 */ /* 0x000fe40000000017 */
[----:B------:R-:W-:-:S02]  /*1b710*/  PRMT R16, R18, 0x5210, R7 ;  /* 0x0000521012107816 */ /* 0x000fc40000000007 */
[----:B------:R-:W-:Y:S02]  /*1b720*/  PRMT R18, R23, 0x5210, R6 ;  /* 0x0000521017127816 */ /* 0x000fe40000000006 */
[----:B------:R-:W-:Y:S02]  /*1b730*/  PRMT R17, R19, 0x5410, R17 ;  /* 0x0000541013117816 */ /* 0x000fe40000000011 */
[----:B------:R-:W-:Y:S02]  /*1b740*/  PRMT R2, R2, 0x5210, R21 ;  /* 0x0000521002027816 */ /* 0x000fe40000000015 */
[----:B------:R-:W-:-:S03]  /*1b750*/  PRMT R17, R17, 0x5210, R0 ;  /* 0x0000521011117816 */ /* 0x000fc60000000000 */
[----:B------:R3:W-:Y:S01]  /*1b760*/  STS.64 [R15+UR4+0x100], R2 ;  /* 0x000100020f007988 */ /* 0x0007e20008000a04 */
[----:B-1----:R-:W-:-:S04]  /*1b770*/  SHF.R.U32.HI R6, RZ, 0x5, R27 ;  /* 0x00000005ff067819 */ /* 0x002fc8000001161b */
[----:B------:R-:W-:Y:S02]  /*1b780*/  SGXT.U32 R6, R6, 0x3 ;  /* 0x000000030606781a */ /* 0x000fe40000000000 */
[----:B------:R-:W-:Y:S02]  /*1b790*/  PRMT R19, R24, 0x5410, R28 ;  /* 0x0000541018137816 */ /* 0x000fe4000000001c */
[----:B----4-:R-:W-:Y:S02]  /*1b7a0*/  PRMT R4, R10, 0x4210, R7 ;  /* 0x000042100a047816 */ /* 0x010fe40000000007 */
[----:B------:R-:W-:-:S05]  /*1b7b0*/  LOP3.LUT R10, R15, 0x2040, RZ, 0x3c, !PT ;  /* 0x000020400f0a7812 */ /* 0x000fca00078e3cff */
[----:B------:R-:W-:Y:S04]  /*1b7c0*/  STS.64 [R10+UR4], R4 ;  /* 0x000000040a007988 */ /* 0x000fe80008000a04 */
[----:B------:R-:W-:Y:S01]  /*1b7d0*/  STS.64 [R10+UR4+0x100], R16 ;  /* 0x000100100a007988 */ /* 0x000fe20008000a04 */
[C-C-:B--2---:R-:W-:Y:S02]  /*1b7e0*/  LOP3.LUT R0, R8.reuse, 0x1e8, R6.reuse, 0xfe, !PT ;  /* 0x000001e808007812 */ /* 0x144fe400078efe06 */
[----:B---3--:R-:W-:-:S03]  /*1b7f0*/  LOP3.LUT R2, R8, 0x1e0, R6, 0xfe, !PT ;  /* 0x000001e008027812 */ /* 0x008fc600078efe06 */
[----:B------:R1:W-:Y:S01]  /*1b800*/  STL [R1+0xd0], R0 ;  /* 0x0000d00001007387 */ /* 0x0003e20000100800 */
[----:B------:R-:W-:Y:S02]  /*1b810*/  LOP3.LUT R14, R14, 0xffff, RZ, 0xc0, !PT ;  /* 0x0000ffff0e0e7812 */ /* 0x000fe400078ec0ff */
[C-C-:B------:R-:W-:Y:S01]  /*1b820*/  LOP3.LUT R9, R8.reuse, 0x1c8, R6.reuse, 0xfe, !PT ;  /* 0x000001c808097812 */ /* 0x140fe200078efe06 */
[----:B------:R2:W-:Y:S01]  /*1b830*/  STL [R1+0xcc], R2 ;  /* 0x0000cc0201007387 */ /* 0x0005e20000100800 */
[C-C-:B-1----:R-:W-:Y:S02]  /*1b840*/  LOP3.LUT R0, R8.reuse, 0x1d0, R6.reuse, 0xfe, !PT ;  /* 0x000001d008007812 */ /* 0x142fe400078efe06 */
[----:B--2---:R-:W-:-:S03]  /*1b850*/  LOP3.LUT R2, R8, 0x1c0, R6, 0xfe, !PT ;  /* 0x000001c008027812 */ /* 0x004fc600078efe06 */
[----:B------:R1:W-:Y:S01]  /*1b860*/  STL [R1+0xc8], R0 ;  /* 0x0000c80001007387 */ /* 0x0003e20000100800 */
[--C-:B------:R-:W-:Y:S02]  /*1b870*/  PRMT R13, R29, 0x4210, R14.reuse ;  /* 0x000042101d0d7816 */ /* 0x100fe4000000000e */
[----:B------:R-:W-:Y:S01]  /*1b880*/  PRMT R19, R19, 0x5210, R14 ;  /* 0x0000521013137816 */ /* 0x000fe2000000000e */
[----:B------:R2:W-:Y:S01]  /*1b890*/  STL [R1+0xc4], R9 ;  /* 0x0000c40901007387 */ /* 0x0005e20000100800 */
[----:B------:R-:W3:Y:S01]  /*1b8a0*/  LDC R29, c[0x0][0x3b8] ;  /* 0x0000ee00ff1d7b82 */ /* 0x000ee20000000800 */
[C-C-:B-1----:R-:W-:Y:S02]  /*1b8b0*/  LOP3.LUT R0, R8.reuse, 0x1b8, R6.reuse, 0xfe, !PT ;  /* 0x000001b808007812 */ /* 0x142fe400078efe06 */
[----:B------:R1:W-:Y:S01]  /*1b8c0*/  STL [R1+0xc0], R2 ;  /* 0x0000c00201007387 */ /* 0x0003e20000100800 */
[----:B--2---:R-:W-:-:S03]  /*1b8d0*/  LOP3.LUT R9, R8, 0x1b0, R6, 0xfe, !PT ;  /* 0x000001b008097812 */ /* 0x004fc600078efe06 */
[----:B------:R2:W-:Y:S04]  /*1b8e0*/  STL [R1+0xbc], R0 ;  /* 0x0000bc0001007387 */ /* 0x0005e80000100800 */
[----:B------:R-:W-:Y:S01]  /*1b8f0*/  STS.64 [R10+UR4+0x80], R12 ;  /* 0x0000800c0a007988 */ /* 0x000fe20008000a04 */
[----:B-1----:R-:W-:-:S03]  /*1b900*/  LOP3.LUT R2, R8, 0x1a8, R6, 0xfe, !PT ;  /* 0x000001a808027812 */ /* 0x002fc600078efe06 */
[----:B------:R-:W-:Y:S01]  /*1b910*/  STS.64 [R10+UR4+0x180], R18 ;  /* 0x000180120a007988 */ /* 0x000fe20008000a04 */
[C-C-:B--2---:R-:W-:Y:S01]  /*1b920*/  LOP3.LUT R0, R8.reuse, 0x1a0, R6.reuse, 0xfe, !PT ;  /* 0x000001a008007812 */ /* 0x144fe200078efe06 */
[----:B------:R-:W-:Y:S06]  /*1b930*/  BAR.SYNC.DEFER_BLOCKING 0x0 ;  /* 0x0000000000007b1d */ /* 0x000fec0000010000 */
[----:B------:R1:W-:Y:S04]  /*1b940*/  STL [R1+0xb8], R9 ;  /* 0x0000b80901007387 */ /* 0x0003e80000100800 */
[----:B------:R2:W-:Y:S04]  /*1b950*/  STL [R1+0xb4], R2 ;  /* 0x0000b40201007387 */ /* 0x0005e80000100800 */
[----:B------:R4:W-:Y:S01]  /*1b960*/  STL [R1+0xb0], R0 ;  /* 0x0000b00001007387 */ /* 0x0009e20000100800 */
[----:B-1----:R-:W-:-:S02]  /*1b970*/  LOP3.LUT R9, R8, 0x198, R6, 0xfe, !PT ;  /* 0x0000019808097812 */ /* 0x002fc400078efe06 */
[----:B--2---:R-:W-:-:S03]  /*1b980*/  LOP3.LUT R2, R8, 0x190, R6, 0xfe, !PT ;  /* 0x0000019008027812 */ /* 0x004fc600078efe06 */
[----:B------:R1:W-:Y:S01]  /*1b990*/  STL [R1+0xac], R9 ;  /* 0x0000ac0901007387 */ /* 0x0003e20000100800 */
[----:B----4-:R-:W-:-:S03]  /*1b9a0*/  LOP3.LUT R0, R8, 0x188, R6, 0xfe, !PT ;  /* 0x0000018808007812 */ /* 0x010fc600078efe06 */
[----:B------:R2:W-:Y:S04]  /*1b9b0*/  STL [R1+0xa8], R2 ;  /* 0x0000a80201007387 */ /* 0x0005e80000100800 */
[----:B------:R4:W-:Y:S01]  /*1b9c0*/  STL [R1+0xa4], R0 ;  /* 0x0000a40001007387 */ /* 0x0009e20000100800 */
[----:B-1----:R-:W-:-:S03]  /*1b9d0*/  LOP3.LUT R9, R8, 0x180, R6, 0xfe, !PT ;  /* 0x0000018008097812 */ /* 0x002fc600078efe06 */
[----:B------:R-:W1:Y:S01]  /*1b9e0*/  LDS.64 R20, [R22+UR4] ;  /* 0x0000000416147984 */ /* 0x000e620008000a00 */
[----:B--2---:R-:W-:-:S03]  /*1b9f0*/  LOP3.LUT R2, R8, 0x178, R6, 0xfe, !PT ;  /* 0x0000017808027812 */ /* 0x004fc600078efe06 */
[----:B------:R-:W2:Y:S01]  /*1ba00*/  LDS.64 R18, [R22+UR4+0x200] ;  /* 0x0002000416127984 */ /* 0x000ea20008000a00 */
[----:B----4-:R-:W-:-:S03]  /*1ba10*/  LOP3.LUT R0, R8, 0x170, R6, 0xfe, !PT ;  /* 0x0000017008007812 */ /* 0x010fc600078efe06 */
[----:B------:R4:W-:Y:S04]  /*1ba20*/  STL [R1+0xa0], R9 ;  /* 0x0000a00901007387 */ /* 0x0009e80000100800 */
[----:B------:R5:W-:Y:S04]  /*1ba30*/  STL [R1+0x9c], R2 ;  /* 0x00009c0201007387 */ /* 0x000be80000100800 */
[----:B------:R3:W-:Y:S01]  /*1ba40*/  STL [R1+0x98], R0 ;  /* 0x0000980001007387 */ /* 0x0007e20000100800 */
[----:B----4-:R-:W-:-:S03]  /*1ba50*/  LOP3.LUT R9, R8, 0x168, R6, 0xfe, !PT ;  /* 0x0000016808097812 */ /* 0x010fc600078efe06 */
[----:B------:R-:W4:Y:S01]  /*1ba60*/  LDS.64 R14, [R22+UR4+0x400] ;  /* 0x00040004160e7984 */ /* 0x000f220008000a00 */
[C-C-:B-----5:R-:W-:Y:S01]  /*1ba70*/  LOP3.LUT R2, R8.reuse, 0x160, R6.reuse, 0xfe, !PT ;  /* 0x0000016008027812 */ /* 0x160fe200078efe06 */
[C---:B0-----:R-:W-:Y:S01]  /*1ba80*/  IMAD R5, R11.reuse, UR5, RZ ;  /* 0x000000050b057c24 */ /* 0x041fe2000f8e02ff */
[----:B------:R-:W-:Y:S01]  /*1ba90*/  ISETP.GE.AND P0, PT, R11, UR10, PT ;  /* 0x0000000a0b007c0c */ /* 0x000fe2000bf06270 */
[----:B------:R-:W0:Y:S01]  /*1baa0*/  LDS.64 R16, [R22+UR4+0x600] ;  /* 0x0006000416107984 */ /* 0x000e220008000a00 */
[C-C-:B---3--:R-:W-:Y:S01]  /*1bab0*/  LOP3.LUT R0, R8.reuse, 0x158, R6.reuse, 0xfe, !PT ;  /* 0x0000015808007812 */ /* 0x148fe200078efe06 */
[----:B------:R-:W3:Y:S02]  /*1bac0*/  LDCU UR5, c[0x0][0x39c] ;  /* 0x00007380ff0577ac */ /* 0x000ee40008000800 */
[----:B------:R5:W-:Y:S01]  /*1bad0*/  STL [R1+0x94], R9 ;  /* 0x0000940901007387 */ /* 0x000be20000100800 */
[C---:B------:R-:W-:Y:S01]  /*1bae0*/  LOP3.LUT R4, R8.reuse, R6, RZ, 0xfc, !PT ;  /* 0x0000000608047212 */ /* 0x040fe200078efcff */
[----:B------:R-:W0:Y:S02]  /*1baf0*/  LDCU UR10, c[0x0][0x39c] ;  /* 0x00007380ff0a77ac */ /* 0x000e240008000800 */
[----:B------:R1:W-:Y:S04]  /*1bb00*/  STL [R1+0x90], R2 ;  /* 0x0000900201007387 */ /* 0x0003e80000100800 */
[----:B------:R2:W-:Y:S01]  /*1bb10*/  STL [R1+0x8c], R0 ;  /* 0x00008c0001007387 */ /* 0x0005e20000100800 */
[----:B-----5:R-:W-:-:S02]  /*1bb20*/  LOP3.LUT R9, R8, 0x150, R6, 0xfe, !PT ;  /* 0x0000015008097812 */ /* 0x020fc400078efe06 */
[C-C-:B------:R-:W-:Y:S01]  /*1bb30*/  LOP3.LUT R3, R8.reuse, 0x1f0, R6.reuse, 0xfe, !PT ;  /* 0x000001f008037812 */ /* 0x140fe200078efe06 */
[----:B------:R-:W5:Y:S01]  /*1bb40*/  LDS.64 R12, [R22+UR4+0x800] ;  /* 0x00080004160c7984 */ /* 0x000f620008000a00 */
[C-C-:B-1----:R-:W-:Y:S02]  /*1bb50*/  LOP3.LUT R2, R8.reuse, 0x148, R6.reuse, 0xfe, !PT ;  /* 0x0000014808027812 */ /* 0x142fe400078efe06 */
[C-C-:B--2---:R-:W-:Y:S01]  /*1bb60*/  LOP3.LUT R0, R8.reuse, 0x140, R6.reuse, 0xfe, !PT ;  /* 0x0000014008007812 */ /* 0x144fe200078efe06 */
[----:B------:R1:W-:Y:S04]  /*1bb70*/  STL [R1+0x88], R9 ;  /* 0x0000880901007387 */ /* 0x0003e80000100800 */
[----:B------:R2:W-:Y:S04]  /*1bb80*/  STL [R1+0x84], R2 ;  /* 0x0000840201007387 */ /* 0x0005e80000100800 */
[----:B------:R0:W-:Y:S01]  /*1bb90*/  STL [R1+0x80], R0 ;  /* 0x0000800001007387 */ /* 0x0001e20000100800 */
[----:B-1----:R-:W-:-:S02]  /*1bba0*/  LOP3.LUT R9, R8, 0x138, R6, 0xfe, !PT ;  /* 0x0000013808097812 */ /* 0x002fc400078efe06 */
[----:B--2---:R-:W-:-:S03]  /*1bbb0*/  LOP3.LUT R2, R8, 0x130, R6, 0xfe, !PT ;  /* 0x0000013008027812 */ /* 0x004fc600078efe06 */
[----:B------:R1:W-:Y:S01]  /*1bbc0*/  STL [R1+0x7c], R9 ;  /* 0x00007c0901007387 */ /* 0x0003e20000100800 */
[----:B0-----:R-:W-:-:S03]  /*1bbd0*/  LOP3.LUT R0, R8, 0x128, R6, 0xfe, !PT ;  /* 0x0000012808007812 */ /* 0x001fc600078efe06 */
[----:B------:R0:W-:Y:S04]  /*1bbe0*/  STL [R1+0x78], R2 ;  /* 0x0000780201007387 */ /* 0x0001e80000100800 */
[----:B------:R2:W-:Y:S01]  /*1bbf0*/  STL [R1+0x74], R0 ;  /* 0x0000740001007387 */ /* 0x0005e20000100800 */
[C-C-:B-1----:R-:W-:Y:S02]  /*1bc00*/  LOP3.LUT R9, R8.reuse, 0x120, R6.reuse, 0xfe, !PT ;  /* 0x0000012008097812 */ /* 0x142fe400078efe06 */
[----:B0-----:R-:W-:-:S03]  /*1bc10*/  LOP3.LUT R2, R8, 0x118, R6, 0xfe, !PT ;  /* 0x0000011808027812 */ /* 0x001fc600078efe06 */
[----:B------:R0:W-:Y:S01]  /*1bc20*/  STL [R1+0x70], R9 ;  /* 0x0000700901007387 */ /* 0x0001e20000100800 */
[----:B--2---:R-:W-:-:S03]  /*1bc30*/  LOP3.LUT R0, R8, 0x110, R6, 0xfe, !PT ;  /* 0x0000011008007812 */ /* 0x004fc600078efe06 */
[----:B------:R1:W-:Y:S04]  /*1bc40*/  STL [R1+0x6c], R2 ;  /* 0x00006c0201007387 */ /* 0x0003e80000100800 */
[----:B------:R2:W-:Y:S01]  /*1bc50*/  STL [R1+0x68], R0 ;  /* 0x0000680001007387 */ /* 0x0005e20000100800 */
[C-C-:B0-----:R-:W-:Y:S02]  /*1bc60*/  LOP3.LUT R9, R8.reuse, 0x108, R6.reuse, 0xfe, !PT ;  /* 0x0000010808097812 */ /* 0x141fe400078efe06 */
[----:B-1----:R-:W-:-:S03]  /*1bc70*/  LOP3.LUT R2, R8, 0x100, R6, 0xfe, !PT ;  /* 0x0000010008027812 */ /* 0x002fc600078efe06 */
        /* <DEDUP_REMOVED lines=18> */
[----:B------:R-:W-:Y:S01]  /*1bda0*/  STL [R1+0x40], R9 ;  /* 0x0000400901007387 */ /* 0x000fe20000100800 */
[----:B--2---:R-:W-:-:S03]  /*1bdb0*/  LOP3.LUT R0, R8, 0xb0, R6, 0xfe, !PT ;  /* 0x000000b008007812 */ /* 0x004fc600078efe06 */
[----:B------:R0:W-:Y:S04]  /*1bdc0*/  STL [R1+0x3c], R2 ;  /* 0x00003c0201007387 */ /* 0x0001e80000100800 */
[----:B------:R1:W-:Y:S04]  /*1bdd0*/  STL [R1+0x38], R0 ;  /* 0x0000380001007387 */ /* 0x0003e80000100800 */
[----:B------:R2:W-:Y:S01]  /*1bde0*/  STL [R1+0x6c0], R21 ;  /* 0x0006c01501007387 */ /* 0x0005e20000100800 */
[C-C-:B0-----:R-:W-:Y:S02]  /*1bdf0*/  LOP3.LUT R2, R8.reuse, 0x98, R6.reuse, 0xfe, !PT ;  /* 0x0000009808027812 */ /* 0x141fe400078efe06 */
[----:B-1----:R-:W-:-:S02]  /*1be00*/  LOP3.LUT R0, R8, 0xa8, R6, 0xfe, !PT ;  /* 0x000000a808007812 */ /* 0x002fc400078efe06 */
[----:B--2---:R-:W-:-:S05]  /*1be10*/  LOP3.LUT R21, R8, 0xa0, R6, 0xfe, !PT ;  /* 0x000000a008157812 */ /* 0x004fca00078efe06 */
[----:B------:R0:W-:Y:S04]  /*1be20*/  STL [R1+0x6c4], R21 ;  /* 0x0006c41501007387 */ /* 0x0001e80000100800 */
[----:B------:R1:W-:Y:S01]  /*1be30*/  STL [R1+0x34], R0 ;  /* 0x0000340001007387 */ /* 0x0003e20000100800 */
[----:B0-----:R-:W-:-:S03]  /*1be40*/  LOP3.LUT R21, R8, 0x88, R6, 0xfe, !PT ;  /* 0x0000008808157812 */ /* 0x001fc600078efe06 */
[----:B------:R0:W-:Y:S01]  /*1be50*/  STL [R1+0x2c], R2 ;  /* 0x00002c0201007387 */ /* 0x0001e20000100800 */
[----:B-1----:R-:W-:-:S03]  /*1be60*/  LOP3.LUT R0, R8, 0x90, R6, 0xfe, !PT ;  /* 0x0000009008007812 */ /* 0x002fc600078efe06 */
[----:B------:R1:W-:Y:S04]  /*1be70*/  STL [R1+0x6c8], R21 ;  /* 0x0006c81501007387 */ /* 0x0003e80000100800 */
[----:B------:R2:W-:Y:S01]  /*1be80*/  STL [R1+0x28], R0 ;  /* 0x0000280001007387 */ /* 0x0005e20000100800 */
[C-C-:B0-----:R-:W-:Y:S02]  /*1be90*/  LOP3.LUT R2, R8.reuse, 0x80, R6.reuse, 0xfe, !PT ;  /* 0x0000008008027812 */ /* 0x141fe400078efe06 */
[----:B-1----:R-:W-:-:S03]  /*1bea0*/  LOP3.LUT R21, R8, 0x70, R6, 0xfe, !PT ;  /* 0x0000007008157812 */ /* 0x002fc600078efe06 */
[----:B------:R-:W-:Y:S01]  /*1beb0*/  STL [R1+0x20], R2 ;  /* 0x0000200201007387 */ /* 0x000fe20000100800 */
[----:B--2---:R-:W-:-:S03]  /*1bec0*/  LOP3.LUT R0, R8, 0x78, R6, 0xfe, !PT ;  /* 0x0000007808007812 */ /* 0x004fc600078efe06 */
[----:B------:R0:W-:Y:S04]  /*1bed0*/  STL [R1+0x6cc], R19 ;  /* 0x0006cc1301007387 */ /* 0x0001e80000100800 */
[----:B------:R1:W-:Y:S01]  /*1bee0*/  STL [R1+0x1c], R0 ;  /* 0x00001c0001007387 */ /* 0x0003e20000100800 */
[----:B0-----:R-:W-:-:S03]  /*1bef0*/  LOP3.LUT R19, R8, 0x60, R6, 0xfe, !PT ;  /* 0x0000006008137812 */ /* 0x001fc600078efe06 */
[----:B------:R0:W-:Y:S01]  /*1bf00*/  STL [R1+0x6d0], R21 ;  /* 0x0006d01501007387 */ /* 0x0001e20000100800 */
[----:B-1----:R-:W-:-:S03]  /*1bf10*/  LOP3.LUT R0, R8, 0x68, R6, 0xfe, !PT ;  /* 0x0000006808007812 */ /* 0x002fc600078efe06 */
[----:B------:R-:W-:Y:S01]  /*1bf20*/  STL [R1+0x6d4], R19 ;  /* 0x0006d41301007387 */ /* 0x000fe20000100800 */
[----:B------:R-:W-:-:S03]  /*1bf30*/  LOP3.LUT R2, R8, 0x1f8, R6, 0xfe, !PT ;  /* 0x000001f808027812 */ /* 0x000fc600078efe06 */
[----:B------:R1:W-:Y:S01]  /*1bf40*/  STL [R1+0x14], R0 ;  /* 0x0000140001007387 */ /* 0x0003e20000100800 */
[--C-:B0-----:R-:W-:Y:S02]  /*1bf50*/  LOP3.LUT R21, R8, 0x58, R6.reuse, 0xfe, !PT ;  /* 0x0000005808157812 */ /* 0x101fe400078efe06 */
[----:B------:R-:W-:Y:S02]  /*1bf60*/  ISETP.LT.AND P3, PT, R4, UR11, !P0 ;  /* 0x0000000b04007c0c */ /* 0x000fe4000c761270 */
[C-C-:B-1----:R-:W-:Y:S01]  /*1bf70*/  LOP3.LUT R0, R8.reuse, 0x50, R6.reuse, 0xfe, !PT ;  /* 0x0000005008007812 */ /* 0x142fe200078efe06 */
[----:B------:R0:W-:Y:S01]  /*1bf80*/  STL [R1+0x6d8], R21 ;  /* 0x0006d81501007387 */ /* 0x0001e20000100800 */
[--C-:B------:R-:W-:Y:S01]  /*1bf90*/  LOP3.LUT R7, R8, 0x1d8, R6.reuse, 0xfe, !PT ;  /* 0x000001d808077812 */ /* 0x100fe200078efe06 */
[----:B------:R-:W-:Y:S01]  /*1bfa0*/  IMAD R4, R4, R29, RZ ;  /* 0x0000001d04047224 */ /* 0x000fe200078e02ff */
[C-C-:B------:R-:W-:Y:S01]  /*1bfb0*/  LOP3.LUT R19, R8.reuse, 0x48, R6.reuse, 0xfe, !PT ;  /* 0x0000004808137812 */ /* 0x140fe200078efe06 */
[----:B------:R1:W-:Y:S01]  /*1bfc0*/  STL [R1+0x8], R0 ;  /* 0x0000080001007387 */ /* 0x0003e20000100800 */
[C-C-:B------:R-:W-:Y:S01]  /*1bfd0*/  LOP3.LUT R27, R8.reuse, 0x38, R6.reuse, 0xfe, !PT ;  /* 0x00000038081b7812 */ /* 0x140fe200078efe06 */
[----:B------:R-:W2:Y:S01]  /*1bfe0*/  LDCU UR11, c[0x0][0x39c] ;  /* 0x00007380ff0b77ac */ /* 0x000ea20008000800 */
[C-C-:B------:R-:W-:Y:S01]  /*1bff0*/  LOP3.LUT R26, R8.reuse, 0x20, R6.reuse, 0xfe, !PT ;  /* 0x00000020081a7812 */ /* 0x140fe200078efe06 */
[----:B------:R3:W-:Y:S01]  /*1c000*/  STL [R1+0xd4], R2 ;  /* 0x0000d40201007387 */ /* 0x0007e20000100800 */
[----:B------:R-:W-:-:S02]  /*1c010*/  LOP3.LUT R23, R8, 0x18, R6, 0xfe, !PT ;  /* 0x0000001808177812 */ /* 0x000fc400078efe06 */
[C-C-:B0-----:R-:W-:Y:S02]  /*1c020*/  LOP3.LUT R21, R8.reuse, 0x40, R6.reuse, 0xfe, !PT ;  /* 0x0000004008157812 */ /* 0x141fe400078efe06 */
[C-C-:B------:R-:W-:Y:S02]  /*1c030*/  LOP3.LUT R25, R8.reuse, 0x10, R6.reuse, 0xfe, !PT ;  /* 0x0000001008197812 */ /* 0x140fe400078efe06 */
[C-C-:B-1----:R-:W-:Y:S02]  /*1c040*/  LOP3.LUT R0, R8.reuse, 0x30, R6.reuse, 0xfe, !PT ;  /* 0x0000003008007812 */ /* 0x142fe400078efe06 */
[----:B------:R-:W-:Y:S02]  /*1c050*/  ISETP.LT.AND P1, PT, R3, UR14, !P0 ;  /* 0x0000000e03007c0c */ /* 0x000fe4000c721270 */
[C-C-:B---3--:R-:W-:Y:S02]  /*1c060*/  LOP3.LUT R2, R8.reuse, 0x28, R6.reuse, 0xfe, !PT ;  /* 0x0000002808027812 */ /* 0x148fe400078efe06 */
[----:B------:R-:W-:-:S02]  /*1c070*/  LOP3.LUT R6, R8, 0x8, R6, 0xfe, !PT ;  /* 0x0000000808067812 */ /* 0x000fc400078efe06 */
[----:B------:R-:W-:Y:S01]  /*1c080*/  IADD3 R3, P2, PT, R5, UR8, RZ ;  /* 0x0000000805037c10 */ /* 0x000fe2000ff5e0ff */
[----:B------:R-:W0:Y:S01]  /*1c090*/  LDCU UR8, c[0x0][0x39c] ;  /* 0x00007380ff0877ac */ /* 0x000e220008000800 */
[----:B------:R-:W-:Y:S01]  /*1c0a0*/  ISETP.LT.AND P4, PT, R7, UR13, !P0 ;  /* 0x0000000d07007c0c */ /* 0x000fe2000c781270 */
[----:B------:R-:W-:Y:S01]  /*1c0b0*/  IMAD R7, R6, R29, RZ ;  /* 0x0000001d06077224 */ /* 0x000fe200078e02ff */
[----:B------:R-:W-:Y:S01]  /*1c0c0*/  LEA.HI.X.SX32 R5, R5, UR9, 0x1, P2 ;  /* 0x0000000905057c11 */ /* 0x000fe200090f0eff */
[----:B------:R-:W1:Y:S01]  /*1c0d0*/  LDCU UR9, c[0x0][0x39c] ;  /* 0x00007380ff0977ac */ /* 0x000e620008000800 */
[----:B------:R-:W-:Y:S01]  /*1c0e0*/  IADD3 R10, P5, PT, R4, R3, RZ ;  /* 0x00000003040a7210 */ /* 0x000fe20007fbe0ff */
[----:B------:R-:W3:Y:S01]  /*1c0f0*/  LDS.64 R8, [R22+UR4+0xa00] ;  /* 0x000a000416087984 */ /* 0x000ee20008000a00 */
[----:B------:R-:W-:Y:S02]  /*1c100*/  ISETP.LT.AND P2, PT, R6, UR12, !P0 ;  /* 0x0000000c06007c0c */ /* 0x000fe4000c741270 */
[----:B------:R-:W-:-:S02]  /*1c110*/  LEA.HI.X.SX32 R11, R4, R5, 0x1, P5 ;  /* 0x00000005040b7211 */ /* 0x000fc400028f0eff */
[----:B------:R-:W-:Y:S02]  /*1c120*/  PRMT R24, R20, 0x7770, RZ ;  /* 0x0000777014187816 */ /* 0x000fe400000000ff */
[----:B------:R-:W-:Y:S02]  /*1c130*/  IADD3 R6, P5, PT, R7, R3, RZ ;  /* 0x0000000307067210 */ /* 0x000fe40007fbe0ff */
[----:B------:R-:W-:Y:S01]  /*1c140*/  ISETP.LT.AND P6, PT, R25, UR5, !P0 ;  /* 0x0000000519007c0c */ /* 0x000fe2000c7c1270 */
[----:B------:R0:W-:Y:S01]  /*1c150*/  @P3 STG.E.U8 desc[UR6][R10.64], R24 ;  /* 0x000000180a003986 */ /* 0x0001e2000c101106 */
[----:B------:R-:W-:Y:S01]  /*1c160*/  LEA.HI.X.SX32 R7, R7, R5, 0x1, P5 ;  /* 0x0000000507077211 */ /* 0x000fe200028f0eff */
[----:B------:R-:W-:Y:S01]  /*1c170*/  IMAD R25, R25, R29, RZ ;  /* 0x0000001d19197224 */ /* 0x000fe200078e02ff */
[----:B----4-:R-:W-:Y:S01]  /*1c180*/  PRMT R28, R14, 0x7770, RZ ;  /* 0x000077700e1c7816 */ /* 0x010fe200000000ff */
[----:B------:R-:W4:Y:S01]  /*1c190*/  LDS.64 R10, [R22+UR4+0xc00] ;  /* 0x000c0004160a7984 */ /* 0x000f220008000a00 */
[----:B------:R-:W2:Y:S01]  /*1c1a0*/  LDCU UR5, c[0x0][0x39c] ;  /* 0x00007380ff0577ac */ /* 0x000ea20008000800 */
[----:B0-----:R-:W-:-:S05]  /*1c1b0*/  PRMT R24, R18, 0x7770, RZ ;  /* 0x0000777012187816 */ /* 0x001fca00000000ff */
[----:B------:R0:W-:Y:S01]  /*1c1c0*/  @P2 STG.E.U8 desc[UR6][R6.64], R24 ;  /* 0x0000001806002986 */ /* 0x0001e2000c101106 */
[C---:B------:R-:W-:Y:S01]  /*1c1d0*/  ISETP.LT.AND P5, PT, R23.reuse, UR8, !P0 ;  /* 0x0000000817007c0c */ /* 0x040fe2000c7a1270 */
[-C--:B------:R-:W-:Y:S01]  /*1c1e0*/  IMAD R23, R23, R29.reuse, RZ ;  /* 0x0000001d17177224 */ /* 0x080fe200078e02ff */
[C---:B-1----:R-:W-:Y:S01]  /*1c1f0*/  ISETP.LT.AND P3, PT, R26.reuse, UR9, !P0 ;  /* 0x000000091a007c0c */ /* 0x042fe2000c761270 */
[----:B------:R-:W-:Y:S01]  /*1c200*/  IMAD R26, R26, R29, RZ ;  /* 0x0000001d1a1a7224 */ /* 0x000fe200078e02ff */
[----:B------:R1:W2:Y:S01]  /*1c210*/  LDS.64 R6, [R22+UR4+0xe00] ;  /* 0x000e000416067984 */ /* 0x0002a20008000a00 */
[----:B------:R-:W2:Y:S01]  /*1c220*/  LDCU UR4, c[0x0][0x39c] ;  /* 0x00007380ff0477ac */ /* 0x000ea20008000800 */
[----:B------:R-:W-:Y:S01]  /*1c230*/  IMAD R4, R29, 0x40, R4 ;  /* 0x000000401d047824 */ /* 0x000fe200078e0204 */
[----:B------:R-:W2:Y:S01]  /*1c240*/  LDCU UR8, c[0x0][0x39c] ;  /* 0x00007380ff0877ac */ /* 0x000ea20008000800 */
[C---:B0-----:R-:W-:Y:S01]  /*1c250*/  IADD3 R24, P2, PT, R25.reuse, R3, RZ ;  /* 0x0000000319187210 */ /* 0x041fe20007f5e0ff */
[----:B------:R-:W0:Y:S03]  /*1c260*/  LDCU UR9, c[0x0][0x39c] ;  /* 0x00007380ff0977ac */ /* 0x000e260008000800 */
[----:B------:R-:W-:-:S02]  /*1c270*/  LEA.HI.X.SX32 R25, R25, R5, 0x1, P2 ;  /* 0x0000000519197211 */ /* 0x000fc400010f0eff */
[----:B-1----:R-:W-:-:S03]  /*1c280*/  IADD3 R22, P2, PT, R23, R3, RZ ;  /* 0x0000000317167210 */ /* 0x002fc60007f5e0ff */
[----:B------:R1:W-:Y:S01]  /*1c290*/  @P6 STG.E.U8 desc[UR6][R24.64], R28 ;  /* 0x0000001c18006986 */ /* 0x0003e2000c101106 */
[----:B------:R-:W-:Y:S02]  /*1c2a0*/  LEA.HI.X.SX32 R23, R23, R5, 0x1, P2 ;  /* 0x0000000517177211 */ /* 0x000fe400010f0eff */
[C---:B------:R-:W-:Y:S01]  /*1c2b0*/  ISETP.LT.AND P2, PT, R2.reuse, UR10, !P0 ;  /* 0x0000000a02007c0c */ /* 0x040fe2000c741270 */
[----:B------:R-:W-:Y:S01]  /*1c2c0*/  IMAD R2, R2, R29, RZ ;  /* 0x0000001d02027224 */ /* 0x000fe200078e02ff */
[----:B-1----:R-:W-:Y:S02]  /*1c2d0*/  IADD3 R24, P6, PT, R26, R3, RZ ;  /* 0x000000031a187210 */ /* 0x002fe40007fde0ff */
[----:B------:R-:W-:Y:S02]  /*1c2e0*/  PRMT R28, R16, 0x7770, RZ ;  /* 0x00007770101c7816 */ /* 0x000fe400000000ff */
[----:B------:R-:W-:Y:S02]  /*1c2f0*/  LEA.HI.X.SX32 R25, R26, R5, 0x1, P6 ;  /* 0x000000051a197211 */ /* 0x000fe400030f0eff */
[----:B-----5:R-:W-:Y:S01]  /*1c300*/  PRMT R26, R12, 0x7770, RZ ;  /* 0x000077700c1a7816 */ /* 0x020fe200000000ff */
[----:B------:R1:W-:Y:S04]  /*1c310*/  @P5 STG.E.U8 desc[UR6][R22.64], R28 ;  /* 0x0000001c16005986 */ /* 0x0003e8000c101106 */
[----:B------:R5:W-:Y:S01]  /*1c320*/  @P3 STG.E.U8 desc[UR6][R24.64], R26 ;  /* 0x0000001a18003986 */ /* 0x000be2000c101106 */
[----:B-1----:R-:W-:-:S03]  /*1c330*/  IADD3 R22, P3, PT, R2, R3, RZ ;  /* 0x0000000302167210 */ /* 0x002fc60007f7e0ff */
[----:B-----5:R-:W5:Y:S01]  /*1c340*/  LDL.LU R26, [R1+0x8] ;  /* 0x00000800011a7983 */ /* 0x020f620000300800 */
[----:B------:R-:W-:Y:S02]  /*1c350*/  LEA.HI.X.SX32 R23, R2, R5, 0x1, P3 ;  /* 0x0000000502177211 */ /* 0x000fe400018f0eff */
[----:B--2---:R-:W-:Y:S01]  /*1c360*/  ISETP.LT.AND P3, PT, R21, UR4, !P0 ;  /* 0x0000000415007c0c */ /* 0x004fe2000c761270 */
[----:B------:R-:W1:Y:S01]  /*1c370*/  LDCU UR4, c[0x0][0x39c] ;  /* 0x00007380ff0477ac */ /* 0x000e620008000800 */
[----:B------:R-:W2:Y:S01]  /*1c380*/  LDL.LU R21, [R1+0x6d8] ;  /* 0x0006d80001157983 */ /* 0x000ea20000300800 */
[C---:B------:R-:W-:Y:S01]  /*1c390*/  ISETP.LT.AND P6, PT, R0.reuse, UR11, !P0 ;  /* 0x0000000b00007c0c */ /* 0x040fe2000c7c1270 */
[----:B------:R-:W-:Y:S01]  /*1c3a0*/  IMAD R0, R0, R29, RZ ;  /* 0x0000001d00007224 */ /* 0x000fe200078e02ff */
[----:B---3--:R-:W-:Y:S01]  /*1c3b0*/  PRMT R2, R8, 0x7770, RZ ;  /* 0x0000777008027816 */ /* 0x008fe200000000ff */
[----:B------:R-:W3:Y:S03]  /*1c3c0*/  LDL.LU R28, [R1+0x14] ;  /* 0x00001400011c7983 */ /* 0x000ee60000300800 */
[----:B------:R-:W-:-:S04]  /*1c3d0*/  IADD3 R24, P5, PT, R0, R3, RZ ;  /* 0x0000000300187210 */ /* 0x000fc80007fbe0ff */
[----:B------:R-:W-:Y:S02]  /*1c3e0*/  LEA.HI.X.SX32 R25, R0, R5, 0x1, P5 ;  /* 0x0000000500197211 */ /* 0x000fe400028f0eff */
[----:B----4-:R-:W-:Y:S01]  /*1c3f0*/  PRMT R0, R10, 0x7770, RZ ;  /* 0x000077700a007816 */ /* 0x010fe200000000ff */
[----:B------:R-:W-:Y:S04]  /*1c400*/  @P2 STG.E.U8 desc[UR6][R22.64], R2 ;  /* 0x0000000216002986 */ /* 0x000fe8000c101106 */
[----:B------:R4:W-:Y:S01]  /*1c410*/  @P6 STG.E.U8 desc[UR6][R24.64], R0 ;  /* 0x0000000018006986 */ /* 0x0009e2000c101106 */
[C---:B------:R-:W-:Y:S01]  /*1c420*/  ISETP.LT.AND P2, PT, R27.reuse, UR5, !P0 ;  /* 0x000000051b007c0c */ /* 0x040fe2000c741270 */
[----:B------:R-:W2:Y:S01]  /*1c430*/  LDCU UR5, c[0x0][0x39c] ;  /* 0x00007380ff0577ac */ /* 0x000ea20008000800 */
[----:B----4-:R-:W-:Y:S01]  /*1c440*/  IADD3 R24, P6, PT, R4, R3, RZ ;  /* 0x0000000304187210 */ /* 0x010fe20007fde0ff */
[----:B------:R-:W-:-:S03]  /*1c450*/  IMAD R2, R27, R29, RZ ;  /* 0x0000001d1b027224 */ /* 0x000fc600078e02ff */
[----:B------:R-:W-:Y:S02]  /*1c460*/  LEA.HI.X.SX32 R25, R4, R5, 0x1, P6 ;  /* 0x0000000504197211 */ /* 0x000fe400030f0eff */
[----:B-1----:R-:W-:Y:S01]  /*1c470*/  ISETP.LT.AND P6, PT, R19, UR4, !P0 ;  /* 0x0000000413007c0c */ /* 0x002fe2000c7c1270 */
[----:B------:R-:W1:Y:S01]  /*1c480*/  LDCU UR4, c[0x0][0x39c] ;  /* 0x00007380ff0477ac */ /* 0x000e620008000800 */
[----:B------:R-:W1:Y:S01]  /*1c490*/  LDL.LU R19, [R1+0x6d4] ;  /* 0x0006d40001137983 */ /* 0x000e620000300800 */
[----:B------:R-:W-:Y:S02]  /*1c4a0*/  IADD3 R22, P5, PT, R2, R3, RZ ;  /* 0x0000000302167210 */ /* 0x000fe40007fbe0ff */
[----:B------:R-:W-:Y:S02]  /*1c4b0*/  PRMT R0, R6, 0x7770, RZ ;  /* 0x0000777006007816 */ /* 0x000fe400000000ff */
[----:B------:R-:W-:-:S05]  /*1c4c0*/  LEA.HI.X.SX32 R23, R2, R5, 0x1, P5 ;  /* 0x0000000502177211 */ /* 0x000fca00028f0eff */
[----:B------:R4:W-:Y:S01]  /*1c4d0*/  @P2 STG.E.U8 desc[UR6][R22.64], R0 ;  /* 0x0000000016002986 */ /* 0x0009e2000c101106 */
[----:B-----5:R-:W-:Y:S01]  /*1c4e0*/  ISETP.LT.AND P5, PT, R26, UR8, !P0 ;  /* 0x000000081a007c0c */ /* 0x020fe2000c7a1270 */
[----:B------:R-:W-:Y:S01]  /*1c4f0*/  IMAD R4, R29, 0x8, R4 ;  /* 0x000000081d047824 */ /* 0x000fe200078e0204 */
[----:B------:R-:W-:Y:S01]  /*1c500*/  PRMT R26, R20, 0x7771, RZ ;  /* 0x00007771141a7816 */ /* 0x000fe200000000ff */
[----:B------:R-:W3:Y:S04]  /*1c510*/  LDCU UR8, c[0x0][0x39c] ;  /* 0x00007380ff0877ac */ /* 0x000ee80008000800 */
[----:B------:R5:W-:Y:S01]  /*1c520*/  @P3 STG.E.U8 desc[UR6][R24.64], R26 ;  /* 0x0000001a18003986 */ /* 0x000be2000c101106 */
[----:B--2---:R-:W-:Y:S01]  /*1c530*/  ISETP.LT.AND P3, PT, R21, UR5, !P0 ;  /* 0x0000000515007c0c */ /* 0x004fe2000c761270 */
[----:B----4-:R-:W-:Y:S01]  /*1c540*/  IMAD R0, R29, 0x8, R4 ;  /* 0x000000081d007824 */ /* 0x010fe200078e0204 */
[C---:B------:R-:W-:Y:S01]  /*1c550*/  IADD3 R22, P2, PT, R4.reuse, R3, RZ ;  /* 0x0000000304167210 */ /* 0x040fe20007f5e0ff */
[----:B------:R-:W2:Y:S01]  /*1c560*/  LDCU UR5, c[0x0][0x39c] ;  /* 0x00007380ff0577ac */ /* 0x000ea20008000800 */
[----:B-----5:R-:W2:Y:S04]  /*1c570*/  LDL.LU R26, [R1+0x1c] ;  /* 0x00001c00011a7983 */ /* 0x020ea80000300800 */
[----:B------:R-:W4:Y:S01]  /*1c580*/  LDL.LU R21, [R1+0x6d0] ;  /* 0x0006d00001157983 */ /* 0x000f220000300800 */
[----:B------:R-:W-:-:S02]  /*1c590*/  LEA.HI.X.SX32 R23, R4, R5, 0x1, P2 ;  /* 0x0000000504177211 */ /* 0x000fc400010f0eff */
[----:B------:R-:W-:Y:S01]  /*1c5a0*/  PRMT R2, R18, 0x7771, RZ ;  /* 0x0000777112027816 */ /* 0x000fe200000000ff */
[----:B------:R-:W5:Y:S01]  /*1c5b0*/  LDL.LU R27, [R1+0x20] ;  /* 0x00002000011b7983 */ /* 0x000f620000300800 */
[----:B------:R-:W-:-:S03]  /*1c5c0*/  IADD3 R24, P2, PT, R0, R3, RZ ;  /* 0x0000000300187210 */ /* 0x000fc60007f5e0ff */
[----:B------:R0:W-:Y:S01]  /*1c5d0*/  @P6 STG.E.U8 desc[UR6][R22.64], R2 ;  /* 0x0000000216006986 */ /* 0x0001e2000c101106 */
[----:B------:R-:W-:Y:S01]  /*1c5e0*/  LEA.HI.X.SX32 R25, R0, R5, 0x1, P2 ;  /* 0x0000000500197211 */ /* 0x000fe200010f0eff */
[----:B------:R-:W-:Y:S01]  /*1c5f0*/  IMAD R0, R29, 0x8, R0 ;  /* 0x000000081d007824 */ /* 0x000fe200078e0200 */
[----:B0-----:R-:W-:Y:S02]  /*1c600*/  PRMT R2, R14, 0x7771, RZ ;  /* 0x000077710e027816 */ /* 0x001fe400000000ff */
[----:B-1----:R-:W-:Y:S01]  /*1c610*/  ISETP.LT.AND P2, PT, R19, UR4, !P0 ;  /* 0x0000000413007c0c */ /* 0x002fe2000c741270 */
[----:B------:R-:W4:Y:S01]  /*1c620*/  LDCU UR4, c[0x0][0x39c] ;  /* 0x00007380ff0477ac */ /* 0x000f220008000800 */
[C---:B------:R-:W-:Y:S01]  /*1c630*/  IADD3 R22, P6, PT, R0.reuse, R3, RZ ;  /* 0x0000000300167210 */ /* 0x040fe20007fde0ff */
[----:B------:R0:W-:Y:S03]  /*1c640*/  @P5 STG.E.U8 desc[UR6][R24.64], R2 ;  /* 0x0000000218005986 */ /* 0x0001e6000c101106 */
[----:B------:R-:W-:Y:S01]  /*1c650*/  LEA.HI.X.SX32 R23, R0, R5, 0x1, P6 ;  /* 0x0000000500177211 */ /* 0x000fe200030f0eff */
[----:B------:R-:W5:Y:S01]  /*1c660*/  LDL.LU R19, [R1+0x6cc] ;  /* 0x0006cc0001137983 */ /* 0x000f620000300800 */
[----:B0-----:R-:W-:Y:S01]  /*1c670*/  IMAD R2, R29, 0x8, R0 ;  /* 0x000000081d027824 */ /* 0x001fe200078e0200 */
[----:B------:R-:W-:-:S04]  /*1c680*/  PRMT R4, R16, 0x7771, RZ ;  /* 0x0000777110047816 */ /* 0x000fc800000000ff */
[----:B------:R-:W-:Y:S01]  /*1c690*/  IADD3 R24, P6, PT, R2, R3, RZ ;  /* 0x0000000302187210 */ /* 0x000fe20007fde0ff */
[----:B------:R-:W-:-:S03]  /*1c6a0*/  IMAD R0, R29, 0x8, R2 ;  /* 0x000000081d007824 */ /* 0x000fc600078e0202 */
[----:B------:R-:W-:Y:S02]  /*1c6b0*/  LEA.HI.X.SX32 R25, R2, R5, 0x1, P6 ;  /* 0x0000000502197211 */ /* 0x000fe400030f0eff */
[----:B------:R-:W-:Y:S01]  /*1c6c0*/  PRMT R2, R12, 0x7771, RZ ;  /* 0x000077710c027816 */ /* 0x000fe200000000ff */
[----:B------:R0:W-:Y:S01]  /*1c6d0*/  @P3 STG.E.U8 desc[UR6][R22.64], R4 ;  /* 0x0000000416003986 */ /* 0x0001e2000c101106 */
[----:B---3--:R-:W-:Y:S01]  /*1c6e0*/  ISETP.LT.AND P5, PT, R28, UR8, !P0 ;  /* 0x000000081c007c0c */ /* 0x008fe2000c7a1270 */
[----:B------:R-:W5:Y:S02]  /*1c6f0*/  LDCU UR8, c[0x0][0x39c] ;  /* 0x00007380ff0877ac */ /* 0x000f640008000800 */
[----:B------:R1:W-:Y:S04]  /*1c700*/  @P2 STG.E.U8 desc[UR6][R24.64], R2 ;  /* 0x0000000218002986 */ /* 0x0003e8000c101106 */
[----:B------:R-:W3:Y:S01]  /*1c710*/  LDL.LU R28, [R1+0x28] ;  /* 0x00002800011c7983 */ /* 0x000ee20000300800 */
[----:B----4-:R-:W-:Y:S01]  /*1c720*/  ISETP.LT.AND P2, PT, R21, UR4, !P0 ;  /* 0x0000000415007c0c */ /* 0x010fe2000c741270 */
[----:B------:R-:W4:Y:S02]  /*1c730*/  LDCU UR4, c[0x0][0x39c] ;  /* 0x00007380ff0477ac */ /* 0x000f240008000800 */
[----:B------:R-:W4:Y:S01]  /*1c740*/  LDL.LU R21, [R1+0x6c8] ;  /* 0x0006c80001157983 */ /* 0x000f220000300800 */
[----:B0-----:R-:W-:-:S02]  /*1c750*/  IADD3 R22, P6, PT, R0, R3, RZ ;  /* 0x0000000300167210 */ /* 0x001fc40007fde0ff */
[----:B-1----:R-:W-:Y:S02]  /*1c760*/  PRMT R2, R8, 0x7771, RZ ;  /* 0x0000777108027816 */ /* 0x002fe400000000ff */
[----:B------:R-:W-:Y:S01]  /*1c770*/  LEA.HI.X.SX32 R23, R0, R5, 0x1, P6 ;  /* 0x0000000500177211 */ /* 0x000fe200030f0eff */
[----:B------:R-:W-:-:S04]  /*1c780*/  IMAD R0, R29, 0x8, R0 ;  /* 0x000000081d007824 */ /* 0x000fc800078e0200 */
[----:B------:R0:W-:Y:S01]  /*1c790*/  @P5 STG.E.U8 desc[UR6][R22.64], R2 ;  /* 0x0000000216005986 */ /* 0x0001e2000c101106 */
[----:B--2---:R-:W-:Y:S01]  /*1c7a0*/  ISETP.LT.AND P3, PT, R26, UR5, !P0 ;  /* 0x000000051a007c0c */ /* 0x004fe2000c761270 */
[----:B------:R-:W3:Y:S01]  /*1c7b0*/  LDCU UR5, c[0x0][0x39c] ;  /* 0x00007380ff0577ac */ /* 0x000ee20008000800 */
[----:B------:R-:W-:Y:S01]  /*1c7c0*/  PRMT R26, R10, 0x7771, RZ ;  /* 0x000077710a1a7816 */ /* 0x000fe200000000ff */
[----:B------:R-:W-:Y:S01]  /*1c7d0*/  IMAD R4, R29, 0x8, R0 ;  /* 0x000000081d047824 */ /* 0x000fe200078e0200 */
[----:B0-----:R-:W-:-:S04]  /*1c7e0*/  IADD3 R22, P6, PT, R0, R3, RZ ;  /* 0x0000000300167210 */ /* 0x001fc80007fde0ff */
[----:B------:R-:W-:Y:S02]  /*1c7f0*/  LEA.HI.X.SX32 R23, R0, R5, 0x1, P6 ;  /* 0x0000000500177211 */ /* 0x000fe400030f0eff */
[----:B-----5:R-:W-:Y:S01]  /*1c800*/  ISETP.LT.AND P5, PT, R27, UR8, !P0 ;  /* 0x000000081b007c0c */ /* 0x020fe2000c7a1270 */
[----:B------:R-:W-:Y:S01]  /*1c810*/  IMAD R2, R29, 0x8, R4 ;  /* 0x000000081d027824 */ /* 0x000fe200078e0204 */
[----:B------:R-:W2:Y:S01]  /*1c820*/  LDL.LU R27, [R1+0x34] ;  /* 0x00003400011b7983 */ /* 0x000ea20000300800 */
[----:B------:R-:W-:Y:S01]  /*1c830*/  IADD3 R24, P6, PT, R4, R3, RZ ;  /* 0x0000000304187210 */ /* 0x000fe20007fde0ff */
[----:B------:R-:W0:Y:S02]  /*1c840*/  LDCU UR8, c[0x0][0x39c] ;  /* 0x00007380ff0877ac */ /* 0x000e240008000800 */
[----:B------:R1:W-:Y:S01]  /*1c850*/  @P2 STG.E.U8 desc[UR6][R22.64], R26 ;  /* 0x0000001a16002986 */ /* 0x0003e2000c101106 */
[----:B------:R-:W-:Y:S02]  /*1c860*/  PRMT R0, R6, 0x7771, RZ ;  /* 0x0000777106007816 */ /* 0x000fe400000000ff */
[----:B------:R-:W-:Y:S01]  /*1c870*/  LEA.HI.X.SX32 R25, R4, R5, 0x1, P6 ;  /* 0x0000000504197211 */ /* 0x000fe200030f0eff */
[----:B-1----:R-:W0:Y:S04]  /*1c880*/  LDL.LU R26, [R1+0x2c] ;  /* 0x00002c00011a7983 */ /* 0x002e280000300800 */
[----:B------:R1:W-:Y:S01]  /*1c890*/  @P3 STG.E.U8 desc[UR6][R24.64], R0 ;  /* 0x0000000018003986 */ /* 0x0003e2000c101106 */
[----:B---3--:R-:W-:Y:S01]  /*1c8a0*/  ISETP.LT.AND P2, PT, R28, UR5, !P0 ;  /* 0x000000051c007c0c */ /* 0x008fe2000c741270 */
[----:B------:R-:W2:Y:S02]  /*1c8b0*/  LDCU UR5, c[0x0][0x39c] ;  /* 0x00007380ff0577ac */ /* 0x000ea40008000800 */
[----:B------:R-:W3:Y:S01]  /*1c8c0*/  LDL.LU R28, [R1+0x38] ;  /* 0x00003800011c7983 */ /* 0x000ee20000300800 */
[----:B----4-:R-:W-:Y:S01]  /*1c8d0*/  ISETP.LT.AND P3, PT, R21, UR4, !P0 ;  /* 0x0000000415007c0c */ /* 0x010fe2000c761270 */
[----:B------:R-:W4:Y:S02]  /*1c8e0*/  LDCU UR4, c[0x0][0x39c] ;  /* 0x00007380ff0477ac */ /* 0x000f240008000800 */
[----:B------:R-:W4:Y:S01]  /*1c8f0*/  LDL.LU R21, [R1+0x6c4] ;  /* 0x0006c40001157983 */ /* 0x000f220000300800 */
[----:B------:R-:W-:-:S02]  /*1c900*/  IADD3 R22, P6, PT, R2, R3, RZ ;  /* 0x0000000302167210 */ /* 0x000fc40007fde0ff */
[----:B-1----:R-:W-:Y:S02]  /*1c910*/  PRMT R0, R20, 0x7772, RZ ;  /* 0x0000777214007816 */ /* 0x002fe400000000ff */
[----:B------:R-:W-:Y:S01]  /*1c920*/  LEA.HI.X.SX32 R23, R2, R5, 0x1, P6 ;  /* 0x0000000502177211 */ /* 0x000fe200030f0eff */
[----:B------:R-:W-:-:S04]  /*1c930*/  IMAD R2, R29, 0x8, R2 ;  /* 0x000000081d027824 */ /* 0x000fc800078e0202 */
[----:B------:R1:W-:Y:S01]  /*1c940*/  @P5 STG.E.U8 desc[UR6][R22.64], R0 ;  /* 0x0000000016005986 */ /* 0x0003e2000c101106 */
[----:B------:R-:W-:Y:S01]  /*1c950*/  IMAD R4, R29, 0x8, R2 ;  /* 0x000000081d047824 */ /* 0x000fe200078e0202 */
[----:B-1----:R-:W-:-:S04]  /*1c960*/  IADD3 R22, P6, PT, R2, R3, RZ ;  /* 0x0000000302167210 */ /* 0x002fc80007fde0ff */
[----:B------:R-:W-:Y:S01]  /*1c970*/  LEA.HI.X.SX32 R23, R2, R5, 0x1, P6 ;  /* 0x0000000502177211 */ /* 0x000fe200030f0eff */
[----:B------:R-:W-:Y:S01]  /*1c980*/  IMAD R2, R29, 0x8, R4 ;  /* 0x000000081d027824 */ /* 0x000fe200078e0204 */
[----:B------:R-:W-:Y:S02]  /*1c990*/  IADD3 R24, P6, PT, R4, R3, RZ ;  /* 0x0000000304187210 */ /* 0x000fe40007fde0ff */
[----:B------:R-:W-:Y:S02]  /*1c9a0*/  PRMT R0, R14, 0x7772, RZ ;  /* 0x000077720e007816 */ /* 0x000fe400000000ff */
[----:B------:R-:W-:Y:S02]  /*1c9b0*/  LEA.HI.X.SX32 R25, R4, R5, 0x1, P6 ;  /* 0x0000000504197211 */ /* 0x000fe400030f0eff */
[----:B0-----:R-:W-:Y:S01]  /*1c9c0*/  ISETP.LT.AND P5, PT, R26, UR8, !P0 ;  /* 0x000000081a007c0c */ /* 0x001fe2000c7a1270 */
[----:B------:R-:W3:Y:S01]  /*1c9d0*/  LDCU UR8, c[0x0][0x39c] ;  /* 0x00007380ff0877ac */ /* 0x000ee20008000800 */
[----:B------:R-:W-:-:S05]  /*1c9e0*/  PRMT R26, R18, 0x7772, RZ ;  /* 0x00007772121a7816 */ /* 0x000fca00000000ff */
[----:B------:R0:W-:Y:S04]  /*1c9f0*/  @P3 STG.E.U8 desc[UR6][R22.64], R26 ;  /* 0x0000001a16003986 */ /* 0x0001e8000c101106 */
[----:B------:R1:W-:Y:S01]  /*1ca00*/  @P2 STG.E.U8 desc[UR6][R24.64], R0 ;  /* 0x0000000018002986 */ /* 0x0003e2000c101106 */
[----:B0-----:R-:W-:-:S04]  /*1ca10*/  IADD3 R22, P6, PT, R2, R3, RZ ;  /* 0x0000000302167210 */ /* 0x001fc80007fde0ff */
[----:B------:R-:W-:Y:S01]  /*1ca20*/  LEA.HI.X.SX32 R23, R2, R5, 0x1, P6 ;  /* 0x0000000502177211 */ /* 0x000fe200030f0eff */
[----:B------:R-:W-:Y:S01]  /*1ca30*/  IMAD R2, R29, 0x8, R2 ;  /* 0x000000081d027824 */ /* 0x000fe200078e0202 */
[----:B-1----:R-:W-:-:S03]  /*1ca40*/  PRMT R0, R16, 0x7772, RZ ;  /* 0x0000777210007816 */ /* 0x002fc600000000ff */
[----:B------:R-:W-:Y:S02]  /*1ca50*/  IMAD R4, R29, 0x8, R2 ;  /* 0x000000081d047824 */ /* 0x000fe400078e0202 */
[----:B------:R0:W-:Y:S01]  /*1ca60*/  @P5 STG.E.U8 desc[UR6][R22.64], R0 ;  /* 0x0000000016005986 */ /* 0x0001e2000c101106 */
[----:B------:R-:W-:Y:S02]  /*1ca70*/  PRMT R26, R12, 0x7772, RZ ;  /* 0x000077720c1a7816 */ /* 0x000fe400000000ff */
[----:B--2---:R-:W-:Y:S01]  /*1ca80*/  ISETP.LT.AND P3, PT, R27, UR5, !P0 ;  /* 0x000000051b007c0c */ /* 0x004fe2000c761270 */
[----:B------:R-:W1:Y:S01]  /*1ca90*/  LDCU UR5, c[0x0][0x39c] ;  /* 0x00007380ff0577ac */ /* 0x000e620008000800 */
[----:B------:R-:W2:Y:S01]  /*1caa0*/  LDL.LU R27, [R1+0x44] ;  /* 0x00004400011b7983 */ /* 0x000ea20000300800 */
[----:B0-----:R-:W-:-:S04]  /*1cab0*/  IADD3 R22, P6, PT, R2, R3, RZ ;  /* 0x0000000302167210 */ /* 0x001fc80007fde0ff */
[----:B------:R-:W-:Y:S02]  /*1cac0*/  LEA.HI.X.SX32 R23, R2, R5, 0x1, P6 ;  /* 0x0000000502177211 */ /* 0x000fe400030f0eff */
[----:B------:R-:W-:Y:S01]  /*1cad0*/  IADD3 R24, P6, PT, R4, R3, RZ ;  /* 0x0000000304187210 */ /* 0x000fe20007fde0ff */
[----:B------:R-:W-:Y:S01]  /*1cae0*/  IMAD R2, R29, 0x8, R4 ;  /* 0x000000081d027824 */ /* 0x000fe200078e0204 */
[----:B---3--:R-:W-:Y:S01]  /*1caf0*/  ISETP.LT.AND P5, PT, R28, UR8, !P0 ;  /* 0x000000081c007c0c */ /* 0x008fe2000c7a1270 */
[----:B------:R-:W2:Y:S01]  /*1cb00*/  LDCU UR8, c[0x0][0x39c] ;  /* 0x00007380ff0877ac */ /* 0x000ea20008000800 */
[----:B------:R-:W-:Y:S02]  /*1cb10*/  LEA.HI.X.SX32 R25, R4, R5, 0x1, P6 ;  /* 0x0000000504197211 */ /* 0x000fe400030f0eff */
[----:B----4-:R-:W-:Y:S01]  /*1cb20*/  ISETP.LT.AND P2, PT, R21, UR4, !P0 ;  /* 0x0000000415007c0c */ /* 0x010fe2000c741270 */
[----:B------:R-:W0:Y:S01]  /*1cb30*/  LDCU UR4, c[0x0][0x39c] ;  /* 0x00007380ff0477ac */ /* 0x000e220008000800 */
[----:B------:R-:W3:Y:S04]  /*1cb40*/  LDL.LU R21, [R1+0x6c0] ;  /* 0x0006c00001157983 */ /* 0x000ee80000300800 */
[----:B------:R-:W4:Y:S04]  /*1cb50*/  LDL.LU R28, [R1+0x48] ;  /* 0x00004800011c7983 */ /* 0x000f280000300800 */
[----:B------:R-:W0:Y:S04]  /*1cb60*/  LDL.LU R4, [R1+0x3c] ;  /* 0x00003c0001047983 */ /* 0x000e280000300800 */
[----:B------:R5:W-:Y:S04]  /*1cb70*/  @P2 STG.E.U8 desc[UR6][R22.64], R26 ;  /* 0x0000001a16002986 */ /* 0x000be8000c101106 */
[----:B-----5:R-:W1:Y:S01]  /*1cb80*/  LDL.LU R26, [R1+0x40] ;  /* 0x00004000011a7983 */ /* 0x020e620000300800 */
[----:B------:R-:W-:-:S02]  /*1cb90*/  PRMT R0, R8, 0x7772, RZ ;  /* 0x0000777208007816 */ /* 0x000fc400000000ff */
[----:B------:R-:W-:-:S03]  /*1cba0*/  IADD3 R22, P6, PT, R2, R3, RZ ;  /* 0x0000000302167210 */ /* 0x000fc60007fde0ff */
[----:B------:R5:W-:Y:S01]  /*1cbb0*/  @P3 STG.E.U8 desc[UR6][R24.64], R0 ;  /* 0x0000000018003986 */ /* 0x000be2000c101106 */
[----:B------:R-:W-:Y:S01]  /*1cbc0*/  LEA.HI.X.SX32 R23, R2, R5, 0x1, P6 ;  /* 0x0000000502177211 */ /* 0x000fe200030f0eff */
[----:B------:R-:W-:Y:S01]  /*1cbd0*/  IMAD R2, R29, 0x8, R2 ;  /* 0x000000081d027824 */ /* 0x000fe200078e0202 */
[----:B-----5:R-:W-:-:S05]  /*1cbe0*/  PRMT R0, R10, 0x7772, RZ ;  /* 0x000077720a007816 */ /* 0x020fca00000000ff */
[----:B------:R5:W-:Y:S02]  /*1cbf0*/  @P5 STG.E.U8 desc[UR6][R22.64], R0 ;  /* 0x0000000016005986 */ /* 0x000be4000c101106 */
[----:B-----5:R-:W-:Y:S01]  /*1cc00*/  IADD3 R22, P6, PT, R2, R3, RZ ;  /* 0x0000000302167210 */ /* 0x020fe20007fde0ff */
[----:B------:R-:W-:-:S03]  /*1cc10*/  IMAD R0, R29, 0x8, R2 ;  /* 0x000000081d007824 */ /* 0x000fc600078e0202 */
[----:B------:R-:W-:Y:S02]  /*1cc20*/  LEA.HI.X.SX32 R23, R2, R5, 0x1, P6 ;  /* 0x0000000502177211 */ /* 0x000fe400030f0eff */
[----:B------:R-:W-:Y:S01]  /*1cc30*/  IADD3 R24, P6, PT, R0, R3, RZ ;  /* 0x0000000300187210 */ /* 0x000fe20007fde0ff */
[----:B------:R-:W-:-:S03]  /*1cc40*/  IMAD R2, R29, 0x8, R0 ;  /* 0x000000081d027824 */ /* 0x000fc600078e0200 */
[----:B------:R-:W-:Y:S02]  /*1cc50*/  LEA.HI.X.SX32 R25, R0, R5, 0x1, P6 ;  /* 0x0000000500197211 */ /* 0x000fe400030f0eff */
[----:B--2---:R-:W-:Y:S01]  /*1cc60*/  ISETP.LT.AND P5, PT, R27, UR8, !P0 ;  /* 0x000000081b007c0c */ /* 0x004fe2000c7a1270 */
[----:B------:R-:W2:Y:S01]  /*1cc70*/  LDCU UR8, c[0x0][0x39c] ;  /* 0x00007380ff0877ac */ /* 0x000ea20008000800 */
[----:B------:R-:W-:Y:S02]  /*1cc80*/  PRMT R20, R20, 0x7773, RZ ;  /* 0x0000777314147816 */ /* 0x000fe400000000ff */
[----:B0-----:R-:W-:Y:S01]  /*1cc90*/  ISETP.LT.AND P3, PT, R4, UR4, !P0 ;  /* 0x0000000404007c0c */ /* 0x001fe2000c761270 */
[----:B------:R-:W4:Y:S01]  /*1cca0*/  LDCU UR4, c[0x0][0x39c] ;  /* 0x00007380ff0477ac */ /* 0x000f220008000800 */
[----:B-1----:R-:W-:Y:S01]  /*1ccb0*/  ISETP.LT.AND P2, PT, R26, UR5, !P0 ;  /* 0x000000051a007c0c */ /* 0x002fe2000c741270 */
[----:B------:R-:W0:Y:S01]  /*1ccc0*/  LDCU UR5, c[0x0][0x39c] ;  /* 0x00007380ff0577ac */ /* 0x000e220008000800 */
[----:B------:R-:W2:Y:S04]  /*1ccd0*/  LDL.LU R26, [R1+0x50] ;  /* 0x00005000011a7983 */ /* 0x000ea80000300800 */
[----:B------:R-:W5:Y:S04]  /*1cce0*/  LDL.LU R27, [R1+0x54] ;  /* 0x00005400011b7983 */ /* 0x000f680000300800 */
[----:B------:R-:W0:Y:S01]  /*1ccf0*/  LDL.LU R0, [R1+0x4c] ;  /* 0x00004c0001007983 */ /* 0x000e220000300800 */
[----:B------:R-:W-:-:S05]  /*1cd00*/  PRMT R4, R6, 0x7772, RZ ;  /* 0x0000777206047816 */ /* 0x000fca00000000ff */
[----:B------:R-:W-:Y:S04]  /*1cd10*/  @P3 STG.E.U8 desc[UR6][R22.64], R4 ;  /* 0x0000000416003986 */ /* 0x000fe8000c101106 */
[----:B------:R1:W-:Y:S01]  /*1cd20*/  @P2 STG.E.U8 desc[UR6][R24.64], R20 ;  /* 0x0000001418002986 */ /* 0x0003e2000c101106 */
[----:B----4-:R-:W-:Y:S01]  /*1cd30*/  ISETP.LT.AND P2, PT, R28, UR4, !P0 ;  /* 0x000000041c007c0c */ /* 0x010fe2000c741270 */
[----:B------:R-:W5:Y:S02]  /*1cd40*/  LDCU UR4, c[0x0][0x39c] ;  /* 0x00007380ff0477ac */ /* 0x000f640008000800 */
[----:B-1----:R-:W4:Y:S04]  /*1cd50*/  LDL.LU R20, [R1+0x58] ;  /* 0x0000580001147983 */ /* 0x002f280000300800 */
[----:B------:R-:W3:Y:S01]  /*1cd60*/  LDL.LU R28, [R1+0x5c] ;  /* 0x00005c00011c7983 */ /* 0x000ee20000300800 */
[----:B------:R-:W-:-:S02]  /*1cd70*/  IADD3 R22, P6, PT, R2, R3, RZ ;  /* 0x0000000302167210 */ /* 0x000fc40007fde0ff */
[----:B------:R-:W-:Y:S01]  /*1cd80*/  PRMT R18, R18, 0x7773, RZ ;  /* 0x0000777312127816 */ /* 0x000fe200000000ff */
[----:B------:R-:W4:Y:S01]  /*1cd90*/  LDL.LU R4, [R1+0x64] ;  /* 0x0000640001047983 */ /* 0x000f220000300800 */
[----:B------:R-:W-:Y:S01]  /*1cda0*/  LEA.HI.X.SX32 R23, R2, R5, 0x1, P6 ;  /* 0x0000000502177211 */ /* 0x000fe200030f0eff */
[----:B------:R-:W-:-:S04]  /*1cdb0*/  IMAD R2, R29, 0x8, R2 ;  /* 0x000000081d027824 */ /* 0x000fc800078e0202 */
[----:B------:R1:W-:Y:S01]  /*1cdc0*/  @P5 STG.E.U8 desc[UR6][R22.64], R18 ;  /* 0x0000001216005986 */ /* 0x0003e2000c101106 */
[----:B------:R-:W-:Y:S02]  /*1cdd0*/  PRMT R14, R14, 0x7773, RZ ;  /* 0x000077730e0e7816 */ /* 0x000fe400000000ff */
[----:B-1----:R-:W-:-:S04]  /*1cde0*/  IADD3 R22, P6, PT, R2, R3, RZ ;  /* 0x0000000302167210 */ /* 0x002fc80007fde0ff */
[----:B------:R-:W-:Y:S02]  /*1cdf0*/  LEA.HI.X.SX32 R23, R2, R5, 0x1, P6 ;  /* 0x0000000502177211 */ /* 0x000fe400030f0eff */
[----:B------:R-:W-:-:S03]  /*1ce00*/  PRMT R16, R16, 0x7773, RZ ;  /* 0x0000777310107816 */ /* 0x000fc600000000ff */
[----:B------:R1:W-:Y:S01]  /*1ce10*/  @P2 STG.E.U8 desc[UR6][R22.64], R14 ;  /* 0x0000000e16002986 */ /* 0x0003e2000c101106 */
[----:B------:R-:W-:Y:S02]  /*1ce20*/  PRMT R12, R12, 0x7773, RZ ;  /* 0x000077730c0c7816 */ /* 0x000fe400000000ff */
[----:B--2---:R-:W-:Y:S01]  /*1ce30*/  ISETP.LT.AND P5, PT, R26, UR8, !P0 ;  /* 0x000000081a007c0c */ /* 0x004fe2000c7a1270 */
[----:B------:R-:W3:Y:S01]  /*1ce40*/  LDCU UR8, c[0x0][0x39c] ;  /* 0x00007380ff0877ac */ /* 0x000ee20008000800 */
[----:B------:R-:W2:Y:S01]  /*1ce50*/  LDL.LU R26, [R1+0x60] ;  /* 0x00006000011a7983 */ /* 0x000ea20000300800 */
[----:B0-----:R-:W-:Y:S01]  /*1ce60*/  ISETP.LT.AND P3, PT, R0, UR5, !P0 ;  /* 0x0000000500007c0c */ /* 0x001fe2000c761270 */
[C---:B------:R-:W-:Y:S01]  /*1ce70*/  IMAD R0, R29.reuse, 0x8, R2 ;  /* 0x000000081d007824 */ /* 0x040fe200078e0202 */
[----:B------:R-:W4:Y:S03]  /*1ce80*/  LDCU UR5, c[0x0][0x39c] ;  /* 0x00007380ff0577ac */ /* 0x000f260008000800 */
[----:B------:R-:W-:Y:S01]  /*1ce90*/  IMAD R2, R29, 0x8, R0 ;  /* 0x000000081d027824 */ /* 0x000fe200078e0200 */
[----:B------:R-:W-:-:S04]  /*1cea0*/  IADD3 R24, P6, PT, R0, R3, RZ ;  /* 0x0000000300187210 */ /* 0x000fc80007fde0ff */
[----:B------:R-:W-:Y:S02]  /*1ceb0*/  LEA.HI.X.SX32 R25, R0, R5, 0x1, P6 ;  /* 0x0000000500197211 */ /* 0x000fe400030f0eff */
[----:B-1----:R-:W-:-:S04]  /*1cec0*/  IADD3 R22, P6, PT, R2, R3, RZ ;  /* 0x0000000302167210 */ /* 0x002fc80007fde0ff */
[----:B------:R-:W-:Y:S01]  /*1ced0*/  LEA.HI.X.SX32 R23, R2, R5, 0x1, P6 ;  /* 0x0000000502177211 */ /* 0x000fe200030f0eff */
[----:B------:R-:W-:Y:S01]  /*1cee0*/  @P3 STG.E.U8 desc[UR6][R24.64], R16 ;  /* 0x0000001018003986 */ /* 0x000fe2000c101106 */
[----:B-----5:R-:W-:Y:S01]  /*1cef0*/  ISETP.LT.AND P3, PT, R27, UR4, !P0 ;  /* 0x000000041b007c0c */ /* 0x020fe2000c761270 */
[C---:B------:R-:W-:Y:S01]  /*1cf00*/  IMAD R2, R29.reuse, 0x8, R2 ;  /* 0x000000081d027824 */ /* 0x040fe200078e0202 */
[----:B------:R-:W2:Y:S01]  /*1cf10*/  LDCU UR4, c[0x0][0x39c] ;  /* 0x00007380ff0477ac */ /* 0x000ea20008000800 */
[----:B------:R-:W5:Y:S04]  /*1cf20*/  LDL.LU R27, [R1+0x68] ;  /* 0x00006800011b7983 */ /* 0x000f680000300800 */
[----:B------:R0:W-:Y:S01]  /*1cf30*/  @P5 STG.E.U8 desc[UR6][R22.64], R12 ;  /* 0x0000000c16005986 */ /* 0x0001e2000c101106 */
[----:B---3--:R-:W-:Y:S01]  /*1cf40*/  ISETP.LT.AND P5, PT, R28, UR8, !P0 ;  /* 0x000000081c007c0c */ /* 0x008fe2000c7a1270 */
[----:B------:R-:W-:Y:S01]  /*1cf50*/  IMAD R0, R29, 0x8, R2 ;  /* 0x000000081d007824 */ /* 0x000fe200078e0202 */
[----:B----4-:R-:W-:Y:S01]  /*1cf60*/  ISETP.LT.AND P2, PT, R20, UR5, !P0 ;  /* 0x0000000514007c0c */ /* 0x010fe2000c741270 */
[----:B------:R-:W3:Y:S01]  /*1cf70*/  LDL.LU R18, [R1+0x70] ;  /* 0x0000700001127983 */ /* 0x000ee20000300800 */
[----:B------:R-:W1:Y:S03]  /*1cf80*/  LDCU UR5, c[0x0][0x39c] ;  /* 0x00007380ff0577ac */ /* 0x000e660008000800 */
[----:B------:R-:W4:Y:S01]  /*1cf90*/  LDL.LU R28, [R1+0x6c] ;  /* 0x00006c00011c7983 */ /* 0x000f220000300800 */
[----:B------:R-:W-:Y:S01]  /*1cfa0*/  PRMT R8, R8, 0x7773, RZ ;  /* 0x0000777308087816 */ /* 0x000fe200000000ff */
[----:B------:R-:W5:Y:S01]  /*1cfb0*/  LDCU UR8, c[0x0][0x39c] ;  /* 0x00007380ff0877ac */ /* 0x000f620008000800 */
[----:B0-----:R-:W-:-:S04]  /*1cfc0*/  IADD3 R22, P6, PT, R2, R3, RZ ;  /* 0x0000000302167210 */ /* 0x001fc80007fde0ff */
[----:B------:R-:W-:Y:S01]  /*1cfd0*/  LEA.HI.X.SX32 R23, R2, R5, 0x1, P6 ;  /* 0x0000000502177211 */ /* 0x000fe200030f0eff */
[----:B------:R-:W-:Y:S01]  /*1cfe0*/  IMAD R2, R29, 0x8, R0 ;  /* 0x000000081d027824 */ /* 0x000fe200078e0200 */
[----:B------:R-:W-:Y:S02]  /*1cff0*/  IADD3 R24, P6, PT, R0, R3, RZ ;  /* 0x0000000300187210 */ /* 0x000fe40007fde0ff */
[----:B------:R-:W-:Y:S01]  /*1d000*/  PRMT R10, R10, 0x7773, RZ ;  /* 0x000077730a0a7816 */ /* 0x000fe200000000ff */
[----:B------:R0:W-:Y:S01]  /*1d010*/  @P3 STG.E.U8 desc[UR6][R22.64], R8 ;  /* 0x0000000816003986 */ /* 0x0001e2000c101106 */
[----:B------:R-:W-:Y:S02]  /*1d020*/  LEA.HI.X.SX32 R25, R0, R5, 0x1, P6 ;  /* 0x0000000500197211 */ /* 0x000fe400030f0eff */
[----:B------:R-:W-:-:S03]  /*1d030*/  PRMT R6, R6, 0x7773, RZ ;  /* 0x0000777306067816 */ /* 0x000fc600000000ff */
[----:B------:R-:W-:Y:S01]  /*1d040*/  @P2 STG.E.U8 desc[UR6][R24.64], R10 ;  /* 0x0000000a18002986 */ /* 0x000fe2000c101106 */
[----:B0-----:R-:W-:-:S04]  /*1d050*/  IADD3 R22, P6, PT, R2, R3, RZ ;  /* 0x0000000302167210 */ /* 0x001fc80007fde0ff */
[----:B------:R-:W-:Y:S01]  /*1d060*/  LEA.HI.X.SX32 R23, R2, R5, 0x1, P6 ;  /* 0x0000000502177211 */ /* 0x000fe200030f0eff */
[C---:B------:R-:W-:Y:S01]  /*1d070*/  IMAD R2, R29.reuse, 0x8, R2 ;  /* 0x000000081d027824 */ /* 0x040fe200078e0202 */
[----:B-1----:R-:W-:Y:S01]  /*1d080*/  ISETP.LT.AND P3, PT, R4, UR5, !P0 ;  /* 0x0000000504007c0c */ /* 0x002fe2000c761270 */
[----:B------:R-:W3:Y:S02]  /*1d090*/  LDCU UR5, c[0x0][0x39c] ;  /* 0x00007380ff0577ac */ /* 0x000ee40008000800 */
[----:B------:R0:W-:Y:S01]  /*1d0a0*/  @P5 STG.E.U8 desc[UR6][R22.64], R6 ;  /* 0x0000000616005986 */ /* 0x0001e2000c101106 */
[----:B------:R-:W-:Y:S01]  /*1d0b0*/  IMAD R4, R29, 0x8, R2 ;  /* 0x000000081d047824 */ /* 0x000fe200078e0202 */
[----:B------:R-:W-:Y:S02]  /*1d0c0*/  PRMT R0, R19, 0x7770, RZ ;  /* 0x0000777013007816 */ /* 0x000fe400000000ff */
[----:B0-----:R-:W-:-:S04]  /*1d0d0*/  IADD3 R22, P6, PT, R2, R3, RZ ;  /* 0x0000000302167210 */ /* 0x001fc80007fde0ff */
[----:B------:R-:W-:Y:S02]  /*1d0e0*/  LEA.HI.X.SX32 R23, R2, R5, 0x1, P6 ;  /* 0x0000000502177211 */ /* 0x000fe400030f0eff */
[C---:B------:R-:W-:Y:S02]  /*1d0f0*/  IADD3 R24, P6, PT, R4.reuse, R3, RZ ;  /* 0x0000000304187210 */ /* 0x040fe40007fde0ff */
[----:B------:R-:W-:Y:S02]  /*1d100*/  PRMT R6, R21, 0x7770, RZ ;  /* 0x0000777015067816 */ /* 0x000fe400000000ff */
[----:B------:R-:W-:Y:S02]  /*1d110*/  LEA.HI.X.SX32 R25, R4, R5, 0x1, P6 ;  /* 0x0000000504197211 */ /* 0x000fe400030f0eff */
[----:B--2---:R-:W-:Y:S01]  /*1d120*/  ISETP.LT.AND P2, PT, R26, UR4, !P0 ;  /* 0x000000041a007c0c */ /* 0x004fe2000c741270 */
[----:B------:R-:W4:Y:S01]  /*1d130*/  LDCU UR4, c[0x0][0x39c] ;  /* 0x00007380ff0477ac */ /* 0x000f220008000800 */
[----:B------:R-:W2:Y:S04]  /*1d140*/  LDL.LU R26, [R1+0x74] ;  /* 0x00007400011a7983 */ /* 0x000ea80000300800 */
[----:B------:R-:W2:Y:S07]  /*1d150*/  LDL.LU R20, [R1+0x7c] ;  /* 0x00007c0001147983 */ /* 0x000eae0000300800 */
[----:B------:R-:W-:Y:S04]  /*1d160*/  @P2 STG.E.U8 desc[UR6][R22.64], R6 ;  /* 0x0000000616002986 */ /* 0x000fe8000c101106 */
[----:B------:R0:W-:Y:S01]  /*1d170*/  @P3 STG.E.U8 desc[UR6][R24.64], R0 ;  /* 0x0000000018003986 */ /* 0x0001e2000c101106 */
[----:B-----5:R-:W-:Y:S01]  /*1d180*/  ISETP.LT.AND P5, PT, R27, UR8, !P0 ;  /* 0x000000081b007c0c */ /* 0x020fe2000c7a1270 */
[----:B------:R-:W2:Y:S02]  /*1d190*/  LDCU UR8, c[0x0][0x39c] ;  /* 0x00007380ff0877ac */ /* 0x000ea40008000800 */
[----:B------:R-:W5:Y:S01]  /*1d1a0*/  LDL.LU R27, [R1+0x78] ;  /* 0x00007800011b7983 */ /* 0x000f620000300800 */
[----:B----4-:R-:W-:Y:S01]  /*1d1b0*/  ISETP.LT.AND P3, PT, R28, UR4, !P0 ;  /* 0x000000041c007c0c */ /* 0x010fe2000c761270 */
[----:B------:R-:W-:-:S02]  /*1d1c0*/  IMAD R2, R29, 0x8, R4 ;  /* 0x000000081d027824 */ /* 0x000fc400078e0204 */
[----:B------:R-:W4:Y:S01]  /*1d1d0*/  LDL.LU R28, [R1+0x80] ;  /* 0x00008000011c7983 */ /* 0x000f220000300800 */
[----:B0-----:R-:W-:Y:S01]  /*1d1e0*/  PRMT R0, R15, 0x7770, RZ ;  /* 0x000077700f007816 */ /* 0x001fe200000000ff */
[----:B------:R-:W5:Y:S01]  /*1d1f0*/  LDCU UR4, c[0x0][0x39c] ;  /* 0x00007380ff0477ac */ /* 0x000f620008000800 */
[----:B------:R-:W-:-:S04]  /*1d200*/  IADD3 R22, P6, PT, R2, R3, RZ ;  /* 0x0000000302167210 */ /* 0x000fc80007fde0ff */
[----:B------:R-:W-:Y:S01]  /*1d210*/  LEA.HI.X.SX32 R23, R2, R5, 0x1, P6 ;  /* 0x0000000502177211 */ /* 0x000fe200030f0eff */
[C---:B------:R-:W-:Y:S01]  /*1d220*/  IMAD R2, R29.reuse, 0x8, R2 ;  /* 0x000000081d027824 */ /* 0x040fe200078e0202 */
[----:B---3--:R-:W-:Y:S01]  /*1d230*/  ISETP.LT.AND P2, PT, R18, UR5, !P0 ;  /* 0x0000000512007c0c */ /* 0x008fe2000c741270 */
[----:B------:R-:W0:Y:S01]  /*1d240*/  LDCU UR5, c[0x0][0x39c] ;  /* 0x00007380ff0577ac */ /* 0x000e220008000800 */
[----:B------:R-:W3:Y:S01]  /*1d250*/  LDL.LU R18, [R1+0x88] ;  /* 0x0000880001127983 */ /* 0x000ee20000300800 */
[----:B------:R-:W-:-:S03]  /*1d260*/  IMAD R4, R29, 0x8, R2 ;  /* 0x000000081d047824 */ /* 0x000fc600078e0202 */
[----:B------:R1:W-:Y:S01]  /*1d270*/  @P5 STG.E.U8 desc[UR6][R22.64], R0 ;  /* 0x0000000016005986 */ /* 0x0003e2000c101106 */
[----:B------:R-:W-:Y:S02]  /*1d280*/  PRMT R6, R17, 0x7770, RZ ;  /* 0x0000777011067816 */ /* 0x000fe400000000ff */
[----:B-1----:R-:W-:-:S04]  /*1d290*/  IADD3 R22, P6, PT, R2, R3, RZ ;  /* 0x0000000302167210 */ /* 0x002fc80007fde0ff */
[----:B------:R-:W-:Y:S01]  /*1d2a0*/  LEA.HI.X.SX32 R23, R2, R5, 0x1, P6 ;  /* 0x0000000502177211 */ /* 0x000fe200030f0eff */
[----:B------:R-:W-:Y:S01]  /*1d2b0*/  IMAD R2, R29, 0x8, R4 ;  /* 0x000000081d027824 */ /* 0x000fe200078e0204 */
[C---:B------:R-:W-:Y:S02]  /*1d2c0*/  IADD3 R24, P6, PT, R4.reuse, R3, RZ ;  /* 0x0000000304187210 */ /* 0x040fe40007fde0ff */
[----:B------:R-:W-:Y:S01]  /*1d2d0*/  PRMT R0, R13, 0x7770, RZ ;  /* 0x000077700d007816 */ /* 0x000fe200000000ff */
[----:B------:R1:W-:Y:S01]  /*1d2e0*/  @P3 STG.E.U8 desc[UR6][R22.64], R6 ;  /* 0x0000000616003986 */ /* 0x0003e2000c101106 */
[----:B------:R-:W-:-:S05]  /*1d2f0*/  LEA.HI.X.SX32 R25, R4, R5, 0x1, P6 ;  /* 0x0000000504197211 */ /* 0x000fca00030f0eff */
[----:B------:R0:W-:Y:S01]  /*1d300*/  @P2 STG.E.U8 desc[UR6][R24.64], R0 ;  /* 0x0000000018002986 */ /* 0x0001e2000c101106 */
[----:B-1----:R-:W-:-:S04]  /*1d310*/  IADD3 R22, P6, PT, R2, R3, RZ ;  /* 0x0000000302167210 */ /* 0x002fc80007fde0ff */
[----:B------:R-:W-:Y:S02]  /*1d320*/  LEA.HI.X.SX32 R23, R2, R5, 0x1, P6 ;  /* 0x0000000502177211 */ /* 0x000fe400030f0eff */
[----:B0-----:R-:W-:Y:S02]  /*1d330*/  PRMT R0, R9, 0x7770, RZ ;  /* 0x0000777009007816 */ /* 0x001fe400000000ff */
[----:B--2---:R-:W-:Y:S01]  /*1d340*/  ISETP.LT.AND P5, PT, R26, UR8, !P0 ;  /* 0x000000081a007c0c */ /* 0x004fe2000c7a1270 */
[----:B------:R-:W4:Y:S01]  /*1d350*/  LDCU UR8, c[0x0][0x39c] ;  /* 0x00007380ff0877ac */ /* 0x000f220008000800 */
[----:B------:R-:W2:Y:S01]  /*1d360*/  LDL.LU R26, [R1+0x84] ;  /* 0x00008400011a7983 */ /* 0x000ea20000300800 */
[----:B------:R-:W-:Y:S02]  /*1d370*/  ISETP.LT.AND P3, PT, R20, UR5, !P0 ;  /* 0x0000000514007c0c */ /* 0x000fe4000c761270 */
[----:B-----5:R-:W-:-:S08]  /*1d380*/  ISETP.LT.AND P2, PT, R27, UR4, !P0 ;  /* 0x000000041b007c0c */ /* 0x020fd0000c741270 */
[----:B------:R0:W-:Y:S01]  /*1d390*/  @P5 STG.E.U8 desc[UR6][R22.64], R0 ;  /* 0x0000000016005986 */ /* 0x0001e2000c101106 */
[----:B------:R-:W-:Y:S01]  /*1d3a0*/  IMAD R2, R29, 0x8, R2 ;  /* 0x000000081d027824 */ /* 0x000fe200078e0202 */
[----:B------:R-:W2:Y:S02]  /*1d3b0*/  LDCU UR4, c[0x0][0x39c] ;  /* 0x00007380ff0477ac */ /* 0x000ea40008000800 */
[----:B------:R-:W5:Y:S01]  /*1d3c0*/  LDL.LU R27, [R1+0x8c] ;  /* 0x00008c00011b7983 */ /* 0x000f620000300800 */
[----:B------:R-:W-:Y:S01]  /*1d3d0*/  PRMT R6, R11, 0x7770, RZ ;  /* 0x000077700b067816 */ /* 0x000fe200000000ff */
[----:B------:R-:W3:Y:S02]  /*1d3e0*/  LDCU UR5, c[0x0][0x39c] ;  /* 0x00007380ff0577ac */ /* 0x000ee40008000800 */
[----:B------:R-:W5:Y:S01]  /*1d3f0*/  LDL.LU R20, [R1+0x94] ;  /* 0x0000940001147983 */ /* 0x000f620000300800 */
[----:B----4-:R-:W-:Y:S01]  /*1d400*/  ISETP.LT.AND P5, PT, R28, UR8, !P0 ;  /* 0x000000081c007c0c */ /* 0x010fe2000c7a1270 */
[----:B------:R-:W-:-:S02]  /*1d410*/  IMAD R4, R29, 0x8, R2 ;  /* 0x000000081d047824 */ /* 0x000fc400078e0202 */
[----:B------:R-:W4:Y:S01]  /*1d420*/  LDL.LU R28, [R1+0x90] ;  /* 0x00009000011c7983 */ /* 0x000f220000300800 */
[C---:B0-----:R-:W-:Y:S01]  /*1d430*/  IADD3 R22, P6, PT, R2.reuse, R3, RZ ;  /* 0x0000000302167210 */ /* 0x041fe20007fde0ff */
[----:B------:R-:W5:Y:S03]  /*1d440*/  LDCU UR8, c[0x0][0x39c] ;  /* 0x00007380ff0877ac */ /* 0x000f660008000800 */
[----:B------:R-:W-:Y:S01]  /*1d450*/  LEA.HI.X.SX32 R23, R2, R5, 0x1, P6 ;  /* 0x0000000502177211 */ /* 0x000fe200030f0eff */
[----:B------:R-:W-:Y:S01]  /*1d460*/  IMAD R2, R29, 0x8, R4 ;  /* 0x000000081d027824 */ /* 0x000fe200078e0204 */
[C---:B------:R-:W-:Y:S02]  /*1d470*/  IADD3 R24, P6, PT, R4.reuse, R3, RZ ;  /* 0x0000000304187210 */ /* 0x040fe40007fde0ff */
[----:B------:R-:W-:Y:S01]  /*1d480*/  PRMT R0, R7, 0x7770, RZ ;  /* 0x0000777007007816 */ /* 0x000fe200000000ff */
[----:B------:R0:W-:Y:S01]  /*1d490*/  @P2 STG.E.U8 desc[UR6][R22.64], R6 ;  /* 0x0000000616002986 */ /* 0x0001e2000c101106 */
[----:B------:R-:W-:-:S05]  /*1d4a0*/  LEA.HI.X.SX32 R25, R4, R5, 0x1, P6 ;  /* 0x0000000504197211 */ /* 0x000fca00030f0eff */
[----:B------:R1:W-:Y:S01]  /*1d4b0*/  @P3 STG.E.U8 desc[UR6][R24.64], R0 ;  /* 0x0000000018003986 */ /* 0x0003e2000c101106 */
[----:B0-----:R-:W-:-:S04]  /*1d4c0*/  IADD3 R22, P6, PT, R2, R3, RZ ;  /* 0x0000000302167210 */ /* 0x001fc80007fde0ff */
[----:B------:R-:W-:Y:S01]  /*1d4d0*/  LEA.HI.X.SX32 R23, R2, R5, 0x1, P6 ;  /* 0x0000000502177211 */ /* 0x000fe200030f0eff */
[----:B------:R-:W-:Y:S01]  /*1d4e0*/  IMAD R2, R29, 0x8, R2 ;  /* 0x000000081d027824 */ /* 0x000fe200078e0202 */
[----:B-1----:R-:W-:Y:S02]  /*1d4f0*/  PRMT R0, R21, 0x7771, RZ ;  /* 0x0000777115007816 */ /* 0x002fe400000000ff */
[----:B---3--:R-:W-:Y:S01]  /*1d500*/  ISETP.LT.AND P2, PT, R18, UR5, !P0 ;  /* 0x0000000512007c0c */ /* 0x008fe2000c741270 */
[----:B------:R-:W-:Y:S01]  /*1d510*/  IMAD R4, R29, 0x8, R2 ;  /* 0x000000081d047824 */ /* 0x000fe200078e0202 */
[----:B------:R-:W-:Y:S01]  /*1d520*/  PRMT R6, R19, 0x7771, RZ ;  /* 0x0000777113067816 */ /* 0x000fe200000000ff */
[----:B------:R0:W-:Y:S01]  /*1d530*/  @P5 STG.E.U8 desc[UR6][R22.64], R0 ;  /* 0x0000000016005986 */ /* 0x0001e2000c101106 */
[----:B------:R-:W1:Y:S01]  /*1d540*/  LDCU UR5, c[0x0][0x39c] ;  /* 0x00007380ff0577ac */ /* 0x000e620008000800 */
        /* <DEDUP_REMOVED lines=8> */
[----:B------:R-:W3:Y:S07]  /*1d5d0*/  LDL.LU R18, [R1+0xa0] ;  /* 0x0000a00001127983 */ /* 0x000eee0000300800 */
        /* <DEDUP_REMOVED lines=13> */
[----:B-1----:R-:W-:Y:S01]  /*1d6b0*/  ISETP.LT.AND P3, PT, R20, UR5, !P0 ;  /* 0x0000000514007c0c */ /* 0x002fe2000c761270 */
[----:B------:R-:W3:Y:S01]  /*1d6c0*/  LDCU UR5, c[0x0][0x39c] ;  /* 0x00007380ff0577ac */ /* 0x000ee20008000800 */
[----:B------:R-:W3:Y:S01]  /*1d6d0*/  LDL.LU R20, [R1+0xac] ;  /* 0x0000ac0001147983 */ /* 0x000ee20000300800 */
[----:B------:R-:W-:-:S03]  /*1d6e0*/  IMAD R4, R29, 0x8, R2 ;  /* 0x000000081d047824 */ /* 0x000fc600078e0202 */
[----:B------:R0:W-:Y:S01]  /*1d6f0*/  @P5 STG.E.U8 desc[UR6][R22.64], R0 ;  /* 0x0000000016005986 */ /* 0x0001e2000c101106 */
[----:B------:R-:W-:Y:S02]  /*1d700*/  PRMT R6, R13, 0x7771, RZ ;  /* 0x000077710d067816 */ /* 0x000fe400000000ff */
[----:B0-----:R-:W-:-:S04]  /*1d710*/  IADD3 R22, P6, PT, R2, R3, RZ ;  /* 0x0000000302167210 */ /* 0x001fc80007fde0ff */
        /* <DEDUP_REMOVED lines=8> */
[----:B------:R-:W-:Y:S02]  /*1d7a0*/  LEA.HI.X.SX32 R23, R2, R5, 0x1, P6 ;  /* 0x0000000502177211 */ /* 0x000fe400030f0eff */
[----:B-1----:R-:W-:Y:S02]  /*1d7b0*/  PRMT R0, R11, 0x7771, RZ ;  /* 0x000077710b007816 */ /* 0x002fe400000000ff */
[----:B--2---:R-:W-:Y:S01]  /*1d7c0*/  ISETP.LT.AND P5, PT, R26, UR8, !P0 ;  /* 0x000000081a007c0c */ /* 0x004fe2000c7a1270 */
[----:B------:R-:W4:Y:S01]  /*1d7d0*/  LDCU UR8, c[0x0][0x39c] ;  /* 0x00007380ff0877ac */ /* 0x000f220008000800 */
[----:B------:R-:W2:Y:S11]  /*1d7e0*/  LDL.LU R26, [R1+0xa8] ;  /* 0x0000a800011a7983 */ /* 0x000eb60000300800 */
[----:B------:R0:W-:Y:S01]  /*1d7f0*/  @P5 STG.E.U8 desc[UR6][R22.64], R0 ;  /* 0x0000000016005986 */ /* 0x0001e2000c101106 */
[----:B-----5:R-:W-:Y:S01]  /*1d800*/  ISETP.LT.AND P3, PT, R27, UR4, !P0 ;  /* 0x000000041b007c0c */ /* 0x020fe2000c761270 */
[----:B------:R-:W-:-:S02]  /*1d810*/  IMAD R2, R29, 0x8, R2 ;  /* 0x000000081d027824 */ /* 0x000fc400078e0202 */
[----:B------:R-:W5:Y:S01]  /*1d820*/  LDL.LU R27, [R1+0xb0] ;  /* 0x0000b000011b7983 */ /* 0x000f620000300800 */
[----:B------:R-:W2:Y:S01]  /*1d830*/  LDCU UR4, c[0x0][0x39c] ;  /* 0x00007380ff0477ac */ /* 0x000ea20008000800 */
[----:B----4-:R-:W-:Y:S01]  /*1d840*/  ISETP.LT.AND P5, PT, R28, UR8, !P0 ;  /* 0x000000081c007c0c */ /* 0x010fe2000c7a1270 */
[----:B------:R-:W-:Y:S01]  /*1d850*/  IMAD R4, R29, 0x8, R2 ;  /* 0x000000081d047824 */ /* 0x000fe200078e0202 */
[----:B------:R-:W4:Y:S01]  /*1d860*/  LDL.LU R28, [R1+0xb4] ;  /* 0x0000b400011c7983 */ /* 0x000f220000300800 */
[C---:B0-----:R-:W-:Y:S01]  /*1d870*/  IADD3 R22, P6, PT, R2.reuse, R3, RZ ;  /* 0x0000000302167210 */ /* 0x041fe20007fde0ff */
[----:B------:R-:W5:Y:S01]  /*1d880*/  LDCU UR8, c[0x0][0x39c] ;  /* 0x00007380ff0877ac */ /* 0x000f620008000800 */
[----:B------:R-:W-:Y:S01]  /*1d890*/  PRMT R6, R7, 0x7771, RZ ;  /* 0x0000777107067816 */ /* 0x000fe200000000ff */
[----:B------:R-:W5:Y:S01]  /*1d8a0*/  LDL.LU R14, [R1+0xbc] ;  /* 0x0000bc00010e7983 */ /* 0x000f620000300800 */
[----:B------:R-:W-:Y:S01]  /*1d8b0*/  LEA.HI.X.SX32 R23, R2, R5, 0x1, P6 ;  /* 0x0000000502177211 */ /* 0x000fe200030f0eff */
[----:B------:R-:W-:Y:S01]  /*1d8c0*/  IMAD R2, R29, 0x8, R4 ;  /* 0x000000081d027824 */ /* 0x000fe200078e0204 */
[----:B------:R-:W-:-:S02]  /*1d8d0*/  IADD3 R24, P6, PT, R4, R3, RZ ;  /* 0x0000000304187210 */ /* 0x000fc40007fde0ff */
[----:B---3--:R-:W-:Y:S01]  /*1d8e0*/  ISETP.LT.AND P2, PT, R18, UR5, !P0 ;  /* 0x0000000512007c0c */ /* 0x008fe2000c741270 */
[----:B------:R0:W-:Y:S01]  /*1d8f0*/  @P3 STG.E.U8 desc[UR6][R22.64], R6 ;  /* 0x0000000616003986 */ /* 0x0001e2000c101106 */
[----:B------:R-:W-:Y:S01]  /*1d900*/  LEA.HI.X.SX32 R25, R4, R5, 0x1, P6 ;  /* 0x0000000504197211 */ /* 0x000fe200030f0eff */
[----:B------:R-:W1:Y:S01]  /*1d910*/  LDCU UR5, c[0x0][0x39c] ;  /* 0x00007380ff0577ac */ /* 0x000e620008000800 */
[----:B------:R-:W-:Y:S01]  /*1d920*/  PRMT R0, R21, 0x7772, RZ ;  /* 0x0000777215007816 */ /* 0x000fe200000000ff */
[----:B------:R-:W3:Y:S01]  /*1d930*/  LDL.LU R18, [R1+0xb8] ;  /* 0x0000b80001127983 */ /* 0x000ee20000300800 */
[----:B0-----:R-:W-:-:S04]  /*1d940*/  IADD3 R22, P6, PT, R2, R3, RZ ;  /* 0x0000000302167210 */ /* 0x001fc80007fde0ff */
[----:B------:R-:W-:Y:S01]  /*1d950*/  LEA.HI.X.SX32 R23, R2, R5, 0x1, P6 ;  /* 0x0000000502177211 */ /* 0x000fe200030f0eff */
[----:B------:R-:W-:Y:S01]  /*1d960*/  IMAD R4, R29, 0x8, R2 ;  /* 0x000000081d047824 */ /* 0x000fe200078e0202 */
[----:B------:R-:W-:Y:S01]  /*1d970*/  PRMT R8, R19, 0x7772, RZ ;  /* 0x0000777213087816 */ /* 0x000fe200000000ff */
[----:B------:R-:W-:Y:S02]  /*1d980*/  @P2 STG.E.U8 desc[UR6][R24.64], R0 ;  /* 0x0000000018002986 */ /* 0x000fe4000c101106 */
[----:B------:R-:W-:Y:S02]  /*1d990*/  IMAD R2, R29, 0x8, R4 ;  /* 0x000000081d027824 */ /* 0x000fe400078e0204 */
[----:B------:R0:W-:Y:S01]  /*1d9a0*/  @P5 STG.E.U8 desc[UR6][R22.64], R8 ;  /* 0x0000000816005986 */ /* 0x0001e2000c101106 */
[----:B-1----:R-:W-:Y:S01]  /*1d9b0*/  ISETP.LT.AND P3, PT, R20, UR5, !P0 ;  /* 0x0000000514007c0c */ /* 0x002fe2000c761270 */
[----:B------:R-:W3:Y:S02]  /*1d9c0*/  LDCU UR5, c[0x0][0x39c] ;  /* 0x00007380ff0577ac */ /* 0x000ee40008000800 */
[----:B------:R-:W3:Y:S01]  /*1d9d0*/  LDL.LU R20, [R1+0xc4] ;  /* 0x0000c40001147983 */ /* 0x000ee20000300800 */
[----:B0-----:R-:W-:-:S04]  /*1d9e0*/  IADD3 R22, P5, PT, R4, R3, RZ ;  /* 0x0000000304167210 */ /* 0x001fc80007fbe0ff */
[----:B------:R-:W-:Y:S02]  /*1d9f0*/  LEA.HI.X.SX32 R23, R4, R5, 0x1, P5 ;  /* 0x0000000504177211 */ /* 0x000fe400028f0eff */
[----:B------:R-:W-:-:S04]  /*1da00*/  IADD3 R24, P5, PT, R2, R3, RZ ;  /* 0x0000000302187210 */ /* 0x000fc80007fbe0ff */
[----:B------:R-:W-:Y:S02]  /*1da10*/  LEA.HI.X.SX32 R25, R2, R5, 0x1, P5 ;  /* 0x0000000502197211 */ /* 0x000fe400028f0eff */
[----:B--2---:R-:W-:Y:S01]  /*1da20*/  ISETP.LT.AND P6, PT, R26, UR4, !P0 ;  /* 0x000000041a007c0c */ /* 0x004fe2000c7c1270 */
[----:B------:R-:W4:Y:S01]  /*1da30*/  LDCU UR4, c[0x0][0x39c] ;  /* 0x00007380ff0477ac */ /* 0x000f220008000800 */
[----:B------:R-:W2:Y:S01]  /*1da40*/  LDL.LU R26, [R1+0xc0] ;  /* 0x0000c000011a7983 */ /* 0x000ea20000300800 */
[----:B----4-:R-:W-:Y:S01]  /*1da50*/  ISETP.LT.AND P5, PT, R28, UR4, !P0 ;  /* 0x000000041c007c0c */ /* 0x010fe2000c7a1270 */
[----:B------:R-:W-:Y:S02]  /*1da60*/  IMAD R0, R29, 0x8, R2 ;  /* 0x000000081d007824 */ /* 0x000fe400078e0202 */
[----:B------:R-:W4:Y:S01]  /*1da70*/  LDL.LU R28, [R1+0xc8] ;  /* 0x0000c800011c7983 */ /* 0x000f220000300800 */
[----:B------:R-:W-:Y:S01]  /*1da80*/  PRMT R4, R15, 0x7772, RZ ;  /* 0x000077720f047816 */ /* 0x000fe200000000ff */
[----:B------:R-:W2:Y:S01]  /*1da90*/  LDCU UR4, c[0x0][0x39c] ;  /* 0x00007380ff0477ac */ /* 0x000ea20008000800 */
[----:B-----5:R-:W-:Y:S01]  /*1daa0*/  ISETP.LT.AND P2, PT, R27, UR8, !P0 ;  /* 0x000000081b007c0c */ /* 0x020fe2000c741270 */
[----:B------:R-:W5:Y:S04]  /*1dab0*/  LDL.LU R16, [R1+0xcc] ;  /* 0x0000cc0001107983 */ /* 0x000f680000300800 */
[----:B------:R0:W-:Y:S01]  /*1dac0*/  @P6 STG.E.U8 desc[UR6][R22.64], R4 ;  /* 0x0000000416006986 */ /* 0x0001e2000c101106 */
[----:B------:R-:W-:Y:S01]  /*1dad0*/  PRMT R27, R17, 0x7772, RZ ;  /* 0x00007772111b7816 */ /* 0x000fe200000000ff */
[----:B------:R-:W1:Y:S01]  /*1dae0*/  LDCU UR8, c[0x0][0x39c] ;  /* 0x00007380ff0877ac */ /* 0x000e620008000800 */
[----:B------:R-:W-:-:S02]  /*1daf0*/  PRMT R6, R13, 0x7772, RZ ;  /* 0x000077720d067816 */ /* 0x000fc400000000ff */
[----:B0-----:R-:W-:-:S04]  /*1db00*/  IADD3 R22, P6, PT, R0, R3, RZ ;  /* 0x0000000300167210 */ /* 0x001fc80007fde0ff */
[----:B------:R-:W-:Y:S01]  /*1db10*/  LEA.HI.X.SX32 R23, R0, R5, 0x1, P6 ;  /* 0x0000000500177211 */ /* 0x000fe200030f0eff */
[C---:B------:R-:W-:Y:S01]  /*1db20*/  IMAD R0, R29.reuse, 0x8, R0 ;  /* 0x000000081d007824 */ /* 0x040fe200078e0200 */
[----:B---3--:R-:W-:Y:S01]  /*1db30*/  ISETP.LT.AND P6, PT, R18, UR5, !P0 ;  /* 0x0000000512007c0c */ /* 0x008fe2000c7c1270 */
[----:B------:R-:W4:Y:S01]  /*1db40*/  LDCU UR5, c[0x0][0x39c] ;  /* 0x00007380ff0577ac */ /* 0x000f220008000800 */
[----:B------:R0:W-:Y:S01]  /*1db50*/  @P3 STG.E.U8 desc[UR6][R24.64], R27 ;  /* 0x0000001b18003986 */ /* 0x0001e2000c101106 */
[----:B------:R-:W-:-:S03]  /*1db60*/  IMAD R2, R29, 0x8, R0 ;  /* 0x000000081d027824 */ /* 0x000fc600078e0200 */
[----:B------:R3:W-:Y:S01]  /*1db70*/  @P2 STG.E.U8 desc[UR6][R22.64], R6 ;  /* 0x0000000616002986 */ /* 0x0007e2000c101106 */
[----:B0-----:R-:W-:Y:S02]  /*1db80*/  PRMT R27, R9, 0x7772, RZ ;  /* 0x00007772091b7816 */ /* 0x001fe400000000ff */
[----:B---3--:R-:W-:-:S04]  /*1db90*/  IADD3 R22, P2, PT, R0, R3, RZ ;  /* 0x0000000300167210 */ /* 0x008fc80007f5e0ff */
[----:B------:R-:W-:Y:S01]  /*1dba0*/  LEA.HI.X.SX32 R23, R0, R5, 0x1, P2 ;  /* 0x0000000500177211 */ /* 0x000fe200010f0eff */
[----:B------:R-:W-:-:S04]  /*1dbb0*/  IMAD R0, R29, 0x8, R2 ;  /* 0x000000081d007824 */ /* 0x000fc800078e0202 */
[----:B------:R0:W-:Y:S01]  /*1dbc0*/  @P5 STG.E.U8 desc[UR6][R22.64], R27 ;  /* 0x0000001b16005986 */ /* 0x0001e2000c101106 */
[----:B------:R-:W-:-:S03]  /*1dbd0*/  ISETP.LT.AND P3, PT, R14, UR9, !P0 ;  /* 0x000000090e007c0c */ /* 0x000fc6000c761270 */
[----:B------:R-:W3:Y:S01]  /*1dbe0*/  LDL.LU R14, [R1+0xd0] ;  /* 0x0000d000010e7983 */ /* 0x000ee20000300800 */
[----:B0-----:R-:W-:-:S04]  /*1dbf0*/  IADD3 R22, P5, PT, R0, R3, RZ ;  /* 0x0000000300167210 */ /* 0x001fc80007fbe0ff */
[----:B------:R-:W-:Y:S02]  /*1dc00*/  LEA.HI.X.SX32 R23, R0, R5, 0x1, P5 ;  /* 0x0000000500177211 */ /* 0x000fe400028f0eff */
[----:B----4-:R-:W-:Y:S02]  /*1dc10*/  ISETP.LT.AND P5, PT, R28, UR5, !P0 ;  /* 0x000000051c007c0c */ /* 0x010fe4000c7a1270 */
[C---:B------:R-:W-:Y:S01]  /*1dc20*/  IADD3 R24, P2, PT, R2.reuse, R3, RZ ;  /* 0x0000000302187210 */ /* 0x040fe20007f5e0ff */
[----:B------:R-:W4:Y:S01]  /*1dc30*/  LDL.LU R28, [R1+0xd4] ;  /* 0x0000d400011c7983 */ /* 0x000f220000300800 */
[----:B------:R-:W-:Y:S01]  /*1dc40*/  PRMT R4, R11, 0x7772, RZ ;  /* 0x000077720b047816 */ /* 0x000fe200000000ff */
[----:B------:R-:W-:Y:S01]  /*1dc50*/  IMAD R0, R29, 0x8, R0 ;  /* 0x000000081d007824 */ /* 0x000fe200078e0200 */
[----:B------:R-:W-:Y:S01]  /*1dc60*/  LEA.HI.X.SX32 R25, R2, R5, 0x1, P2 ;  /* 0x0000000502197211 */ /* 0x000fe200010f0eff */
[----:B------:R-:W3:Y:S01]  /*1dc70*/  LDCU UR5, c[0x0][0x39c] ;  /* 0x00007380ff0577ac */ /* 0x000ee20008000800 */
[----:B------:R-:W-:Y:S01]  /*1dc80*/  PRMT R6, R7, 0x7772, RZ ;  /* 0x0000777207067816 */ /* 0x000fe200000000ff */
[----:B------:R-:W-:Y:S01]  /*1dc90*/  IMAD R2, R29, 0x8, R0 ;  /* 0x000000081d027824 */ /* 0x000fe200078e0200 */
[----:B-1----:R-:W-:Y:S01]  /*1dca0*/  ISETP.LT.AND P2, PT, R20, UR8, !P0 ;  /* 0x0000000814007c0c */ /* 0x002fe2000c741270 */
[----:B------:R0:W-:Y:S01]  /*1dcb0*/  @P6 STG.E.U8 desc[UR6][R24.64], R4 ;  /* 0x0000000418006986 */ /* 0x0001e2000c101106 */
[----:B------:R-:W-:Y:S01]  /*1dcc0*/  PRMT R27, R21, 0x7773, RZ ;  /* 0x00007773151b7816 */ /* 0x000fe200000000ff */
[----:B------:R-:W4:Y:S02]  /*1dcd0*/  LDCU UR8, c[0x0][0x39c] ;  /* 0x00007380ff0877ac */ /* 0x000f240008000800 */
[----:B------:R1:W-:Y:S01]  /*1dce0*/  @P3 STG.E.U8 desc[UR6][R22.64], R6 ;  /* 0x0000000616003986 */ /* 0x0003e2000c101106 */
[----:B------:R-:W-:-:S02]  /*1dcf0*/  IADD3 R20, P3, PT, R0, R3, RZ ;  /* 0x0000000300147210 */ /* 0x000fc40007f7e0ff */
[----:B--2---:R-:W-:Y:S01]  /*1dd00*/  ISETP.LT.AND P6, PT, R26, UR4, !P0 ;  /* 0x000000041a007c0c */ /* 0x004fe2000c7c1270 */
[----:B------:R-:W5:Y:S01]  /*1dd10*/  LDCU UR4, c[0x0][0x39c] ;  /* 0x00007380ff0477ac */ /* 0x000f620008000800 */
[----:B------:R-:W-:Y:S01]  /*1dd20*/  LEA.HI.X.SX32 R21, R0, R5, 0x1, P3 ;  /* 0x0000000500157211 */ /* 0x000fe200018f0eff */
[----:B------:R-:W-:Y:S01]  /*1dd30*/  IMAD R0, R29, 0x8, R2 ;  /* 0x000000081d007824 */ /* 0x000fe200078e0202 */
[C---:B------:R-:W-:Y:S02]  /*1dd40*/  IADD3 R18, P3, PT, R2.reuse, R3, RZ ;  /* 0x0000000302127210 */ /* 0x040fe40007f7e0ff */
[----:B------:R-:W-:Y:S02]  /*1dd50*/  PRMT R8, R19, 0x7773, RZ ;  /* 0x0000777313087816 */ /* 0x000fe400000000ff */
[----:B------:R-:W-:Y:S01]  /*1dd60*/  LEA.HI.X.SX32 R19, R2, R5, 0x1, P3 ;  /* 0x0000000502137211 */ /* 0x000fe200018f0eff */
[----:B------:R-:W-:-:S04]  /*1dd70*/  IMAD R2, R29, 0x8, R0 ;  /* 0x000000081d027824 */ /* 0x000fc800078e0200 */
[C---:B0-----:R-:W-:Y:S01]  /*1dd80*/  IMAD R4, R29.reuse, 0x8, R2 ;  /* 0x000000081d047824 */ /* 0x041fe200078e0202 */
[----:B------:R0:W-:Y:S03]  /*1dd90*/  @P6 STG.E.U8 desc[UR6][R20.64], R27 ;  /* 0x0000001b14006986 */ /* 0x0001e6000c101106 */
[----:B-1----:R-:W-:Y:S01]  /*1dda0*/  IMAD R6, R29, 0x8, R4 ;  /* 0x000000081d067824 */ /* 0x002fe200078e0204 */
[----:B------:R1:W-:Y:S01]  /*1ddb0*/  @P2 STG.E.U8 desc[UR6][R18.64], R8 ;  /* 0x0000000812002986 */ /* 0x0003e2000c101106 */
[-C--:B------:R-:W-:Y:S02]  /*1ddc0*/  IADD3 R22, P6, PT, R4, R3.reuse, RZ ;  /* 0x0000000304167210 */ /* 0x080fe40007fde0ff */
[-C--:B0-----:R-:W-:Y:S02]  /*1ddd0*/  IADD3 R20, P3, PT, R2, R3.reuse, RZ ;  /* 0x0000000302147210 */ /* 0x081fe40007f7e0ff */
[----:B-1----:R-:W-:-:S04]  /*1dde0*/  IADD3 R18, P2, PT, R0, R3, RZ ;  /* 0x0000000300127210 */ /* 0x002fc80007f5e0ff */
[----:B------:R-:W-:Y:S02]  /*1ddf0*/  LEA.HI.X.SX32 R19, R0, R5, 0x1, P2 ;  /* 0x0000000500137211 */ /* 0x000fe400010f0eff */
[----:B------:R-:W-:Y:S02]  /*1de00*/  IADD3 R24, P2, PT, R6, R3, RZ ;  /* 0x0000000306187210 */ /* 0x000fe40007f5e0ff */
[-C--:B------:R-:W-:Y:S01]  /*1de10*/  LEA.HI.X.SX32 R21, R2, R5.reuse, 0x1, P3 ;  /* 0x0000000502157211 */ /* 0x080fe200018f0eff */
[----:B------:R-:W-:Y:S01]  /*1de20*/  IMAD R0, R29, 0x8, R6 ;  /* 0x000000081d007824 */ /* 0x000fe200078e0206 */
[----:B-----5:R-:W-:Y:S02]  /*1de30*/  ISETP.LT.AND P3, PT, R16, UR4, !P0 ;  /* 0x0000000410007c0c */ /* 0x020fe4000c761270 */
[----:B------:R-:W-:Y:S02]  /*1de40*/  LEA.HI.X.SX32 R25, R6, R5, 0x1, P2 ;  /* 0x0000000506197211 */ /* 0x000fe400010f0eff */
[----:B---3--:R-:W-:-:S02]  /*1de50*/  ISETP.LT.AND P2, PT, R14, UR5, !P0 ;  /* 0x000000050e007c0c */ /* 0x008fc4000c741270 */
[----:B------:R-:W-:Y:S02]  /*1de60*/  LEA.HI.X.SX32 R23, R4, R5, 0x1, P6 ;  /* 0x0000000504177211 */ /* 0x000fe400030f0eff */
[C---:B------:R-:W-:Y:S02]  /*1de70*/  IADD3 R26, P6, PT, R0.reuse, R3, RZ ;  /* 0x00000003001a7210 */ /* 0x040fe40007fde0ff */
[----:B------:R-:W-:Y:S02]  /*1de80*/  PRMT R15, R15, 0x7773, RZ ;  /* 0x000077730f0f7816 */ /* 0x000fe400000000ff */
[----:B------:R-:W-:Y:S01]  /*1de90*/  PRMT R17, R17, 0x7773, RZ ;  /* 0x0000777311117816 */ /* 0x000fe200000000ff */
[----:B------:R-:W-:Y:S01]  /*1dea0*/  IMAD R4, R29, 0x8, R0 ;  /* 0x000000081d047824 */ /* 0x000fe200078e0200 */
[----:B------:R-:W-:Y:S02]  /*1deb0*/  PRMT R13, R13, 0x7773, RZ ;  /* 0x000077730d0d7816 */ /* 0x000fe400000000ff */
[----:B------:R-:W-:Y:S01]  /*1dec0*/  PRMT R9, R9, 0x7773, RZ ;  /* 0x0000777309097816 */ /* 0x000fe200000000ff */
[----:B------:R0:W-:Y:S01]  /*1ded0*/  @P5 STG.E.U8 desc[UR6][R18.64], R15 ;  /* 0x0000000f12005986 */ /* 0x0001e2000c101106 */
[----:B------:R-:W-:-:S02]  /*1dee0*/  LEA.HI.X.SX32 R27, R0, R5, 0x1, P6 ;  /* 0x00000005001b7211 */ /* 0x000fc400030f0eff */
[----:B------:R-:W-:Y:S01]  /*1def0*/  PRMT R11, R11, 0x7773, RZ ;  /* 0x000077730b0b7816 */ /* 0x000fe200000000ff */
[----:B------:R0:W-:Y:S01]  /*1df00*/  @P4 STG.E.U8 desc[UR6][R20.64], R17 ;  /* 0x0000001114004986 */ /* 0x0001e2000c101106 */
[----:B------:R-:W-:-:S03]  /*1df10*/  IADD3 R2, P6, PT, R4, R3, RZ ;  /* 0x0000000304027210 */ /* 0x000fc60007fde0ff */
[----:B------:R0:W-:Y:S04]  /*1df20*/  @P3 STG.E.U8 desc[UR6][R22.64], R13 ;  /* 0x0000000d16003986 */ /* 0x0001e8000c101106 */
[----:B------:R0:W-:Y:S01]  /*1df30*/  @P2 STG.E.U8 desc[UR6][R24.64], R9 ;  /* 0x0000000918002986 */ /* 0x0001e2000c101106 */
[----:B------:R-:W-:-:S03]  /*1df40*/  LEA.HI.X.SX32 R3, R4, R5, 0x1, P6 ;  /* 0x0000000504037211 */ /* 0x000fc600030f0eff */
[----:B------:R0:W-:Y:S01]  /*1df50*/  @P1 STG.E.U8 desc[UR6][R26.64], R11 ;  /* 0x0000000b1a001986 */ /* 0x0001e2000c101106 */
[----:B------:R-:W-:Y:S02]  /*1df60*/  PRMT R7, R7, 0x7773, RZ ;  /* 0x0000777307077816 */ /* 0x000fe400000000ff */
[----:B----4-:R-:W-:-:S13]  /*1df70*/  ISETP.LT.AND P0, PT, R28, UR8, !P0 ;  /* 0x000000081c007c0c */ /* 0x010fda000c701270 */
[----:B0-----:R-:W-:Y:S05]  /*1df80*/  @!P0 EXIT ;  /* 0x000000000000894d */ /* 0x001fea0003800000 */
[----:B------:R-:W-:Y:S01]  /*1df90*/  STG.E.U8 desc[UR6][R2.64], R7 ;  /* 0x0000000702007986 */ /* 0x000fe2000c101106 */
[----:B------:R-:W-:Y:S05]  /*1dfa0*/  EXIT ;  /* 0x000000000000794d */ /* 0x000fea0003800000 */
.L_x_3:
[----:B------:R-:W-:-:S00]  /*1dfb0*/  BRA `(.L_x_3) ;  /* 0xfffffffc00fc7947 */ /* 0x000fc0000383ffff */
[----:B------:R-:W-:-:S00]  /*1dfc0*/  NOP ;  /* 0x0000000000007918 */ /* 0x000fc00000000000 */
        /* <DEDUP_REMOVED lines=11> */
.L_x_4:


//--------------------- .nv.shared.matmul_kernel  --------------------------
	.section	.nv.shared.matmul_kernel,"aw",@nobits
	.sectionflags	@""
	.align	16
	.zero		1024


//--------------------- .nv.shared.reserved.0     --------------------------
	.section	.nv.shared.reserved.0,"aw",@nobits
	.weak		__nv_reservedSMEM_offset_0_alias
	.size		__nv_reservedSMEM_offset_0_alias, 0, 64
	.other		__nv_reservedSMEM_offset_0_alias,@"STO_CUDA_RESERVED_SHARED STV_DEFAULT"
__nv_reservedSMEM_offset_0_alias:
	.zero		0
	.zero		64


//--------------------- .nv.constant0.matmul_kernel --------------------------
	.section	.nv.constant0.matmul_kernel,"a",@progbits
	.sectionflags	@""
	.align	4
.nv.constant0.matmul_kernel:
	.zero		976


//--------------------- SYMBOLS --------------------------

	.type		.nv.reservedSmem.offset0,@object
	.size		.nv.reservedSmem.offset0,0x4
	.type		.nv.reservedSmem.cap,@object
	.size		.nv.reservedSmem.cap,0x4
